	.target	sm_80

	.elftype	@"ET_EXEC"


//--------------------- .note.nv.tkinfo           --------------------------
	.section	.note.nv.tkinfo,"",@"SHT_NOTE"
	.sectionflags	@"SHF_NOTE_NV_TKINFO"
	.tkinfo
        /*0018*/ 	.word	0x00000002
        /*0030*/ 	.string	""
        /*0030*/ 	.string	"ptxas"
        /*0030*/ 	.string	"Cuda compilation tools, release 13.0, V13.0.88"
        /*0030*/ 	.string	"Build cuda_13.0.r13.0/compiler.36424714_0"
        /*0030*/ 	.string	"-v  -suppress-debug-info  -lineinfo  -arch sm_80 "



//--------------------- .note.nv.cuinfo           --------------------------
	.section	.note.nv.cuinfo,"",@"SHT_NOTE"
	.sectionflags	@"SHF_NOTE_NV_CUINFO"
        /*0018*/ 	.short	0x0002
        /*001a*/ 	.short	0x0050
        /*001c*/ 	.short	0x0082
	.zero		2


//--------------------- .nv.info                  --------------------------
	.section	.nv.info,"",@"SHT_CUDA_INFO"
	.align	4


	//----- nvinfo : EIATTR_REGCOUNT
	.align		4
        /*0000*/ 	.byte	0x04, 0x2f
        /*0002*/ 	.short	(.L_1 - .L_0)
	.align		4
.L_0:
        /*0004*/ 	.word	index@(matmul_kernel)
        /*0008*/ 	.word	0x000000ff


	//----- nvinfo : EIATTR_FRAME_SIZE
	.align		4
.L_1:
        /*000c*/ 	.byte	0x04, 0x11
        /*000e*/ 	.short	(.L_3 - .L_2)
	.align		4
.L_2:
        /*0010*/ 	.word	index@(matmul_kernel)
        /*0014*/ 	.word	0x00001d00


	//----- nvinfo : EIATTR_MIN_STACK_SIZE
	.align		4
.L_3:
        /*0018*/ 	.byte	0x04, 0x12
        /*001a*/ 	.short	(.L_5 - .L_4)
	.align		4
.L_4:
        /*001c*/ 	.word	index@(matmul_kernel)
        /*0020*/ 	.word	0x00001d00
.L_5:


//--------------------- .nv.info.matmul_kernel    --------------------------
	.section	.nv.info.matmul_kernel,"",@"SHT_CUDA_INFO"
	.sectionflags	@""
	.align	4


	//----- nvinfo : EIATTR_CUDA_API_VERSION
	.align		4
        /*0000*/ 	.byte	0x04, 0x37
        /*0002*/ 	.short	(.L_7 - .L_6)
.L_6:
        /*0004*/ 	.word	0x00000082


	//----- nvinfo : EIATTR_SW2861232_WAR
	.align		4
.L_7:
        /*0008*/ 	.byte	0x01, 0x35
	.zero		2


	//----- nvinfo : EIATTR_PARAM_CBANK
	.align		4
        /*000c*/ 	.byte	0x04, 0x0a
        /*000e*/ 	.short	(.L_9 - .L_8)
	.align		4
.L_8:
        /*0010*/ 	.word	index@(.nv.constant0.matmul_kernel)
        /*0014*/ 	.short	0x0160
        /*0016*/ 	.short	0x0050


	//----- nvinfo : EIATTR_CBANK_PARAM_SIZE
	.align		4
.L_9:
        /*0018*/ 	.byte	0x03, 0x19
        /*001a*/ 	.short	0x0050


	//----- nvinfo : EIATTR_KPARAM_INFO
	.align		4
        /*001c*/ 	.byte	0x04, 0x17
        /*001e*/ 	.short	(.L_11 - .L_10)
.L_10:
        /*0020*/ 	.word	0x00000000
        /*0024*/ 	.short	0x000d
        /*0026*/ 	.short	0x0048
        /*0028*/ 	.byte	0x00, 0xf4, 0x21, 0x00


	//----- nvinfo : EIATTR_KPARAM_INFO
	.align		4
.L_11:
        /*002c*/ 	.byte	0x04, 0x17
        /*002e*/ 	.short	(.L_13 - .L_12)
.L_12:
        /*0030*/ 	.word	0x00000000
        /*0034*/ 	.short	0x000c
        /*0036*/ 	.short	0x0040
        /*0038*/ 	.byte	0x00, 0xf4, 0x21, 0x00


	//----- nvinfo : EIATTR_KPARAM_INFO
	.align		4
.L_13:
        /*003c*/ 	.byte	0x04, 0x17
        /*003e*/ 	.short	(.L_15 - .L_14)
.L_14:
        /*0040*/ 	.word	0x00000000
        /*0044*/ 	.short	0x000b
        /*0046*/ 	.short	0x0038
        /*0048*/ 	.byte	0x00, 0xf0, 0x11, 0x00


	//----- nvinfo : EIATTR_KPARAM_INFO
	.align		4
.L_15:
        /*004c*/ 	.byte	0x04, 0x17
        /*004e*/ 	.short	(.L_17 - .L_16)
.L_16:
        /*0050*/ 	.word	0x00000000
        /*0054*/ 	.short	0x000a
        /*0056*/ 	.short	0x0034
        /*0058*/ 	.byte	0x00, 0xf0, 0x11, 0x00


	//----- nvinfo : EIATTR_KPARAM_INFO
	.align		4
.L_17:
        /*005c*/ 	.byte	0x04, 0x17
        /*005e*/ 	.short	(.L_19 - .L_18)
.L_18:
        /*0060*/ 	.word	0x00000000
        /*0064*/ 	.short	0x0009
        /*0066*/ 	.short	0x0030
        /*0068*/ 	.byte	0x00, 0xf0, 0x11, 0x00


	//----- nvinfo : EIATTR_KPARAM_INFO
	.align		4
.L_19:
        /*006c*/ 	.byte	0x04, 0x17
        /*006e*/ 	.short	(.L_21 - .L_20)
.L_20:
        /*0070*/ 	.word	0x00000000
        /*0074*/ 	.short	0x0008
        /*0076*/ 	.short	0x002c
        /*0078*/ 	.byte	0x00, 0xf0, 0x11, 0x00


	//----- nvinfo : EIATTR_KPARAM_INFO
	.align		4
.L_21:
        /*007c*/ 	.byte	0x04, 0x17
        /*007e*/ 	.short	(.L_23 - .L_22)
.L_22:
        /*0080*/ 	.word	0x00000000
        /*0084*/ 	.short	0x0007
        /*0086*/ 	.short	0x0028
        /*0088*/ 	.byte	0x00, 0xf0, 0x11, 0x00


	//----- nvinfo : EIATTR_KPARAM_INFO
	.align		4
.L_23:
        /*008c*/ 	.byte	0x04, 0x17
        /*008e*/ 	.short	(.L_25 - .L_24)
.L_24:
        /*0090*/ 	.word	0x00000000
        /*0094*/ 	.short	0x0006
        /*0096*/ 	.short	0x0024
        /*0098*/ 	.byte	0x00, 0xf0, 0x11, 0x00


	//----- nvinfo : EIATTR_KPARAM_INFO
	.align		4
.L_25:
        /*009c*/ 	.byte	0x04, 0x17
        /*009e*/ 	.short	(.L_27 - .L_26)
.L_26:
        /*00a0*/ 	.word	0x00000000
        /*00a4*/ 	.short	0x0005
        /*00a6*/ 	.short	0x0020
        /*00a8*/ 	.byte	0x00, 0xf0, 0x11, 0x00


	//----- nvinfo : EIATTR_KPARAM_INFO
	.align		4
.L_27:
        /*00ac*/ 	.byte	0x04, 0x17
        /*00ae*/ 	.short	(.L_29 - .L_28)
.L_28:
        /*00b0*/ 	.word	0x00000000
        /*00b4*/ 	.short	0x0004
        /*00b6*/ 	.short	0x001c
        /*00b8*/ 	.byte	0x00, 0xf0, 0x11, 0x00


	//----- nvinfo : EIATTR_KPARAM_INFO
	.align		4
.L_29:
        /*00bc*/ 	.byte	0x04, 0x17
        /*00be*/ 	.short	(.L_31 - .L_30)
.L_30:
        /*00c0*/ 	.word	0x00000000
        /*00c4*/ 	.short	0x0003
        /*00c6*/ 	.short	0x0018
        /*00c8*/ 	.byte	0x00, 0xf0, 0x11, 0x00


	//----- nvinfo : EIATTR_KPARAM_INFO
	.align		4
.L_31:
        /*00cc*/ 	.byte	0x04, 0x17
        /*00ce*/ 	.short	(.L_33 - .L_32)
.L_32:
        /*00d0*/ 	.word	0x00000000
        /*00d4*/ 	.short	0x0002
        /*00d6*/ 	.short	0x0010
        /*00d8*/ 	.byte	0x00, 0xf4, 0x21, 0x00


	//----- nvinfo : EIATTR_KPARAM_INFO
	.align		4
.L_33:
        /*00dc*/ 	.byte	0x04, 0x17
        /*00de*/ 	.short	(.L_35 - .L_34)
.L_34:
        /*00e0*/ 	.word	0x00000000
        /*00e4*/ 	.short	0x0001
        /*00e6*/ 	.short	0x0008
        /*00e8*/ 	.byte	0x00, 0xf4, 0x21, 0x00


	//----- nvinfo : EIATTR_KPARAM_INFO
	.align		4
.L_35:
        /*00ec*/ 	.byte	0x04, 0x17
        /*00ee*/ 	.short	(.L_37 - .L_36)
.L_36:
        /*00f0*/ 	.word	0x00000000
        /*00f4*/ 	.short	0x0000
        /*00f6*/ 	.short	0x0000
        /*00f8*/ 	.byte	0x00, 0xf4, 0x21, 0x00


	//----- nvinfo : EIATTR_MAXREG_COUNT
	.align		4
.L_37:
        /*00fc*/ 	.byte	0x03, 0x1b
        /*00fe*/ 	.short	0x00ff


	//----- nvinfo : EIATTR_NUM_BARRIERS
	.align		4
        /*0100*/ 	.byte	0x02, 0x4c
        /*0102*/ 	.byte	0x01
	.zero		1


	//----- nvinfo : EIATTR_ANNOTATIONS
	.align		4
        /*0104*/ 	.byte	0x04, 0x55
        /*0106*/ 	.short	(.L_39 - .L_38)


	//   ....[0]....
.L_38:
        /*0108*/ 	.word	0x00000001
        /*010c*/ 	.byte	0xe0, 0x05, 0x00, 0x00, 0x01, 0x00, 0x00, 0x00, 0x60, 0x06, 0x00, 0x00, 0x01, 0x00, 0x00, 0x00
        /* <DEDUP_REMOVED lines=3758> */
        /*ebfc*/ 	.byte	0x20, 0x76, 0x04, 0x00, 0x01, 0x00, 0x00, 0x00, 0x40, 0x76, 0x04, 0x00


	//----- nvinfo : EIATTR_MERCURY_ISA_VERSION
	.align		4
.L_39:
        /*ec08*/ 	.byte	0x03, 0x5f
        /*ec0a*/ 	.short	0x0000


	//----- nvinfo : EIATTR_EXIT_INSTR_OFFSETS
	.align		4
        /*ec0c*/ 	.byte	0x04, 0x1c
        /*ec0e*/ 	.short	(.L_41 - .L_40)


	//   ....[0]....
.L_40:
        /*ec10*/ 	.word	0x000480f0


	//   ....[1]....
        /*ec14*/ 	.word	0x00048110


	//----- nvinfo : EIATTR_REQNTID
	.align		4
.L_41:
        /*ec18*/ 	.byte	0x04, 0x10
        /*ec1a*/ 	.short	(.L_43 - .L_42)
.L_42:
        /*ec1c*/ 	.word	0x00000100
        /*ec20*/ 	.word	0x00000001
        /*ec24*/ 	.word	0x00000001
.L_43:


//--------------------- .nv.callgraph             --------------------------
	.section	.nv.callgraph,"",@"SHT_CUDA_CALLGRAPH"
	.align	4
	.sectionentsize	8
	.align		4
        /*0000*/ 	.word	0x00000000
	.align		4
        /*0004*/ 	.word	0xffffffff
	.align		4
        /*0008*/ 	.word	0x00000000
	.align		4
        /*000c*/ 	.word	0xfffffffe
	.align		4
        /*0010*/ 	.word	0x00000000
	.align		4
        /*0014*/ 	.word	0xfffffffd
	.align		4
        /*0018*/ 	.word	0x00000000
	.align		4
        /*001c*/ 	.word	0xfffffffc


//--------------------- .nv.rel.action            --------------------------
	.section	.nv.rel.action,"",@"SHT_CUDA_RELOCINFO"
	.align	8
	.sectionentsize	8
        /*0000*/ 	.byte	0x73, 0x00, 0x00, 0x00, 0x00, 0x00, 0x00, 0x00, 0x00, 0x00, 0x00, 0x11, 0x25, 0x00, 0x05, 0x36


//--------------------- .nv.constant0.matmul_kernel --------------------------
	.section	.nv.constant0.matmul_kernel,"a",@progbits
	.sectionflags	@""
	.align	4
.nv.constant0.matmul_kernel:
	.zero		432


//--------------------- .text.matmul_kernel       --------------------------
	.section	.text.matmul_kernel,"ax",@progbits
	.sectioninfo	@"SHI_REGISTERS=255"
	.align	128
        .global         matmul_kernel
        .type           matmul_kernel,@function
        .size           matmul_kernel,(.L_x_4 - matmul_kernel)
        .other          matmul_kernel,@"STO_CUDA_ENTRY STV_DEFAULT"
matmul_kernel:
.text.matmul_kernel:
[----:B------:R-:W-:Y:S02]  /*0000*/  IMAD.MOV.U32 R1, RZ, RZ, c[0x0][0x28] ;  /* 0x00000a00ff017624 */ /* 0x000fe400078e00ff */
[----:B------:R-:W-:Y:S01]  /*0010*/  IMAD.MOV.U32 R0, RZ, RZ, c[0x0][0x17c] ;  /* 0x00005f00ff007624 */ /* 0x000fe200078e00ff */
[----:B------:R-:W1:Y:S01]  /*0020*/  S2R R5, SR_CTAID.X ;  /* 0x0000000000057919 */ /* 0x000e620000002500 */
[----:B------:R-:W-:Y:S01]  /*0030*/  IABS R11, c[0x0][0x178] ;  /* 0x00005e00000b7a13 */ /* 0x000fe20000000000 */
[----:B------:R-:W-:Y:S01]  /*0040*/  IMAD.MOV.U32 R250, RZ, RZ, c[0x0][0x188] ;  /* 0x00006200fffa7624 */ /* 0x000fe200078e00ff */
[----:B------:R-:W-:Y:S01]  /*0050*/  IADD3 R1, R1, -0x1d00, RZ ;  /* 0xffffe30001017810 */ /* 0x000fe20007ffe0ff */
[----:B------:R-:W2:Y:S01]  /*0060*/  S2R R252, SR_TID.X ;  /* 0x0000000000fc7919 */ /* 0x000ea20000002100 */
[----:B------:R-:W-:Y:S01]  /*0070*/  IADD3 R0, R0, 0x1ff, RZ ;  /* 0x000001ff00007810 */ /* 0x000fe20007ffe0ff */
[----:B------:R-:W-:Y:S01]  /*0080*/  ULDC.64 UR4, c[0x0][0x118] ;  /* 0x0000460000047ab9 */ /* 0x000fe20000000a00 */
[----:B------:R-:W-:Y:S02]  /*0090*/  LOP3.LUT R122, RZ, c[0x0][0x17c], RZ, 0x33, !PT ;  /* 0x00005f00ff7a7a12 */ /* 0x000fe400078e33ff */
[----:B------:R-:W-:-:S04]  /*00a0*/  SHF.R.S32.HI R3, RZ, 0x1f, R0 ;  /* 0x0000001fff037819 */ /* 0x000fc80000011400 */
[----:B------:R-:W-:-:S04]  /*00b0*/  LEA.HI R3, R3, R0, RZ, 0x9 ;  /* 0x0000000003037211 */ /* 0x000fc800078f48ff */
[----:B------:R-:W-:-:S05]  /*00c0*/  SHF.R.S32.HI R3, RZ, 0x9, R3 ;  /* 0x00000009ff037819 */ /* 0x000fca0000011403 */
[----:B------:R-:W-:Y:S01]  /*00d0*/  IMAD.SHL.U32 R4, R3, 0x8, RZ ;  /* 0x0000000803047824 */ /* 0x000fe200078e00ff */
[----:B-1----:R-:W-:-:S04]  /*00e0*/  IABS R8, R5 ;  /* 0x0000000500087213 */ /* 0x002fc80000000000 */
[-C--:B------:R-:W-:Y:S02]  /*00f0*/  IABS R7, R4.reuse ;  /* 0x0000000400077213 */ /* 0x080fe40000000000 */
[----:B------:R-:W-:Y:S02]  /*0100*/  IABS R10, R4 ;  /* 0x00000004000a7213 */ /* 0x000fe40000000000 */
[----:B------:R-:W1:Y:S01]  /*0110*/  I2F.RP R0, R7 ;  /* 0x0000000700007306 */ /* 0x000e620000209400 */
[C---:B--2---:R-:W-:Y:S02]  /*0120*/  LOP3.LUT R12, R252.reuse, 0xff, RZ, 0xc0, !PT ;  /* 0x000000fffc0c7812 */ /* 0x044fe400078ec0ff */
[----:B------:R-:W-:-:S05]  /*0130*/  LOP3.LUT R26, R252, 0x3f, RZ, 0xc0, !PT ;  /* 0x0000003ffc1a7812 */ /* 0x000fca00078ec0ff */
[----:B------:R-:W-:Y:S01]  /*0140*/  IMAD R119, R26, c[0x0][0x18c], RZ ;  /* 0x000063001a777a24 */ /* 0x000fe200078e02ff */
[----:B-1----:R-:W1:Y:S02]  /*0150*/  MUFU.RCP R0, R0 ;  /* 0x0000000000007308 */ /* 0x002e640000001000 */
[----:B-1----:R-:W-:Y:S01]  /*0160*/  IADD3 R2, R0, 0xffffffe, RZ ;  /* 0x0ffffffe00027810 */ /* 0x002fe20007ffe0ff */
[----:B------:R-:W-:-:S05]  /*0170*/  IMAD.MOV R0, RZ, RZ, -R10 ;  /* 0x000000ffff007224 */ /* 0x000fca00078e0a0a */
[----:B------:R1:W2:Y:S02]  /*0180*/  F2I.FTZ.U32.TRUNC.NTZ R3, R2 ;  /* 0x0000000200037305 */ /* 0x0002a4000021f000 */
[----:B-1----:R-:W-:Y:S02]  /*0190*/  IMAD.MOV.U32 R2, RZ, RZ, RZ ;  /* 0x000000ffff027224 */ /* 0x002fe400078e00ff */
[----:B--2---:R-:W-:-:S04]  /*01a0*/  IMAD.MOV R6, RZ, RZ, -R3 ;  /* 0x000000ffff067224 */ /* 0x004fc800078e0a03 */
[----:B------:R-:W-:Y:S02]  /*01b0*/  IMAD R9, R6, R7, RZ ;  /* 0x0000000706097224 */ /* 0x000fe400078e02ff */
[----:B------:R-:W-:Y:S02]  /*01c0*/  IMAD.MOV.U32 R6, RZ, RZ, R8 ;  /* 0x000000ffff067224 */ /* 0x000fe400078e0008 */
[----:B------:R-:W-:-:S06]  /*01d0*/  IMAD.HI.U32 R3, R3, R9, R2 ;  /* 0x0000000903037227 */ /* 0x000fcc00078e0002 */
[----:B------:R-:W-:-:S04]  /*01e0*/  IMAD.HI.U32 R3, R3, R6, RZ ;  /* 0x0000000603037227 */ /* 0x000fc800078e00ff */
[----:B------:R-:W-:-:S05]  /*01f0*/  IMAD R0, R3, R0, R6 ;  /* 0x0000000003007224 */ /* 0x000fca00078e0206 */
[----:B------:R-:W-:-:S13]  /*0200*/  ISETP.GT.U32.AND P1, PT, R7, R0, PT ;  /* 0x000000000700720c */ /* 0x000fda0003f24070 */
[----:B------:R-:W-:Y:S01]  /*0210*/  @!P1 IMAD.IADD R0, R0, 0x1, -R7 ;  /* 0x0000000100009824 */ /* 0x000fe200078e0a07 */
[----:B------:R-:W-:Y:S02]  /*0220*/  @!P1 IADD3 R3, R3, 0x1, RZ ;  /* 0x0000000103039810 */ /* 0x000fe40007ffe0ff */
[----:B------:R-:W-:Y:S02]  /*0230*/  ISETP.NE.AND P1, PT, R4, RZ, PT ;  /* 0x000000ff0400720c */ /* 0x000fe40003f25270 */
[----:B------:R-:W-:Y:S02]  /*0240*/  ISETP.GE.U32.AND P0, PT, R0, R7, PT ;  /* 0x000000070000720c */ /* 0x000fe40003f06070 */
[----:B------:R-:W-:-:S04]  /*0250*/  LOP3.LUT R0, R5, R4, RZ, 0x3c, !PT ;  /* 0x0000000405007212 */ /* 0x000fc800078e3cff */
[----:B------:R-:W-:Y:S01]  /*0260*/  ISETP.GE.AND P2, PT, R0, RZ, PT ;  /* 0x000000ff0000720c */ /* 0x000fe20003f46270 */
[----:B------:R-:W-:-:S05]  /*0270*/  IMAD.MOV.U32 R0, RZ, RZ, c[0x0][0x178] ;  /* 0x00005e00ff007624 */ /* 0x000fca00078e00ff */
[----:B------:R-:W-:Y:S02]  /*0280*/  IADD3 R0, R0, 0xff, RZ ;  /* 0x000000ff00007810 */ /* 0x000fe40007ffe0ff */
[----:B------:R-:W-:-:S05]  /*0290*/  @P0 IADD3 R3, R3, 0x1, RZ ;  /* 0x0000000103030810 */ /* 0x000fca0007ffe0ff */
[----:B------:R-:W-:Y:S01]  /*02a0*/  IMAD.MOV.U32 R2, RZ, RZ, R3 ;  /* 0x000000ffff027224 */ /* 0x000fe200078e0003 */
[----:B------:R-:W-:-:S03]  /*02b0*/  SHF.R.S32.HI R3, RZ, 0x1f, R0 ;  /* 0x0000001fff037819 */ /* 0x000fc60000011400 */
[----:B------:R-:W-:Y:S01]  /*02c0*/  @!P2 IMAD.MOV R2, RZ, RZ, -R2 ;  /* 0x000000ffff02a224 */ /* 0x000fe200078e0a02 */
[----:B------:R-:W-:Y:S02]  /*02d0*/  @!P1 LOP3.LUT R2, RZ, R4, RZ, 0x33, !PT ;  /* 0x00000004ff029212 */ /* 0x000fe400078e33ff */
[----:B------:R-:W-:-:S03]  /*02e0*/  LEA.HI R3, R3, R0, RZ, 0x8 ;  /* 0x0000000003037211 */ /* 0x000fc600078f40ff */
[----:B------:R-:W-:Y:S02]  /*02f0*/  IMAD.SHL.U32 R9, R2, 0x8, RZ ;  /* 0x0000000802097824 */ /* 0x000fe400078e00ff */
[----:B------:R-:W-:-:S03]  /*0300*/  IMAD.MOV R2, RZ, RZ, -R2 ;  /* 0x000000ffff027224 */ /* 0x000fc600078e0a02 */
[----:B------:R-:W-:Y:S01]  /*0310*/  LEA.HI.SX32 R3, R3, -R9, 0x18 ;  /* 0x8000000903037211 */ /* 0x000fe200078fc2ff */
[----:B------:R-:W-:Y:S02]  /*0320*/  IMAD R10, R4, R2, R5 ;  /* 0x00000002040a7224 */ /* 0x000fe400078e0205 */
[----:B------:R-:W-:Y:S01]  /*0330*/  IMAD.MOV.U32 R2, RZ, RZ, RZ ;  /* 0x000000ffff027224 */ /* 0x000fe200078e00ff */
[----:B------:R-:W-:Y:S02]  /*0340*/  IMNMX R13, R3, 0x8, PT ;  /* 0x00000008030d7817 */ /* 0x000fe40003800200 */
[----:B------:R-:W-:Y:S02]  /*0350*/  IABS R7, R10 ;  /* 0x0000000a00077213 */ /* 0x000fe40000000000 */
[-C--:B------:R-:W-:Y:S02]  /*0360*/  IABS R8, R13.reuse ;  /* 0x0000000d00087213 */ /* 0x080fe40000000000 */
[----:B------:R-:W-:-:S02]  /*0370*/  IABS R4, R13 ;  /* 0x0000000d00047213 */ /* 0x000fc40000000000 */
[----:B------:R-:W1:Y:S08]  /*0380*/  I2F.RP R0, R8 ;  /* 0x0000000800007306 */ /* 0x000e700000209400 */
[----:B-1----:R-:W1:Y:S02]  /*0390*/  MUFU.RCP R0, R0 ;  /* 0x0000000000007308 */ /* 0x002e640000001000 */
[----:B-1----:R-:W-:-:S06]  /*03a0*/  IADD3 R3, R0, 0xffffffe, RZ ;  /* 0x0ffffffe00037810 */ /* 0x002fcc0007ffe0ff */
[----:B------:R-:W1:Y:S02]  /*03b0*/  F2I.FTZ.U32.TRUNC.NTZ R3, R3 ;  /* 0x0000000300037305 */ /* 0x000e64000021f000 */
[----:B-1----:R-:W-:-:S04]  /*03c0*/  IMAD.MOV R6, RZ, RZ, -R3 ;  /* 0x000000ffff067224 */ /* 0x002fc800078e0a03 */
[----:B------:R-:W-:Y:S02]  /*03d0*/  IMAD.MOV.U32 R5, RZ, RZ, R6 ;  /* 0x000000ffff057224 */ /* 0x000fe400078e0006 */
[----:B------:R-:W1:Y:S02]  /*03e0*/  I2F.RP R6, R11 ;  /* 0x0000000b00067306 */ /* 0x000e640000209400 */
[----:B------:R-:W-:-:S04]  /*03f0*/  IMAD R5, R5, R8, RZ ;  /* 0x0000000805057224 */ /* 0x000fc800078e02ff */
[----:B------:R-:W-:-:S04]  /*0400*/  IMAD.HI.U32 R2, R3, R5, R2 ;  /* 0x0000000503027227 */ /* 0x000fc800078e0002 */
[----:B------:R-:W-:Y:S01]  /*0410*/  IMAD.MOV R3, RZ, RZ, -R4 ;  /* 0x000000ffff037224 */ /* 0x000fe200078e0a04 */
[----:B------:R-:W-:Y:S01]  /*0420*/  IABS R4, c[0x0][0x17c] ;  /* 0x00005f0000047a13 */ /* 0x000fe20000000000 */
[----:B------:R-:W-:-:S04]  /*0430*/  IMAD.HI.U32 R0, R2, R7, RZ ;  /* 0x0000000702007227 */ /* 0x000fc800078e00ff */
[----:B------:R-:W-:Y:S01]  /*0440*/  IMAD.MOV.U32 R2, RZ, RZ, R4 ;  /* 0x000000ffff027224 */ /* 0x000fe200078e0004 */
[----:B-1----:R-:W1:Y:S01]  /*0450*/  MUFU.RCP R6, R6 ;  /* 0x0000000600067308 */ /* 0x002e620000001000 */
[----:B------:R-:W-:-:S05]  /*0460*/  IMAD R3, R0, R3, R7 ;  /* 0x0000000300037224 */ /* 0x000fca00078e0207 */
[----:B------:R-:W-:Y:S02]  /*0470*/  ISETP.GT.U32.AND P1, PT, R8, R3, PT ;  /* 0x000000030800720c */ /* 0x000fe40003f24070 */
[----:B------:R-:W2:Y:S01]  /*0480*/  I2F.RP R4, R2 ;  /* 0x0000000200047306 */ /* 0x000ea20000209400 */
[----:B-1----:R-:W-:Y:S02]  /*0490*/  IADD3 R7, R6, 0xffffffe, RZ ;  /* 0x0ffffffe06077810 */ /* 0x002fe40007ffe0ff */
[----:B------:R-:W-:-:S08]  /*04a0*/  SHF.R.U32.HI R6, RZ, 0x6, R252 ;  /* 0x00000006ff067819 */ /* 0x000fd000000116fc */
[----:B------:R-:W-:Y:S01]  /*04b0*/  @!P1 IMAD.IADD R3, R3, 0x1, -R8 ;  /* 0x0000000103039824 */ /* 0x000fe200078e0a08 */
[----:B------:R-:W-:Y:S02]  /*04c0*/  @!P1 IADD3 R0, R0, 0x1, RZ ;  /* 0x0000000100009810 */ /* 0x000fe40007ffe0ff */
[----:B------:R-:W-:Y:S01]  /*04d0*/  ISETP.NE.AND P1, PT, R13, RZ, PT ;  /* 0x000000ff0d00720c */ /* 0x000fe20003f25270 */
[----:B------:R-:W-:Y:S01]  /*04e0*/  F2I.FTZ.U32.TRUNC.NTZ R7, R7 ;  /* 0x0000000700077305 */ /* 0x000fe2000021f000 */
[----:B------:R-:W-:Y:S02]  /*04f0*/  ISETP.GE.U32.AND P0, PT, R3, R8, PT ;  /* 0x000000080300720c */ /* 0x000fe40003f06070 */
[----:B------:R-:W-:Y:S02]  /*0500*/  LOP3.LUT R3, R10, R13, RZ, 0x3c, !PT ;  /* 0x0000000d0a037212 */ /* 0x000fe400078e3cff */
[----:B------:R-:W-:Y:S02]  /*0510*/  SGXT.U32 R6, R6, 0x2 ;  /* 0x000000020606781a */ /* 0x000fe40000000000 */
[----:B------:R-:W-:Y:S01]  /*0520*/  ISETP.GE.AND P2, PT, R3, RZ, PT ;  /* 0x000000ff0300720c */ /* 0x000fe20003f46270 */
[----:B--2---:R-:W1:Y:S06]  /*0530*/  MUFU.RCP R4, R4 ;  /* 0x0000000400047308 */ /* 0x004e6c0000001000 */
[----:B------:R-:W-:-:S05]  /*0540*/  @P0 IADD3 R0, R0, 0x1, RZ ;  /* 0x0000000100000810 */ /* 0x000fca0007ffe0ff */
[----:B------:R-:W-:-:S04]  /*0550*/  IMAD.MOV.U32 R8, RZ, RZ, R0 ;  /* 0x000000ffff087224 */ /* 0x000fc800078e0000 */
[----:B------:R-:W-:Y:S01]  /*0560*/  @!P2 IMAD.MOV R8, RZ, RZ, -R8 ;  /* 0x000000ffff08a224 */ /* 0x000fe200078e0a08 */
[----:B-1----:R-:W-:Y:S01]  /*0570*/  IADD3 R5, R4, 0xffffffe, RZ ;  /* 0x0ffffffe04057810 */ /* 0x002fe20007ffe0ff */
[----:B------:R-:W-:Y:S01]  /*0580*/  IMAD.MOV.U32 R4, RZ, RZ, RZ ;  /* 0x000000ffff047224 */ /* 0x000fe200078e00ff */
[----:B------:R-:W-:-:S04]  /*0590*/  @!P1 LOP3.LUT R8, RZ, R13, RZ, 0x33, !PT ;  /* 0x0000000dff089212 */ /* 0x000fc800078e33ff */
[----:B------:R-:W1:Y:S01]  /*05a0*/  F2I.FTZ.U32.TRUNC.NTZ R5, R5 ;  /* 0x0000000500057305 */ /* 0x000e62000021f000 */
[----:B------:R-:W-:Y:S02]  /*05b0*/  IMAD.MOV R0, RZ, RZ, -R8 ;  /* 0x000000ffff007224 */ /* 0x000fe400078e0a08 */
[----:B------:R-:W-:Y:S02]  /*05c0*/  IMAD.SHL.U32 R14, R8, 0x200, RZ ;  /* 0x00000200080e7824 */ /* 0x000fe400078e00ff */
[----:B------:R-:W-:-:S03]  /*05d0*/  IMAD R0, R13, R0, R10 ;  /* 0x000000000d007224 */ /* 0x000fc600078e020a */
[----:B------:R2:W-:Y:S01]  /*05e0*/  STL [R1+0x990], R14 ;  /* 0x0009900e01007387 */ /* 0x0005e20000100800 */
[----:B------:R-:W-:Y:S02]  /*05f0*/  IMAD.IADD R3, R9, 0x1, R0 ;  /* 0x0000000109037824 */ /* 0x000fe400078e0200 */
[----:B------:R-:W-:Y:S02]  /*0600*/  IMAD.MOV R0, RZ, RZ, -R7 ;  /* 0x000000ffff007224 */ /* 0x000fe400078e0a07 */
[----:B------:R-:W-:Y:S02]  /*0610*/  IMAD R242, R3, 0x100, R12 ;  /* 0x0000010003f27824 */ /* 0x000fe400078e020c */
[----:B------:R-:W-:Y:S02]  /*0620*/  IMAD.MOV.U32 R8, RZ, RZ, R0 ;  /* 0x000000ffff087224 */ /* 0x000fe400078e0000 */
[----:B-1----:R-:W-:Y:S01]  /*0630*/  IMAD.MOV R13, RZ, RZ, -R5 ;  /* 0x000000ffff0d7224 */ /* 0x002fe200078e0a05 */
[----:B------:R-:W-:Y:S01]  /*0640*/  IABS R118, R242 ;  /* 0x000000f200767213 */ /* 0x000fe20000000000 */
[----:B------:R-:W-:Y:S01]  /*0650*/  IMAD R3, R8, R11, RZ ;  /* 0x0000000b08037224 */ /* 0x000fe200078e02ff */
[----:B------:R-:W-:Y:S01]  /*0660*/  STL [R1+0xfd8], R242 ;  /* 0x000fd8f201007387 */ /* 0x000fe20000100800 */
[----:B------:R-:W-:-:S04]  /*0670*/  IMAD R9, R13, R2, RZ ;  /* 0x000000020d097224 */ /* 0x000fc800078e02ff */
[----:B------:R-:W-:Y:S01]  /*0680*/  IMAD.HI.U32 R0, R5, R9, R4 ;  /* 0x0000000905007227 */ /* 0x000fe200078e0004 */
[----:B------:R-:W-:-:S03]  /*0690*/  LOP3.LUT R4, R14, R6, RZ, 0xfc, !PT ;  /* 0x000000060e047212 */ /* 0x000fc600078efcff */
[----:B------:R-:W-:Y:S01]  /*06a0*/  IMAD.MOV.U32 R6, RZ, RZ, RZ ;  /* 0x000000ffff067224 */ /* 0x000fe200078e00ff */
[----:B------:R-:W-:Y:S02]  /*06b0*/  IABS R9, R4 ;  /* 0x0000000400097213 */ /* 0x000fe40000000000 */
[C---:B------:R-:W-:Y:S01]  /*06c0*/  LOP3.LUT R5, R4.reuse, 0x1fc, RZ, 0xfc, !PT ;  /* 0x000001fc04057812 */ /* 0x040fe200078efcff */
[----:B------:R-:W-:Y:S01]  /*06d0*/  IMAD.HI.U32 R6, R7, R3, R6 ;  /* 0x0000000307067227 */ /* 0x000fe200078e0006 */
[----:B------:R-:W-:Y:S02]  /*06e0*/  LOP3.LUT R7, R4, 0x4, RZ, 0xfc, !PT ;  /* 0x0000000404077812 */ /* 0x000fe400078efcff */
[----:B------:R-:W-:Y:S01]  /*06f0*/  IABS R27, R5 ;  /* 0x00000005001b7213 */ /* 0x000fe20000000000 */
[----:B------:R-:W-:Y:S01]  /*0700*/  IMAD.HI.U32 R3, R0, R9, RZ ;  /* 0x0000000900037227 */ /* 0x000fe200078e00ff */
[----:B------:R-:W-:Y:S02]  /*0710*/  ISETP.GE.AND P0, PT, R5, RZ, PT ;  /* 0x000000ff0500720c */ /* 0x000fe40003f06270 */
[----:B------:R-:W-:Y:S01]  /*0720*/  IABS R29, R7 ;  /* 0x00000007001d7213 */ /* 0x000fe20000000000 */
[----:B------:R-:W-:Y:S01]  /*0730*/  IMAD.HI.U32 R6, R6, R118, RZ ;  /* 0x0000007606067227 */ /* 0x000fe200078e00ff */
[----:B------:R-:W-:-:S02]  /*0740*/  ISETP.GE.AND P4, PT, R7, RZ, PT ;  /* 0x000000ff0700720c */ /* 0x000fc40003f86270 */
[----:B------:R-:W-:Y:S01]  /*0750*/  LOP3.LUT R7, R4, 0xc, RZ, 0xfc, !PT ;  /* 0x0000000c04077812 */ /* 0x000fe200078efcff */
[----:B------:R-:W-:Y:S01]  /*0760*/  IMAD.HI.U32 R5, R0, R27, RZ ;  /* 0x0000001b00057227 */ /* 0x000fe200078e00ff */
[C---:B------:R-:W-:Y:S02]  /*0770*/  LOP3.LUT R8, R4.reuse, 0x10, RZ, 0xfc, !PT ;  /* 0x0000001004087812 */ /* 0x040fe400078efcff */
[----:B------:R-:W-:Y:S01]  /*0780*/  IABS R31, R7 ;  /* 0x00000007001f7213 */ /* 0x000fe20000000000 */
[----:B------:R-:W-:Y:S01]  /*0790*/  IMAD.MOV R3, RZ, RZ, -R3 ;  /* 0x000000ffff037224 */ /* 0x000fe200078e0a03 */
[----:B------:R-:W-:Y:S01]  /*07a0*/  IABS R33, R8 ;  /* 0x0000000800217213 */ /* 0x000fe20000000000 */
[----:B------:R-:W-:Y:S01]  /*07b0*/  IMAD.MOV R6, RZ, RZ, -R6 ;  /* 0x000000ffff067224 */ /* 0x000fe200078e0a06 */
[C---:B------:R-:W-:Y:S01]  /*07c0*/  LOP3.LUT R10, R4.reuse, 0x14, RZ, 0xfc, !PT ;  /* 0x00000014040a7812 */ /* 0x040fe200078efcff */
[----:B------:R-:W-:Y:S01]  /*07d0*/  IMAD.MOV R5, RZ, RZ, -R5 ;  /* 0x000000ffff057224 */ /* 0x000fe200078e0a05 */
[----:B------:R-:W-:Y:S01]  /*07e0*/  LOP3.LUT R12, R4, 0x24, RZ, 0xfc, !PT ;  /* 0x00000024040c7812 */ /* 0x000fe200078efcff */
[----:B------:R-:W-:Y:S01]  /*07f0*/  IMAD R9, R2, R3, R9 ;  /* 0x0000000302097224 */ /* 0x000fe200078e0209 */
[----:B------:R-:W-:Y:S01]  /*0800*/  IABS R37, R10 ;  /* 0x0000000a00257213 */ /* 0x000fe20000000000 */
[----:B------:R-:W-:Y:S01]  /*0810*/  IMAD R118, R11, R6, R118 ;  /* 0x000000060b767224 */ /* 0x000fe200078e0276 */
[----:B------:R-:W-:Y:S01]  /*0820*/  LOP3.LUT R6, R4, 0x8, RZ, 0xfc, !PT ;  /* 0x0000000804067812 */ /* 0x000fe200078efcff */
[----:B------:R-:W-:Y:S01]  /*0830*/  IMAD.HI.U32 R3, R0, R29, RZ ;  /* 0x0000001d00037227 */ /* 0x000fe200078e00ff */
[----:B------:R-:W-:-:S02]  /*0840*/  ISETP.GT.U32.AND P3, PT, R2, R9, PT ;  /* 0x000000090200720c */ /* 0x000fc40003f64070 */
[----:B------:R-:W-:Y:S01]  /*0850*/  IABS R35, R6 ;  /* 0x0000000600237213 */ /* 0x000fe20000000000 */
[----:B------:R-:W-:Y:S01]  /*0860*/  IMAD R27, R2, R5, R27 ;  /* 0x00000005021b7224 */ /* 0x000fe200078e021b */
[----:B------:R-:W-:Y:S01]  /*0870*/  ISETP.GT.U32.AND P1, PT, R11, R118, PT ;  /* 0x000000760b00720c */ /* 0x000fe20003f24070 */
[----:B------:R-:W-:Y:S01]  /*0880*/  IMAD.MOV R3, RZ, RZ, -R3 ;  /* 0x000000ffff037224 */ /* 0x000fe200078e0a03 */
[----:B------:R-:W-:Y:S01]  /*0890*/  IABS R43, R12 ;  /* 0x0000000c002b7213 */ /* 0x000fe20000000000 */
[----:B------:R-:W-:Y:S01]  /*08a0*/  IMAD.HI.U32 R5, R0, R31, RZ ;  /* 0x0000001f00057227 */ /* 0x000fe200078e00ff */
[----:B------:R-:W-:Y:S02]  /*08b0*/  ISETP.GT.U32.AND P6, PT, R2, R27, PT ;  /* 0x0000001b0200720c */ /* 0x000fe40003fc4070 */
[----:B------:R-:W-:Y:S01]  /*08c0*/  LOP3.LUT R13, R4, 0x64, RZ, 0xfc, !PT ;  /* 0x00000064040d7812 */ /* 0x000fe200078efcff */
[----:B------:R-:W-:Y:S01]  /*08d0*/  IMAD R29, R2, R3, R29 ;  /* 0x00000003021d7224 */ /* 0x000fe200078e021d */
[----:B--2---:R-:W-:Y:S01]  /*08e0*/  LOP3.LUT R14, R4, 0x1b4, RZ, 0xfc, !PT ;  /* 0x000001b4040e7812 */ /* 0x004fe200078efcff */
[----:B------:R-:W-:Y:S01]  /*08f0*/  IMAD.HI.U32 R3, R0, R35, RZ ;  /* 0x0000002300037227 */ /* 0x000fe200078e00ff */
[----:B------:R-:W-:-:S02]  /*0900*/  IABS R77, R13 ;  /* 0x0000000d004d7213 */ /* 0x000fc40000000000 */
[----:B------:R-:W-:Y:S01]  /*0910*/  ISETP.GT.U32.AND P2, PT, R2, R29, PT ;  /* 0x0000001d0200720c */ /* 0x000fe20003f44070 */
[----:B------:R-:W-:Y:S01]  /*0920*/  IMAD.MOV R3, RZ, RZ, -R3 ;  /* 0x000000ffff037224 */ /* 0x000fe200078e0a03 */
[C---:B------:R-:W-:Y:S01]  /*0930*/  LOP3.LUT R15, R4.reuse, 0x1c8, RZ, 0xfc, !PT ;  /* 0x000001c8040f7812 */ /* 0x040fe200078efcff */
[--C-:B------:R-:W-:Y:S01]  /*0940*/  @!P3 IMAD.IADD R9, R9, 0x1, -R2.reuse ;  /* 0x000000010909b824 */ /* 0x100fe200078e0a02 */
[----:B------:R-:W-:Y:S01]  /*0950*/  LOP3.LUT R18, R4, 0x1e8, RZ, 0xfc, !PT ;  /* 0x000001e804127812 */ /* 0x000fe200078efcff */
[----:B------:R-:W-:Y:S01]  /*0960*/  IMAD R35, R2, R3, R35 ;  /* 0x0000000302237224 */ /* 0x000fe200078e0223 */
[----:B------:R-:W-:Y:S01]  /*0970*/  LOP3.LUT R16, R4, 0x1e4, RZ, 0xfc, !PT ;  /* 0x000001e404107812 */ /* 0x000fe200078efcff */
[----:B------:R-:W-:Y:S01]  /*0980*/  @!P6 IMAD.IADD R27, R27, 0x1, -R2 ;  /* 0x000000011b1be824 */ /* 0x000fe200078e0a02 */
[----:B------:R-:W-:Y:S01]  /*0990*/  ISETP.GT.U32.AND P3, PT, R2, R9, PT ;  /* 0x000000090200720c */ /* 0x000fe20003f64070 */
[----:B------:R-:W-:Y:S01]  /*09a0*/  IMAD.HI.U32 R3, R0, R33, RZ ;  /* 0x0000002100037227 */ /* 0x000fe200078e00ff */
[----:B------:R-:W-:-:S02]  /*09b0*/  ISETP.GT.U32.AND P6, PT, R2, R35, PT ;  /* 0x000000230200720c */ /* 0x000fc40003fc4070 */
[----:B------:R-:W-:Y:S01]  /*09c0*/  IABS R125, R18 ;  /* 0x00000012007d7213 */ /* 0x000fe20000000000 */
[----:B------:R-:W-:Y:S01]  /*09d0*/  IMAD.MOV R5, RZ, RZ, -R5 ;  /* 0x000000ffff057224 */ /* 0x000fe200078e0a05 */
[----:B------:R-:W-:Y:S01]  /*09e0*/  IABS R17, R16 ;  /* 0x0000001000117213 */ /* 0x000fe20000000000 */
[----:B------:R-:W-:Y:S01]  /*09f0*/  IMAD.MOV R3, RZ, RZ, -R3 ;  /* 0x000000ffff037224 */ /* 0x000fe200078e0a03 */
[C---:B------:R-:W-:Y:S01]  /*0a00*/  LOP3.LUT R20, R4.reuse, 0x1ec, RZ, 0xfc, !PT ;  /* 0x000001ec04147812 */ /* 0x040fe200078efcff */
[--C-:B------:R-:W-:Y:S01]  /*0a10*/  @!P2 IMAD.IADD R29, R29, 0x1, -R2.reuse ;  /* 0x000000011d1da824 */ /* 0x100fe200078e0a02 */
[----:B------:R-:W-:Y:S01]  /*0a20*/  ISETP.GE.AND P2, PT, R4, RZ, PT ;  /* 0x000000ff0400720c */ /* 0x000fe20003f46270 */
[----:B------:R-:W-:Y:S01]  /*0a30*/  IMAD R31, R2, R5, R31 ;  /* 0x00000005021f7224 */ /* 0x000fe200078e021f */
[----:B------:R-:W-:Y:S01]  /*0a40*/  LOP3.LUT R22, R4, 0x1f0, RZ, 0xfc, !PT ;  /* 0x000001f004167812 */ /* 0x000fe200078efcff */
[----:B------:R-:W-:Y:S01]  /*0a50*/  IMAD R33, R2, R3, R33 ;  /* 0x0000000302217224 */ /* 0x000fe200078e0221 */
[----:B------:R-:W-:Y:S01]  /*0a60*/  LOP3.LUT R24, R4, 0x1f4, RZ, 0xfc, !PT ;  /* 0x000001f404187812 */ /* 0x000fe200078efcff */
[--C-:B------:R-:W-:Y:S01]  /*0a70*/  @!P3 IMAD.IADD R9, R9, 0x1, -R2.reuse ;  /* 0x000000010909b824 */ /* 0x100fe200078e0a02 */
[C---:B------:R-:W-:Y:S01]  /*0a80*/  ISETP.GT.U32.AND P3, PT, R2.reuse, R31, PT ;  /* 0x0000001f0200720c */ /* 0x040fe20003f64070 */
[----:B------:R-:W-:Y:S01]  /*0a90*/  @!P6 IMAD.IADD R35, R35, 0x1, -R2 ;  /* 0x000000012323e824 */ /* 0x000fe200078e0a02 */
[----:B------:R-:W-:Y:S01]  /*0aa0*/  ISETP.GT.U32.AND P6, PT, R2, R33, PT ;  /* 0x000000210200720c */ /* 0x000fe20003fc4070 */
[----:B------:R-:W-:Y:S01]  /*0ab0*/  @!P1 IMAD.IADD R118, R118, 0x1, -R11 ;  /* 0x0000000176769824 */ /* 0x000fe200078e0a0b */
[----:B------:R-:W-:Y:S01]  /*0ac0*/  ISETP.GT.U32.AND P1, PT, R2, R27, PT ;  /* 0x0000001b0200720c */ /* 0x000fe20003f24070 */
[----:B------:R-:W-:Y:S01]  /*0ad0*/  IMAD.HI.U32 R5, R0, R37, RZ ;  /* 0x0000002500057227 */ /* 0x000fe200078e00ff */
[----:B------:R-:W-:-:S02]  /*0ae0*/  IABS R121, R24 ;  /* 0x0000001800797213 */ /* 0x000fc40000000000 */
[----:B------:R-:W-:Y:S01]  /*0af0*/  ISETP.GT.U32.AND P5, PT, R11, R118, PT ;  /* 0x000000760b00720c */ /* 0x000fe20003fa4070 */
[----:B------:R-:W-:Y:S01]  /*0b00*/  @!P2 IMAD.MOV R9, RZ, RZ, -R9 ;  /* 0x000000ffff09a224 */ /* 0x000fe200078e0a09 */
[----:B------:R-:W-:Y:S01]  /*0b10*/  ISETP.GE.AND P2, PT, R7, RZ, PT ;  /* 0x000000ff0700720c */ /* 0x000fe20003f46270 */
[----:B------:R-:W-:Y:S01]  /*0b20*/  IMAD.MOV R5, RZ, RZ, -R5 ;  /* 0x000000ffff057224 */ /* 0x000fe200078e0a05 */
[----:B------:R-:W-:Y:S01]  /*0b30*/  LOP3.LUT R7, R4, 0x18, RZ, 0xfc, !PT ;  /* 0x0000001804077812 */ /* 0x000fe200078efcff */
[--C-:B------:R-:W-:Y:S01]  /*0b40*/  @!P3 IMAD.IADD R31, R31, 0x1, -R2.reuse ;  /* 0x000000011f1fb824 */ /* 0x100fe200078e0a02 */
[C---:B------:R-:W-:Y:S01]  /*0b50*/  ISETP.GT.U32.AND P3, PT, R2.reuse, R35, PT ;  /* 0x000000230200720c */ /* 0x040fe20003f64070 */
[--C-:B------:R-:W-:Y:S01]  /*0b60*/  @!P6 IMAD.IADD R33, R33, 0x1, -R2.reuse ;  /* 0x000000012121e824 */ /* 0x100fe200078e0a02 */
[----:B------:R-:W-:Y:S01]  /*0b70*/  IABS R41, R7 ;  /* 0x0000000700297213 */ /* 0x000fe20000000000 */
[C---:B------:R-:W-:Y:S02]  /*0b80*/  IMAD R37, R2.reuse, R5, R37 ;  /* 0x0000000502257224 */ /* 0x040fe400078e0225 */
[----:B------:R-:W-:Y:S01]  /*0b90*/  @!P1 IMAD.IADD R27, R27, 0x1, -R2 ;  /* 0x000000011b1b9824 */ /* 0x000fe200078e0a02 */
[----:B------:R-:W-:Y:S01]  /*0ba0*/  ISETP.GT.U32.AND P6, PT, R2, R33, PT ;  /* 0x000000210200720c */ /* 0x000fe20003fc4070 */
[----:B------:R-:W-:Y:S01]  /*0bb0*/  IMAD.HI.U32 R3, R0, R41, RZ ;  /* 0x0000002900037227 */ /* 0x000fe200078e00ff */
[----:B------:R-:W-:-:S03]  /*0bc0*/  ISETP.GE.AND P1, PT, R6, RZ, PT ;  /* 0x000000ff0600720c */ /* 0x000fc60003f26270 */
[----:B------:R-:W-:Y:S01]  /*0bd0*/  @!P5 IMAD.IADD R118, R118, 0x1, -R11 ;  /* 0x000000017676d824 */ /* 0x000fe200078e0a0b */
[----:B------:R-:W-:Y:S01]  /*0be0*/  ISETP.GT.U32.AND P5, PT, R2, R29, PT ;  /* 0x0000001d0200720c */ /* 0x000fe20003fa4070 */
[----:B------:R-:W-:Y:S01]  /*0bf0*/  IMAD.MOV R3, RZ, RZ, -R3 ;  /* 0x000000ffff037224 */ /* 0x000fe200078e0a03 */
[----:B------:R-:W-:Y:S01]  /*0c00*/  LOP3.LUT R11, R4, 0x20, RZ, 0xfc, !PT ;  /* 0x00000020040b7812 */ /* 0x000fe200078efcff */
[--C-:B------:R-:W-:Y:S01]  /*0c10*/  @!P3 IMAD.IADD R35, R35, 0x1, -R2.reuse ;  /* 0x000000012323b824 */ /* 0x100fe200078e0a02 */
[C---:B------:R-:W-:Y:S01]  /*0c20*/  ISETP.GT.U32.AND P3, PT, R2.reuse, R37, PT ;  /* 0x000000250200720c */ /* 0x040fe20003f64070 */
[C---:B------:R-:W-:Y:S01]  /*0c30*/  IMAD R41, R2.reuse, R3, R41 ;  /* 0x0000000302297224 */ /* 0x040fe200078e0229 */
[----:B------:R-:W-:Y:S01]  /*0c40*/  IABS R45, R11 ;  /* 0x0000000b002d7213 */ /* 0x000fe20000000000 */
[----:B------:R-:W-:Y:S02]  /*0c50*/  @!P6 IMAD.IADD R33, R33, 0x1, -R2 ;  /* 0x000000012121e824 */ /* 0x000fe400078e0a02 */
[----:B------:R-:W-:Y:S01]  /*0c60*/  @!P0 IMAD.MOV R27, RZ, RZ, -R27 ;  /* 0x000000ffff1b8224 */ /* 0x000fe200078e0a1b */
[----:B------:R-:W-:Y:S01]  /*0c70*/  ISETP.GT.U32.AND P6, PT, R2, R41, PT ;  /* 0x000000290200720c */ /* 0x000fe20003fc4070 */
[----:B------:R-:W-:Y:S01]  /*0c80*/  IMAD.HI.U32 R6, R0, R43, RZ ;  /* 0x0000002b00067227 */ /* 0x000fe200078e00ff */
[----:B------:R-:W-:-:S03]  /*0c90*/  ISETP.GT.U32.AND P0, PT, R2, R31, PT ;  /* 0x0000001f0200720c */ /* 0x000fc60003f04070 */
[--C-:B------:R-:W-:Y:S01]  /*0ca0*/  @!P5 IMAD.IADD R29, R29, 0x1, -R2.reuse ;  /* 0x000000011d1dd824 */ /* 0x100fe200078e0a02 */
[----:B------:R-:W-:Y:S01]  /*0cb0*/  ISETP.GE.AND P5, PT, R8, RZ, PT ;  /* 0x000000ff0800720c */ /* 0x000fe20003fa6270 */
[----:B------:R-:W-:Y:S01]  /*0cc0*/  @!P3 IMAD.IADD R37, R37, 0x1, -R2 ;  /* 0x000000012525b824 */ /* 0x000fe200078e0a02 */
[----:B------:R-:W-:Y:S01]  /*0cd0*/  LOP3.LUT R8, R4, 0x1c, RZ, 0xfc, !PT ;  /* 0x0000001c04087812 */ /* 0x000fe200078efcff */
[----:B------:R-:W-:Y:S01]  /*0ce0*/  IMAD.MOV R6, RZ, RZ, -R6 ;  /* 0x000000ffff067224 */ /* 0x000fe200078e0a06 */
[----:B------:R-:W-:Y:S01]  /*0cf0*/  ISETP.GE.AND P3, PT, R7, RZ, PT ;  /* 0x000000ff0700720c */ /* 0x000fe20003f66270 */
[----:B------:R-:W-:Y:S01]  /*0d00*/  IMAD.HI.U32 R5, R0, R45, RZ ;  /* 0x0000002d00057227 */ /* 0x000fe200078e00ff */
[----:B------:R-:W-:Y:S02]  /*0d10*/  IABS R39, R8 ;  /* 0x0000000800277213 */ /* 0x000fe40000000000 */
[----:B------:R-:W-:Y:S01]  /*0d20*/  LOP3.LUT R7, R4, 0x28, RZ, 0xfc, !PT ;  /* 0x0000002804077812 */ /* 0x000fe200078efcff */
[----:B------:R-:W-:Y:S01]  /*0d30*/  @!P6 IMAD.IADD R41, R41, 0x1, -R2 ;  /* 0x000000012929e824 */ /* 0x000fe200078e0a02 */
[----:B------:R-:W-:Y:S01]  /*0d40*/  ISETP.GT.U32.AND P6, PT, R2, R37, PT ;  /* 0x000000250200720c */ /* 0x000fe20003fc4070 */
[----:B------:R-:W-:Y:S01]  /*0d50*/  IMAD.HI.U32 R3, R0, R39, RZ ;  /* 0x0000002700037227 */ /* 0x000fe200078e00ff */
[----:B------:R-:W-:-:S03]  /*0d60*/  IABS R47, R7 ;  /* 0x00000007002f7213 */ /* 0x000fc60000000000 */
[----:B------:R-:W-:Y:S02]  /*0d70*/  IMAD.MOV R3, RZ, RZ, -R3 ;  /* 0x000000ffff037224 */ /* 0x000fe400078e0a03 */
[----:B------:R-:W-:Y:S01]  /*0d80*/  IMAD R43, R2, R6, R43 ;  /* 0x00000006022b7224 */ /* 0x000fe200078e022b */
[----:B------:R-:W-:Y:S01]  /*0d90*/  LOP3.LUT R6, R4, 0x2c, RZ, 0xfc, !PT ;  /* 0x0000002c04067812 */ /* 0x000fe200078efcff */
[----:B------:R-:W-:Y:S02]  /*0da0*/  IMAD.MOV R5, RZ, RZ, -R5 ;  /* 0x000000ffff057224 */ /* 0x000fe400078e0a05 */
[C---:B------:R-:W-:Y:S01]  /*0db0*/  IMAD R39, R2.reuse, R3, R39 ;  /* 0x0000000302277224 */ /* 0x040fe200078e0227 */
[----:B------:R-:W-:Y:S01]  /*0dc0*/  IABS R49, R6 ;  /* 0x0000000600317213 */ /* 0x000fe20000000000 */
[--C-:B------:R-:W-:Y:S01]  /*0dd0*/  @!P6 IMAD.IADD R37, R37, 0x1, -R2.reuse ;  /* 0x000000012525e824 */ /* 0x100fe200078e0a02 */
[----:B------:R-:W-:Y:S01]  /*0de0*/  ISETP.GT.U32.AND P6, PT, R2, R43, PT ;  /* 0x0000002b0200720c */ /* 0x000fe20003fc4070 */
[----:B------:R-:W-:Y:S01]  /*0df0*/  @!P0 IMAD.IADD R31, R31, 0x1, -R2 ;  /* 0x000000011f1f8824 */ /* 0x000fe200078e0a02 */
[----:B------:R-:W-:Y:S01]  /*0e00*/  ISETP.GE.AND P0, PT, R10, RZ, PT ;  /* 0x000000ff0a00720c */ /* 0x000fe20003f06270 */
[----:B------:R-:W-:Y:S01]  /*0e10*/  IMAD R45, R2, R5, R45 ;  /* 0x00000005022d7224 */ /* 0x000fe200078e022d */
[----:B------:R-:W-:Y:S01]  /*0e20*/  LOP3.LUT R10, R4, 0x34, RZ, 0xfc, !PT ;  /* 0x00000034040a7812 */ /* 0x000fe200078efcff */
[----:B------:R-:W-:Y:S01]  /*0e30*/  @!P4 IMAD.MOV R29, RZ, RZ, -R29 ;  /* 0x000000ffff1dc224 */ /* 0x000fe200078e0a1d */
[C---:B------:R-:W-:Y:S01]  /*0e40*/  ISETP.GT.U32.AND P4, PT, R2.reuse, R39, PT ;  /* 0x000000270200720c */ /* 0x040fe20003f84070 */
[----:B------:R-:W-:Y:S01]  /*0e50*/  @!P1 IMAD.MOV R35, RZ, RZ, -R35 ;  /* 0x000000ffff239224 */ /* 0x000fe200078e0a23 */
[C---:B------:R-:W-:Y:S01]  /*0e60*/  ISETP.GT.U32.AND P1, PT, R2.reuse, R41, PT ;  /* 0x000000290200720c */ /* 0x040fe20003f24070 */
[----:B------:R-:W-:Y:S01]  /*0e70*/  @!P2 IMAD.MOV R31, RZ, RZ, -R31 ;  /* 0x000000ffff1fa224 */ /* 0x000fe200078e0a1f */
[----:B------:R-:W-:Y:S01]  /*0e80*/  ISETP.GT.U32.AND P2, PT, R2, R45, PT ;  /* 0x0000002d0200720c */ /* 0x000fe20003f44070 */
[----:B------:R-:W-:Y:S01]  /*0e90*/  IMAD.HI.U32 R3, R0, R47, RZ ;  /* 0x0000002f00037227 */ /* 0x000fe200078e00ff */
[----:B------:R-:W-:-:S03]  /*0ea0*/  IABS R53, R10 ;  /* 0x0000000a00357213 */ /* 0x000fc60000000000 */
[----:B------:R-:W-:Y:S02]  /*0eb0*/  IMAD.MOV R5, RZ, RZ, -R3 ;  /* 0x000000ffff057224 */ /* 0x000fe400078e0a03 */
[--C-:B------:R-:W-:Y:S02]  /*0ec0*/  @!P6 IMAD.IADD R43, R43, 0x1, -R2.reuse ;  /* 0x000000012b2be824 */ /* 0x100fe400078e0a02 */
[--C-:B------:R-:W-:Y:S01]  /*0ed0*/  @!P4 IMAD.IADD R39, R39, 0x1, -R2.reuse ;  /* 0x000000012727c824 */ /* 0x100fe200078e0a02 */
[----:B------:R-:W-:Y:S01]  /*0ee0*/  ISETP.GE.AND P4, PT, R12, RZ, PT ;  /* 0x000000ff0c00720c */ /* 0x000fe20003f86270 */
[--C-:B------:R-:W-:Y:S01]  /*0ef0*/  @!P1 IMAD.IADD R41, R41, 0x1, -R2.reuse ;  /* 0x0000000129299824 */ /* 0x100fe200078e0a02 */
[----:B------:R-:W-:Y:S01]  /*0f00*/  ISETP.GE.AND P1, PT, R11, RZ, PT ;  /* 0x000000ff0b00720c */ /* 0x000fe20003f26270 */
[----:B------:R-:W-:Y:S01]  /*0f10*/  IMAD R47, R2, R5, R47 ;  /* 0x00000005022f7224 */ /* 0x000fe200078e022f */
[----:B------:R-:W-:Y:S01]  /*0f20*/  LOP3.LUT R11, R4, 0x54, RZ, 0xfc, !PT ;  /* 0x00000054040b7812 */ /* 0x000fe200078efcff */
[----:B------:R-:W-:Y:S01]  /*0f30*/  @!P0 IMAD.MOV R37, RZ, RZ, -R37 ;  /* 0x000000ffff258224 */ /* 0x000fe200078e0a25 */
[C---:B------:R-:W-:Y:S01]  /*0f40*/  ISETP.GT.U32.AND P0, PT, R2.reuse, R43, PT ;  /* 0x0000002b0200720c */ /* 0x040fe20003f04070 */
[----:B------:R-:W-:Y:S01]  /*0f50*/  @!P2 IMAD.IADD R45, R45, 0x1, -R2 ;  /* 0x000000012d2da824 */ /* 0x000fe200078e0a02 */
[C---:B------:R-:W-:Y:S01]  /*0f60*/  ISETP.GT.U32.AND P2, PT, R2.reuse, R39, PT ;  /* 0x000000270200720c */ /* 0x040fe20003f44070 */
[----:B------:R-:W-:Y:S01]  /*0f70*/  @!P3 IMAD.MOV R41, RZ, RZ, -R41 ;  /* 0x000000ffff29b224 */ /* 0x000fe200078e0a29 */
[----:B------:R-:W-:Y:S01]  /*0f80*/  ISETP.GT.U32.AND P3, PT, R2, R47, PT ;  /* 0x0000002f0200720c */ /* 0x000fe20003f64070 */
[----:B------:R-:W-:Y:S01]  /*0f90*/  @!P5 IMAD.MOV R33, RZ, RZ, -R33 ;  /* 0x000000ffff21d224 */ /* 0x000fe200078e0a21 */
[----:B------:R-:W-:Y:S01]  /*0fa0*/  ISETP.GE.AND P5, PT, R8, RZ, PT ;  /* 0x000000ff0800720c */ /* 0x000fe20003fa6270 */
[----:B------:R-:W-:Y:S01]  /*0fb0*/  IMAD.HI.U32 R3, R0, R49, RZ ;  /* 0x0000003100037227 */ /* 0x000fe200078e00ff */
[----:B------:R-:W-:-:S02]  /*0fc0*/  ISETP.GT.U32.AND P6, PT, R2, R45, PT ;  /* 0x0000002d0200720c */ /* 0x000fc40003fc4070 */
[----:B------:R-:W-:Y:S01]  /*0fd0*/  LOP3.LUT R8, R4, 0x30, RZ, 0xfc, !PT ;  /* 0x0000003004087812 */ /* 0x000fe200078efcff */
[----:B------:R-:W-:Y:S01]  /*0fe0*/  IMAD.MOV R3, RZ, RZ, -R3 ;  /* 0x000000ffff037224 */ /* 0x000fe200078e0a03 */
[----:B------:R-:W-:Y:S01]  /*0ff0*/  IABS R75, R11 ;  /* 0x0000000b004b7213 */ /* 0x000fe20000000000 */
[--C-:B------:R-:W-:Y:S01]  /*1000*/  @!P0 IMAD.IADD R43, R43, 0x1, -R2.reuse ;  /* 0x000000012b2b8824 */ /* 0x100fe200078e0a02 */
[----:B------:R-:W-:Y:S01]  /*1010*/  IABS R51, R8 ;  /* 0x0000000800337213 */ /* 0x000fe20000000000 */
[----:B------:R-:W-:Y:S01]  /*1020*/  IMAD R49, R2, R3, R49 ;  /* 0x0000000302317224 */ /* 0x000fe200078e0231 */
[----:B------:R-:W-:Y:S01]  /*1030*/  ISETP.GE.AND P0, PT, R6, RZ, PT ;  /* 0x000000ff0600720c */ /* 0x000fe20003f06270 */
[--C-:B------:R-:W-:Y:S01]  /*1040*/  @!P2 IMAD.IADD R39, R39, 0x1, -R2.reuse ;  /* 0x000000012727a824 */ /* 0x100fe200078e0a02 */
[----:B------:R-:W-:Y:S01]  /*1050*/  LOP3.LUT R6, R4, 0x38, RZ, 0xfc, !PT ;  /* 0x0000003804067812 */ /* 0x000fe200078efcff */
[----:B------:R-:W-:Y:S01]  /*1060*/  @!P3 IMAD.IADD R47, R47, 0x1, -R2 ;  /* 0x000000012f2fb824 */ /* 0x000fe200078e0a02 */
[----:B------:R-:W-:Y:S01]  /*1070*/  ISETP.GE.AND P2, PT, R7, RZ, PT ;  /* 0x000000ff0700720c */ /* 0x000fe20003f46270 */
[----:B------:R-:W-:Y:S01]  /*1080*/  IMAD.HI.U32 R3, R0, R51, RZ ;  /* 0x0000003300037227 */ /* 0x000fe200078e00ff */
[----:B------:R-:W-:-:S02]  /*1090*/  IABS R55, R6 ;  /* 0x0000000600377213 */ /* 0x000fc40000000000 */
[----:B------:R-:W-:Y:S01]  /*10a0*/  LOP3.LUT R7, R4, 0x40, RZ, 0xfc, !PT ;  /* 0x0000004004077812 */ /* 0x000fe200078efcff */
[----:B------:R-:W-:Y:S01]  /*10b0*/  @!P6 IMAD.IADD R45, R45, 0x1, -R2 ;  /* 0x000000012d2de824 */ /* 0x000fe200078e0a02 */
[C---:B------:R-:W-:Y:S01]  /*10c0*/  ISETP.GT.U32.AND P6, PT, R2.reuse, R49, PT ;  /* 0x000000310200720c */ /* 0x040fe20003fc4070 */
[----:B------:R-:W-:Y:S01]  /*10d0*/  @!P5 IMAD.MOV R39, RZ, RZ, -R39 ;  /* 0x000000ffff27d224 */ /* 0x000fe200078e0a27 */
[----:B------:R-:W-:Y:S01]  /*10e0*/  ISETP.GT.U32.AND P5, PT, R2, R47, PT ;  /* 0x0000002f0200720c */ /* 0x000fe20003fa4070 */
[----:B------:R-:W-:Y:S01]  /*10f0*/  IMAD.MOV R3, RZ, RZ, -R3 ;  /* 0x000000ffff037224 */ /* 0x000fe200078e0a03 */
[----:B------:R-:W-:Y:S01]  /*1100*/  IABS R57, R7 ;  /* 0x0000000700397213 */ /* 0x000fe20000000000 */
[----:B------:R-:W-:Y:S01]  /*1110*/  IMAD.HI.U32 R5, R0, R53, RZ ;  /* 0x0000003500057227 */ /* 0x000fe200078e00ff */
[----:B------:R-:W-:Y:S02]  /*1120*/  ISETP.GE.AND P3, PT, R8, RZ, PT ;  /* 0x000000ff0800720c */ /* 0x000fe40003f66270 */
[----:B------:R-:W-:Y:S01]  /*1130*/  LOP3.LUT R8, R4, 0x44, RZ, 0xfc, !PT ;  /* 0x0000004404087812 */ /* 0x000fe200078efcff */
[----:B------:R-:W-:Y:S01]  /*1140*/  IMAD R51, R2, R3, R51 ;  /* 0x0000000302337224 */ /* 0x000fe200078e0233 */
[----:B------:R-:W-:Y:S01]  /*1150*/  LOP3.LUT R12, R4, 0x60, RZ, 0xfc, !PT ;  /* 0x00000060040c7812 */ /* 0x000fe200078efcff */
[----:B------:R-:W-:Y:S01]  /*1160*/  IMAD.HI.U32 R3, R0, R55, RZ ;  /* 0x0000003700037227 */ /* 0x000fe200078e00ff */
[----:B------:R-:W-:-:S02]  /*1170*/  IABS R63, R8 ;  /* 0x00000008003f7213 */ /* 0x000fc40000000000 */
[----:B------:R-:W-:Y:S01]  /*1180*/  IABS R73, R12 ;  /* 0x0000000c00497213 */ /* 0x000fe20000000000 */
[----:B------:R-:W-:Y:S02]  /*1190*/  IMAD.MOV R3, RZ, RZ, -R3 ;  /* 0x000000ffff037224 */ /* 0x000fe400078e0a03 */
[--C-:B------:R-:W-:Y:S02]  /*11a0*/  @!P6 IMAD.IADD R49, R49, 0x1, -R2.reuse ;  /* 0x000000013131e824 */ /* 0x100fe400078e0a02 */
[----:B------:R-:W-:Y:S02]  /*11b0*/  @!P5 IMAD.IADD R47, R47, 0x1, -R2 ;  /* 0x000000012f2fd824 */ /* 0x000fe400078e0a02 */
[C---:B------:R-:W-:Y:S01]  /*11c0*/  IMAD R55, R2.reuse, R3, R55 ;  /* 0x0000000302377224 */ /* 0x040fe200078e0237 */
[C---:B------:R-:W-:Y:S01]  /*11d0*/  ISETP.GT.U32.AND P6, PT, R2.reuse, R49, PT ;  /* 0x000000310200720c */ /* 0x040fe20003fc4070 */
[----:B------:R-:W-:Y:S02]  /*11e0*/  @!P2 IMAD.MOV R47, RZ, RZ, -R47 ;  /* 0x000000ffff2fa224 */ /* 0x000fe400078e0a2f */
[----:B------:R-:W-:Y:S01]  /*11f0*/  IMAD.MOV R5, RZ, RZ, -R5 ;  /* 0x000000ffff057224 */ /* 0x000fe200078e0a05 */
[C---:B------:R-:W-:Y:S01]  /*1200*/  ISETP.GT.U32.AND P2, PT, R2.reuse, R55, PT ;  /* 0x000000370200720c */ /* 0x040fe20003f44070 */
[----:B------:R-:W-:Y:S01]  /*1210*/  @!P1 IMAD.MOV R45, RZ, RZ, -R45 ;  /* 0x000000ffff2d9224 */ /* 0x000fe200078e0a2d */
[C---:B------:R-:W-:Y:S01]  /*1220*/  ISETP.GT.U32.AND P1, PT, R2.reuse, R51, PT ;  /* 0x000000330200720c */ /* 0x040fe20003f24070 */
[----:B------:R-:W-:Y:S01]  /*1230*/  IMAD R53, R2, R5, R53 ;  /* 0x0000000502357224 */ /* 0x000fe200078e0235 */
[----:B------:R-:W-:Y:S01]  /*1240*/  LOP3.LUT R5, R4, 0x3c, RZ, 0xfc, !PT ;  /* 0x0000003c04057812 */ /* 0x000fe200078efcff */
[----:B------:R-:W-:Y:S01]  /*1250*/  @!P4 IMAD.MOV R43, RZ, RZ, -R43 ;  /* 0x000000ffff2bc224 */ /* 0x000fe200078e0a2b */
[----:B------:R-:W-:-:S02]  /*1260*/  ISETP.GE.AND P4, PT, R10, RZ, PT ;  /* 0x000000ff0a00720c */ /* 0x000fc40003f86270 */
[----:B------:R-:W-:Y:S01]  /*1270*/  ISETP.GT.U32.AND P5, PT, R2, R53, PT ;  /* 0x000000350200720c */ /* 0x000fe20003fa4070 */
[--C-:B------:R-:W-:Y:S01]  /*1280*/  @!P6 IMAD.IADD R49, R49, 0x1, -R2.reuse ;  /* 0x000000013131e824 */ /* 0x100fe200078e0a02 */
[----:B------:R-:W-:Y:S02]  /*1290*/  IABS R59, R5 ;  /* 0x00000005003b7213 */ /* 0x000fe40000000000 */
[----:B------:R-:W-:Y:S01]  /*12a0*/  ISETP.GE.AND P6, PT, R6, RZ, PT ;  /* 0x000000ff0600720c */ /* 0x000fe20003fc6270 */
[--C-:B------:R-:W-:Y:S01]  /*12b0*/  @!P2 IMAD.IADD R55, R55, 0x1, -R2.reuse ;  /* 0x000000013737a824 */ /* 0x100fe200078e0a02 */
[----:B------:R-:W-:Y:S01]  /*12c0*/  LOP3.LUT R10, R4, 0x50, RZ, 0xfc, !PT ;  /* 0x00000050040a7812 */ /* 0x000fe200078efcff */
[----:B------:R-:W-:Y:S01]  /*12d0*/  @!P0 IMAD.MOV R49, RZ, RZ, -R49 ;  /* 0x000000ffff318224 */ /* 0x000fe200078e0a31 */
[----:B------:R-:W-:Y:S01]  /*12e0*/  ISETP.GE.AND P0, PT, R5, RZ, PT ;  /* 0x000000ff0500720c */ /* 0x000fe20003f06270 */
[----:B------:R-:W-:Y:S01]  /*12f0*/  @!P1 IMAD.IADD R51, R51, 0x1, -R2 ;  /* 0x0000000133339824 */ /* 0x000fe200078e0a02 */
[----:B------:R-:W-:Y:S01]  /*1300*/  ISETP.GT.U32.AND P2, PT, R2, R55, PT ;  /* 0x000000370200720c */ /* 0x000fe20003f44070 */
[----:B------:R-:W-:Y:S01]  /*1310*/  IMAD.HI.U32 R5, R0, R57, RZ ;  /* 0x0000003900057227 */ /* 0x000fe200078e00ff */
[----:B------:R-:W-:-:S02]  /*1320*/  IABS R67, R10 ;  /* 0x0000000a00437213 */ /* 0x000fc40000000000 */
[----:B------:R-:W-:Y:S01]  /*1330*/  ISETP.GT.U32.AND P1, PT, R2, R51, PT ;  /* 0x000000330200720c */ /* 0x000fe20003f24070 */
[----:B------:R-:W-:Y:S02]  /*1340*/  @!P5 IMAD.IADD R53, R53, 0x1, -R2 ;  /* 0x000000013535d824 */ /* 0x000fe400078e0a02 */
[----:B------:R-:W-:Y:S02]  /*1350*/  IMAD.MOV R5, RZ, RZ, -R5 ;  /* 0x000000ffff057224 */ /* 0x000fe400078e0a05 */
[----:B------:R-:W-:Y:S01]  /*1360*/  IMAD.HI.U32 R3, R0, R59, RZ ;  /* 0x0000003b00037227 */ /* 0x000fe200078e00ff */
[----:B------:R-:W-:-:S03]  /*1370*/  ISETP.GT.U32.AND P5, PT, R2, R53, PT ;  /* 0x000000350200720c */ /* 0x000fc60003fa4070 */
[C---:B------:R-:W-:Y:S02]  /*1380*/  IMAD R57, R2.reuse, R5, R57 ;  /* 0x0000000502397224 */ /* 0x040fe400078e0239 */
[--C-:B------:R-:W-:Y:S02]  /*1390*/  @!P2 IMAD.IADD R55, R55, 0x1, -R2.reuse ;  /* 0x000000013737a824 */ /* 0x100fe400078e0a02 */
[----:B------:R-:W-:Y:S01]  /*13a0*/  IMAD.MOV R3, RZ, RZ, -R3 ;  /* 0x000000ffff037224 */ /* 0x000fe200078e0a03 */
[C---:B------:R-:W-:Y:S01]  /*13b0*/  ISETP.GT.U32.AND P2, PT, R2.reuse, R57, PT ;  /* 0x000000390200720c */ /* 0x040fe20003f44070 */
[----:B------:R-:W-:Y:S01]  /*13c0*/  @!P1 IMAD.IADD R51, R51, 0x1, -R2 ;  /* 0x0000000133339824 */ /* 0x000fe200078e0a02 */
[----:B------:R-:W-:Y:S01]  /*13d0*/  ISETP.GE.AND P1, PT, R7, RZ, PT ;  /* 0x000000ff0700720c */ /* 0x000fe20003f26270 */
[----:B------:R-:W-:Y:S01]  /*13e0*/  IMAD R59, R2, R3, R59 ;  /* 0x00000003023b7224 */ /* 0x000fe200078e023b */
[----:B------:R-:W-:Y:S01]  /*13f0*/  LOP3.LUT R3, R4, 0x48, RZ, 0xfc, !PT ;  /* 0x0000004804037812 */ /* 0x000fe200078efcff */
[----:B------:R-:W-:-:S03]  /*1400*/  IMAD.HI.U32 R6, R0, R63, RZ ;  /* 0x0000003f00067227 */ /* 0x000fc600078e00ff */
[----:B------:R-:W-:Y:S01]  /*1410*/  IABS R65, R3 ;  /* 0x0000000300417213 */ /* 0x000fe20000000000 */
[----:B------:R-:W-:Y:S01]  /*1420*/  @!P5 IMAD.IADD R53, R53, 0x1, -R2 ;  /* 0x000000013535d824 */ /* 0x000fe200078e0a02 */
[----:B------:R-:W-:Y:S01]  /*1430*/  ISETP.GE.AND P5, PT, R8, RZ, PT ;  /* 0x000000ff0800720c */ /* 0x000fe20003fa6270 */
[----:B------:R-:W-:Y:S01]  /*1440*/  @!P3 IMAD.MOV R51, RZ, RZ, -R51 ;  /* 0x000000ffff33b224 */ /* 0x000fe200078e0a33 */
[----:B------:R-:W-:Y:S01]  /*1450*/  ISETP.GT.U32.AND P3, PT, R2, R59, PT ;  /* 0x0000003b0200720c */ /* 0x000fe20003f64070 */
[----:B------:R-:W-:Y:S01]  /*1460*/  IMAD.MOV R6, RZ, RZ, -R6 ;  /* 0x000000ffff067224 */ /* 0x000fe200078e0a06 */
[----:B------:R-:W-:Y:S01]  /*1470*/  LOP3.LUT R8, R4, 0x4c, RZ, 0xfc, !PT ;  /* 0x0000004c04087812 */ /* 0x000fe200078efcff */
[----:B------:R-:W-:Y:S02]  /*1480*/  @!P2 IMAD.IADD R57, R57, 0x1, -R2 ;  /* 0x000000013939a824 */ /* 0x000fe400078e0a02 */
[C---:B------:R-:W-:Y:S01]  /*1490*/  IMAD R63, R2.reuse, R6, R63 ;  /* 0x00000006023f7224 */ /* 0x040fe200078e023f */
[----:B------:R-:W-:Y:S01]  /*14a0*/  IABS R61, R8 ;  /* 0x00000008003d7213 */ /* 0x000fe20000000000 */
[----:B------:R-:W-:Y:S01]  /*14b0*/  @!P4 IMAD.MOV R53, RZ, RZ, -R53 ;  /* 0x000000ffff35c224 */ /* 0x000fe200078e0a35 */
[----:B------:R-:W-:Y:S01]  /*14c0*/  ISETP.GE.AND P4, PT, R3, RZ, PT ;  /* 0x000000ff0300720c */ /* 0x000fe20003f86270 */
[----:B------:R-:W-:Y:S01]  /*14d0*/  @!P6 IMAD.MOV R55, RZ, RZ, -R55 ;  /* 0x000000ffff37e224 */ /* 0x000fe200078e0a37 */
[----:B------:R-:W-:Y:S01]  /*14e0*/  ISETP.GT.U32.AND P2, PT, R2, R57, PT ;  /* 0x000000390200720c */ /* 0x000fe20003f44070 */
[----:B------:R-:W-:Y:S01]  /*14f0*/  IMAD.HI.U32 R3, R0, R65, RZ ;  /* 0x0000004100037227 */ /* 0x000fe200078e00ff */
[----:B------:R-:W-:-:S03]  /*1500*/  ISETP.GT.U32.AND P6, PT, R2, R63, PT ;  /* 0x0000003f0200720c */ /* 0x000fc60003fc4070 */
[----:B------:R-:W-:-:S04]  /*1510*/  IMAD.HI.U32 R5, R0, R61, RZ ;  /* 0x0000003d00057227 */ /* 0x000fc800078e00ff */
[--C-:B------:R-:W-:Y:S02]  /*1520*/  @!P3 IMAD.IADD R59, R59, 0x1, -R2.reuse ;  /* 0x000000013b3bb824 */ /* 0x100fe400078e0a02 */
[----:B------:R-:W-:Y:S02]  /*1530*/  IMAD.MOV R3, RZ, RZ, -R3 ;  /* 0x000000ffff037224 */ /* 0x000fe400078e0a03 */
[----:B------:R-:W-:Y:S01]  /*1540*/  IMAD.MOV R5, RZ, RZ, -R5 ;  /* 0x000000ffff057224 */ /* 0x000fe200078e0a05 */
[C---:B------:R-:W-:Y:S01]  /*1550*/  ISETP.GT.U32.AND P3, PT, R2.reuse, R59, PT ;  /* 0x0000003b0200720c */ /* 0x040fe20003f64070 */
[C---:B------:R-:W-:Y:S02]  /*1560*/  IMAD R65, R2.reuse, R3, R65 ;  /* 0x0000000302417224 */ /* 0x040fe400078e0241 */
[C---:B------:R-:W-:Y:S02]  /*1570*/  IMAD R61, R2.reuse, R5, R61 ;  /* 0x00000005023d7224 */ /* 0x040fe400078e023d */
[--C-:B------:R-:W-:Y:S01]  /*1580*/  @!P2 IMAD.IADD R57, R57, 0x1, -R2.reuse ;  /* 0x000000013939a824 */ /* 0x100fe200078e0a02 */
[C---:B------:R-:W-:Y:S01]  /*1590*/  ISETP.GT.U32.AND P2, PT, R2.reuse, R65, PT ;  /* 0x000000410200720c */ /* 0x040fe20003f44070 */
[----:B------:R-:W-:Y:S01]  /*15a0*/  @!P6 IMAD.IADD R63, R63, 0x1, -R2 ;  /* 0x000000013f3fe824 */ /* 0x000fe200078e0a02 */
[----:B------:R-:W-:Y:S01]  /*15b0*/  ISETP.GT.U32.AND P6, PT, R2, R61, PT ;  /* 0x0000003d0200720c */ /* 0x000fe20003fc4070 */
[----:B------:R-:W-:-:S04]  /*15c0*/  IMAD.HI.U32 R7, R0, R75, RZ ;  /* 0x0000004b00077227 */ /* 0x000fc800078e00ff */
[----:B------:R-:W-:Y:S02]  /*15d0*/  IMAD.MOV R7, RZ, RZ, -R7 ;  /* 0x000000ffff077224 */ /* 0x000fe400078e0a07 */
[--C-:B------:R-:W-:Y:S01]  /*15e0*/  @!P3 IMAD.IADD R59, R59, 0x1, -R2.reuse ;  /* 0x000000013b3bb824 */ /* 0x100fe200078e0a02 */
[----:B------:R-:W-:Y:S01]  /*15f0*/  ISETP.GE.AND P3, PT, R8, RZ, PT ;  /* 0x000000ff0800720c */ /* 0x000fe20003f66270 */
[----:B------:R-:W-:Y:S01]  /*1600*/  IMAD R75, R2, R7, R75 ;  /* 0x00000007024b7224 */ /* 0x000fe200078e024b */
[C---:B------:R-:W-:Y:S01]  /*1610*/  LOP3.LUT R7, R4.reuse, 0x58, RZ, 0xfc, !PT ;  /* 0x0000005804077812 */ /* 0x040fe200078efcff */
[--C-:B------:R-:W-:Y:S01]  /*1620*/  @!P2 IMAD.IADD R65, R65, 0x1, -R2.reuse ;  /* 0x000000014141a824 */ /* 0x100fe200078e0a02 */
[----:B------:R-:W-:Y:S01]  /*1630*/  LOP3.LUT R8, R4, 0x5c, RZ, 0xfc, !PT ;  /* 0x0000005c04087812 */ /* 0x000fe200078efcff */
[----:B------:R-:W-:Y:S01]  /*1640*/  @!P6 IMAD.IADD R61, R61, 0x1, -R2 ;  /* 0x000000013d3de824 */ /* 0x000fe200078e0a02 */
[----:B------:R-:W-:Y:S01]  /*1650*/  IABS R71, R7 ;  /* 0x0000000700477213 */ /* 0x000fe20000000000 */
[----:B------:R-:W-:Y:S01]  /*1660*/  IMAD.HI.U32 R6, R0, R67, RZ ;  /* 0x0000004300067227 */ /* 0x000fe200078e00ff */
[----:B------:R-:W-:-:S02]  /*1670*/  IABS R69, R8 ;  /* 0x0000000800457213 */ /* 0x000fc40000000000 */
[C---:B------:R-:W-:Y:S01]  /*1680*/  ISETP.GT.U32.AND P2, PT, R2.reuse, R63, PT ;  /* 0x0000003f0200720c */ /* 0x040fe20003f44070 */
[----:B------:R-:W-:Y:S01]  /*1690*/  @!P0 IMAD.MOV R59, RZ, RZ, -R59 ;  /* 0x000000ffff3b8224 */ /* 0x000fe200078e0a3b */
[C---:B------:R-:W-:Y:S01]  /*16a0*/  ISETP.GT.U32.AND P0, PT, R2.reuse, R65, PT ;  /* 0x000000410200720c */ /* 0x040fe20003f04070 */
[----:B------:R-:W-:Y:S01]  /*16b0*/  IMAD.MOV R6, RZ, RZ, -R6 ;  /* 0x000000ffff067224 */ /* 0x000fe200078e0a06 */
[----:B------:R-:W-:Y:S01]  /*16c0*/  ISETP.GT.U32.AND P6, PT, R2, R61, PT ;  /* 0x0000003d0200720c */ /* 0x000fe20003fc4070 */
[----:B------:R-:W-:-:S04]  /*16d0*/  IMAD.HI.U32 R3, R0, R71, RZ ;  /* 0x0000004700037227 */ /* 0x000fc800078e00ff */
[----:B------:R-:W-:-:S04]  /*16e0*/  IMAD.HI.U32 R5, R0, R69, RZ ;  /* 0x0000004500057227 */ /* 0x000fc800078e00ff */
[C---:B------:R-:W-:Y:S02]  /*16f0*/  IMAD R67, R2.reuse, R6, R67 ;  /* 0x0000000602437224 */ /* 0x040fe400078e0243 */
[----:B------:R-:W-:Y:S02]  /*1700*/  IMAD.MOV R3, RZ, RZ, -R3 ;  /* 0x000000ffff037224 */ /* 0x000fe400078e0a03 */
[----:B------:R-:W-:Y:S02]  /*1710*/  IMAD.MOV R6, RZ, RZ, -R5 ;  /* 0x000000ffff067224 */ /* 0x000fe400078e0a05 */
[----:B------:R-:W-:Y:S01]  /*1720*/  @!P1 IMAD.MOV R57, RZ, RZ, -R57 ;  /* 0x000000ffff399224 */ /* 0x000fe200078e0a39 */
[C---:B------:R-:W-:Y:S01]  /*1730*/  ISETP.GT.U32.AND P1, PT, R2.reuse, R67, PT ;  /* 0x000000430200720c */ /* 0x040fe20003f24070 */
[----:B------:R-:W-:Y:S01]  /*1740*/  @!P2 IMAD.IADD R63, R63, 0x1, -R2 ;  /* 0x000000013f3fa824 */ /* 0x000fe200078e0a02 */
[C---:B------:R-:W-:Y:S01]  /*1750*/  ISETP.GT.U32.AND P2, PT, R2.reuse, R75, PT ;  /* 0x0000004b0200720c */ /* 0x040fe20003f44070 */
[----:B------:R-:W-:-:S02]  /*1760*/  IMAD R71, R2, R3, R71 ;  /* 0x0000000302477224 */ /* 0x000fc400078e0247 */
[----:B------:R-:W-:Y:S01]  /*1770*/  IMAD R69, R2, R6, R69 ;  /* 0x0000000602457224 */ /* 0x000fe200078e0245 */
[----:B------:R-:W-:Y:S01]  /*1780*/  LOP3.LUT R6, R4, 0x68, RZ, 0xfc, !PT ;  /* 0x0000006804067812 */ /* 0x000fe200078efcff */
[--C-:B------:R-:W-:Y:S01]  /*1790*/  @!P0 IMAD.IADD R65, R65, 0x1, -R2.reuse ;  /* 0x0000000141418824 */ /* 0x100fe200078e0a02 */
[C---:B------:R-:W-:Y:S01]  /*17a0*/  ISETP.GT.U32.AND P0, PT, R2.reuse, R71, PT ;  /* 0x000000470200720c */ /* 0x040fe20003f04070 */
[----:B------:R-:W-:Y:S01]  /*17b0*/  @!P6 IMAD.IADD R61, R61, 0x1, -R2 ;  /* 0x000000013d3de824 */ /* 0x000fe200078e0a02 */
[----:B------:R-:W-:Y:S01]  /*17c0*/  ISETP.GT.U32.AND P6, PT, R2, R69, PT ;  /* 0x000000450200720c */ /* 0x000fe20003fc4070 */
[----:B------:R-:W-:Y:S01]  /*17d0*/  IMAD.HI.U32 R5, R0, R77, RZ ;  /* 0x0000004d00057227 */ /* 0x000fe200078e00ff */
[----:B------:R-:W-:-:S03]  /*17e0*/  IABS R79, R6 ;  /* 0x00000006004f7213 */ /* 0x000fc60000000000 */
[--C-:B------:R-:W-:Y:S01]  /*17f0*/  @!P1 IMAD.IADD R67, R67, 0x1, -R2.reuse ;  /* 0x0000000143439824 */ /* 0x100fe200078e0a02 */
[----:B------:R-:W-:Y:S01]  /*1800*/  ISETP.GE.AND P1, PT, R10, RZ, PT ;  /* 0x000000ff0a00720c */ /* 0x000fe20003f26270 */
[--C-:B------:R-:W-:Y:S01]  /*1810*/  @!P2 IMAD.IADD R75, R75, 0x1, -R2.reuse ;  /* 0x000000014b4ba824 */ /* 0x100fe200078e0a02 */
[----:B------:R-:W-:Y:S01]  /*1820*/  LOP3.LUT R10, R4, 0x6c, RZ, 0xfc, !PT ;  /* 0x0000006c040a7812 */ /* 0x000fe200078efcff */
[----:B------:R-:W-:Y:S01]  /*1830*/  @!P5 IMAD.MOV R63, RZ, RZ, -R63 ;  /* 0x000000ffff3fd224 */ /* 0x000fe200078e0a3f */
[----:B------:R-:W-:Y:S01]  /*1840*/  ISETP.GE.AND P2, PT, R11, RZ, PT ;  /* 0x000000ff0b00720c */ /* 0x000fe20003f46270 */
[--C-:B------:R-:W-:Y:S01]  /*1850*/  @!P0 IMAD.IADD R71, R71, 0x1, -R2.reuse ;  /* 0x0000000147478824 */ /* 0x100fe200078e0a02 */
[C---:B------:R-:W-:Y:S01]  /*1860*/  ISETP.GT.U32.AND P0, PT, R2.reuse, R67, PT ;  /* 0x000000430200720c */ /* 0x040fe20003f04070 */
[----:B------:R-:W-:Y:S01]  /*1870*/  @!P6 IMAD.IADD R69, R69, 0x1, -R2 ;  /* 0x000000014545e824 */ /* 0x000fe200078e0a02 */
[C---:B------:R-:W-:Y:S01]  /*1880*/  ISETP.GT.U32.AND P6, PT, R2.reuse, R75, PT ;  /* 0x0000004b0200720c */ /* 0x040fe20003fc4070 */
[----:B------:R-:W-:Y:S01]  /*1890*/  IMAD.MOV R5, RZ, RZ, -R5 ;  /* 0x000000ffff057224 */ /* 0x000fe200078e0a05 */
[----:B------:R-:W-:Y:S01]  /*18a0*/  ISETP.GT.U32.AND P5, PT, R2, R71, PT ;  /* 0x000000470200720c */ /* 0x000fe20003fa4070 */
[----:B------:R-:W-:Y:S01]  /*18b0*/  IMAD.HI.U32 R3, R0, R73, RZ ;  /* 0x0000004900037227 */ /* 0x000fe200078e00ff */
[----:B------:R-:W-:-:S02]  /*18c0*/  IABS R81, R10 ;  /* 0x0000000a00517213 */ /* 0x000fc40000000000 */
[----:B------:R-:W-:Y:S01]  /*18d0*/  LOP3.LUT R11, R4, 0x94, RZ, 0xfc, !PT ;  /* 0x00000094040b7812 */ /* 0x000fe200078efcff */
[C---:B------:R-:W-:Y:S02]  /*18e0*/  IMAD R77, R2.reuse, R5, R77 ;  /* 0x00000005024d7224 */ /* 0x040fe400078e024d */
[----:B------:R-:W-:Y:S01]  /*18f0*/  IMAD.MOV R3, RZ, RZ, -R3 ;  /* 0x000000ffff037224 */ /* 0x000fe200078e0a03 */
[----:B------:R-:W-:Y:S01]  /*1900*/  IABS R105, R11 ;  /* 0x0000000b00697213 */ /* 0x000fe20000000000 */
[----:B------:R-:W-:Y:S01]  /*1910*/  @!P4 IMAD.MOV R65, RZ, RZ, -R65 ;  /* 0x000000ffff41c224 */ /* 0x000fe200078e0a41 */
[C---:B------:R-:W-:Y:S01]  /*1920*/  ISETP.GT.U32.AND P4, PT, R2.reuse, R69, PT ;  /* 0x000000450200720c */ /* 0x040fe20003f84070 */
[--C-:B------:R-:W-:Y:S01]  /*1930*/  @!P0 IMAD.IADD R67, R67, 0x1, -R2.reuse ;  /* 0x0000000143438824 */ /* 0x100fe200078e0a02 */
[----:B------:R-:W-:Y:S01]  /*1940*/  ISETP.GE.AND P0, PT, R7, RZ, PT ;  /* 0x000000ff0700720c */ /* 0x000fe20003f06270 */
[----:B------:R-:W-:Y:S01]  /*1950*/  @!P6 IMAD.IADD R75, R75, 0x1, -R2 ;  /* 0x000000014b4be824 */ /* 0x000fe200078e0a02 */
[C---:B------:R-:W-:Y:S01]  /*1960*/  ISETP.GT.U32.AND P6, PT, R2.reuse, R77, PT ;  /* 0x0000004d0200720c */ /* 0x040fe20003fc4070 */
[----:B------:R-:W-:Y:S01]  /*1970*/  IMAD R73, R2, R3, R73 ;  /* 0x0000000302497224 */ /* 0x000fe200078e0249 */
[----:B------:R-:W-:Y:S01]  /*1980*/  LOP3.LUT R7, R4, 0x84, RZ, 0xfc, !PT ;  /* 0x0000008404077812 */ /* 0x000fe200078efcff */
[----:B------:R-:W-:-:S03]  /*1990*/  IMAD.HI.U32 R3, R0, R79, RZ ;  /* 0x0000004f00037227 */ /* 0x000fc600078e00ff */
[----:B------:R-:W-:Y:S01]  /*19a0*/  IABS R93, R7 ;  /* 0x00000007005d7213 */ /* 0x000fe20000000000 */
[----:B------:R-:W-:Y:S01]  /*19b0*/  @!P5 IMAD.IADD R71, R71, 0x1, -R2 ;  /* 0x000000014747d824 */ /* 0x000fe200078e0a02 */
[----:B------:R-:W-:Y:S01]  /*19c0*/  ISETP.GE.AND P5, PT, R8, RZ, PT ;  /* 0x000000ff0800720c */ /* 0x000fe20003fa6270 */
[----:B------:R-:W-:Y:S01]  /*19d0*/  IMAD.HI.U32 R5, R0, R81, RZ ;  /* 0x0000005100057227 */ /* 0x000fe200078e00ff */
[----:B------:R-:W-:-:S03]  /*19e0*/  LOP3.LUT R8, R4, 0x8c, RZ, 0xfc, !PT ;  /* 0x0000008c04087812 */ /* 0x000fc600078efcff */
[----:B------:R-:W-:Y:S01]  /*19f0*/  IMAD.MOV R3, RZ, RZ, -R3 ;  /* 0x000000ffff037224 */ /* 0x000fe200078e0a03 */
[----:B------:R-:W-:Y:S01]  /*1a00*/  IABS R97, R8 ;  /* 0x0000000800617213 */ /* 0x000fe20000000000 */
[----:B------:R-:W-:Y:S01]  /*1a10*/  @!P3 IMAD.MOV R61, RZ, RZ, -R61 ;  /* 0x000000ffff3db224 */ /* 0x000fe200078e0a3d */
[C---:B------:R-:W-:Y:S01]  /*1a20*/  ISETP.GT.U32.AND P3, PT, R2.reuse, R73, PT ;  /* 0x000000490200720c */ /* 0x040fe20003f64070 */
[----:B------:R-:W-:Y:S02]  /*1a30*/  IMAD.MOV R5, RZ, RZ, -R5 ;  /* 0x000000ffff057224 */ /* 0x000fe400078e0a05 */
[----:B------:R-:W-:Y:S01]  /*1a40*/  IMAD R79, R2, R3, R79 ;  /* 0x00000003024f7224 */ /* 0x000fe200078e024f */
[----:B------:R-:W-:Y:S01]  /*1a50*/  LOP3.LUT R3, R4, 0x70, RZ, 0xfc, !PT ;  /* 0x0000007004037812 */ /* 0x000fe200078efcff */
[--C-:B------:R-:W-:Y:S01]  /*1a60*/  @!P4 IMAD.IADD R69, R69, 0x1, -R2.reuse ;  /* 0x000000014545c824 */ /* 0x100fe200078e0a02 */
[----:B------:R-:W-:Y:S01]  /*1a70*/  ISETP.GE.AND P4, PT, R12, RZ, PT ;  /* 0x000000ff0c00720c */ /* 0x000fe20003f86270 */
[--C-:B------:R-:W-:Y:S01]  /*1a80*/  @!P6 IMAD.IADD R77, R77, 0x1, -R2.reuse ;  /* 0x000000014d4de824 */ /* 0x100fe200078e0a02 */
[----:B------:R-:W-:Y:S01]  /*1a90*/  IABS R83, R3 ;  /* 0x0000000300537213 */ /* 0x000fe20000000000 */
        /* <DEDUP_REMOVED lines=8> */
[----:B------:R-:W-:Y:S01]  /*1b20*/  @!P3 IMAD.IADD R73, R73, 0x1, -R2 ;  /* 0x000000014949b824 */ /* 0x000fe200078e0a02 */
[----:B------:R-:W-:Y:S01]  /*1b30*/  IABS R85, R5 ;  /* 0x0000000500557213 */ /* 0x000fe20000000000 */
[----:B------:R-:W-:Y:S01]  /*1b40*/  @!P1 IMAD.MOV R67, RZ, RZ, -R67 ;  /* 0x000000ffff439224 */ /* 0x000fe200078e0a43 */
[----:B------:R-:W-:-:S02]  /*1b50*/  ISETP.GE.AND P6, PT, R6, RZ, PT ;  /* 0x000000ff0600720c */ /* 0x000fc40003fc6270 */
[C---:B------:R-:W-:Y:S02]  /*1b60*/  ISETP.GT.U32.AND P1, PT, R2.reuse, R73, PT ;  /* 0x000000490200720c */ /* 0x040fe40003f24070 */
[----:B------:R-:W-:Y:S01]  /*1b70*/  ISETP.GE.AND P3, PT, R13, RZ, PT ;  /* 0x000000ff0d00720c */ /* 0x000fe20003f66270 */
[--C-:B------:R-:W-:Y:S01]  /*1b80*/  @!P0 IMAD.IADD R79, R79, 0x1, -R2.reuse ;  /* 0x000000014f4f8824 */ /* 0x100fe200078e0a02 */
[----:B------:R-:W-:Y:S01]  /*1b90*/  ISETP.GE.AND P0, PT, R5, RZ, PT ;  /* 0x000000ff0500720c */ /* 0x000fe20003f06270 */
[--C-:B------:R-:W-:Y:S01]  /*1ba0*/  @!P2 IMAD.IADD R77, R77, 0x1, -R2.reuse ;  /* 0x000000014d4da824 */ /* 0x100fe200078e0a02 */
[----:B------:R-:W-:Y:S01]  /*1bb0*/  ISETP.GE.AND P2, PT, R3, RZ, PT ;  /* 0x000000ff0300720c */ /* 0x000fe20003f46270 */
[----:B------:R-:W-:Y:S01]  /*1bc0*/  @!P5 IMAD.IADD R81, R81, 0x1, -R2 ;  /* 0x000000015151d824 */ /* 0x000fe200078e0a02 */
[----:B------:R-:W-:Y:S01]  /*1bd0*/  ISETP.GT.U32.AND P5, PT, R2, R79, PT ;  /* 0x0000004f0200720c */ /* 0x000fe20003fa4070 */
[----:B------:R-:W-:Y:S01]  /*1be0*/  IMAD.HI.U32 R3, R0, R83, RZ ;  /* 0x0000005300037227 */ /* 0x000fe200078e00ff */
[----:B------:R-:W-:-:S02]  /*1bf0*/  LOP3.LUT R6, R4, 0x78, RZ, 0xfc, !PT ;  /* 0x0000007804067812 */ /* 0x000fc400078efcff */
[----:B------:R-:W-:Y:S01]  /*1c00*/  LOP3.LUT R13, R4, 0x10c, RZ, 0xfc, !PT ;  /* 0x0000010c040d7812 */ /* 0x000fe200078efcff */
[----:B------:R-:W-:Y:S01]  /*1c10*/  IMAD.MOV R3, RZ, RZ, -R3 ;  /* 0x000000ffff037224 */ /* 0x000fe200078e0a03 */
[----:B------:R-:W-:Y:S01]  /*1c20*/  IABS R89, R6 ;  /* 0x0000000600597213 */ /* 0x000fe20000000000 */
[--C-:B------:R-:W-:Y:S01]  /*1c30*/  @!P1 IMAD.IADD R73, R73, 0x1, -R2.reuse ;  /* 0x0000000149499824 */ /* 0x100fe200078e0a02 */
[----:B------:R-:W-:Y:S01]  /*1c40*/  ISETP.GE.AND P1, PT, R10, RZ, PT ;  /* 0x000000ff0a00720c */ /* 0x000fe20003f26270 */
[----:B------:R-:W-:Y:S01]  /*1c50*/  IMAD R83, R2, R3, R83 ;  /* 0x0000000302537224 */ /* 0x000fe200078e0253 */
[----:B------:R-:W-:Y:S01]  /*1c60*/  LOP3.LUT R3, R4, 0x7c, RZ, 0xfc, !PT ;  /* 0x0000007c04037812 */ /* 0x000fe200078efcff */
[----:B------:R-:W-:Y:S01]  /*1c70*/  IMAD.HI.U32 R5, R0, R85, RZ ;  /* 0x0000005500057227 */ /* 0x000fe200078e00ff */
[----:B------:R-:W-:Y:S02]  /*1c80*/  LOP3.LUT R10, R4, 0x90, RZ, 0xfc, !PT ;  /* 0x00000090040a7812 */ /* 0x000fe400078efcff */
[----:B------:R-:W-:Y:S01]  /*1c90*/  IABS R87, R3 ;  /* 0x0000000300577213 */ /* 0x000fe20000000000 */
[----:B------:R-:W-:Y:S01]  /*1ca0*/  @!P4 IMAD.MOV R73, RZ, RZ, -R73 ;  /* 0x000000ffff49c224 */ /* 0x000fe200078e0a49 */
[C---:B------:R-:W-:Y:S01]  /*1cb0*/  ISETP.GT.U32.AND P4, PT, R2.reuse, R81, PT ;  /* 0x000000510200720c */ /* 0x040fe20003f84070 */
[----:B------:R-:W-:Y:S01]  /*1cc0*/  @!P5 IMAD.IADD R79, R79, 0x1, -R2 ;  /* 0x000000014f4fd824 */ /* 0x000fe200078e0a02 */
[----:B------:R-:W-:Y:S01]  /*1cd0*/  ISETP.GT.U32.AND P5, PT, R2, R83, PT ;  /* 0x000000530200720c */ /* 0x000fe20003fa4070 */
[----:B------:R-:W-:Y:S01]  /*1ce0*/  IMAD.MOV R5, RZ, RZ, -R5 ;  /* 0x000000ffff057224 */ /* 0x000fe200078e0a05 */
[----:B------:R-:W-:Y:S01]  /*1cf0*/  IABS R99, R10 ;  /* 0x0000000a00637213 */ /* 0x000fe20000000000 */
[----:B------:R-:W-:Y:S01]  /*1d00*/  @!P6 IMAD.MOV R79, RZ, RZ, -R79 ;  /* 0x000000ffff4fe224 */ /* 0x000fe200078e0a4f */
[----:B------:R-:W-:Y:S01]  /*1d10*/  LOP3.LUT R12, R4, 0x108, RZ, 0xfc, !PT ;  /* 0x00000108040c7812 */ /* 0x000fe200078efcff */
[----:B------:R-:W-:Y:S01]  /*1d20*/  IMAD R85, R2, R5, R85 ;  /* 0x0000000502557224 */ /* 0x000fe200078e0255 */
[----:B------:R-:W-:Y:S01]  /*1d30*/  IABS R181, R13 ;  /* 0x0000000d00b57213 */ /* 0x000fe20000000000 */
[----:B------:R-:W-:Y:S01]  /*1d40*/  @!P3 IMAD.MOV R77, RZ, RZ, -R77 ;  /* 0x000000ffff4db224 */ /* 0x000fe200078e0a4d */
[----:B------:R-:W-:-:S02]  /*1d50*/  ISETP.GE.AND P3, PT, R6, RZ, PT ;  /* 0x000000ff0600720c */ /* 0x000fc40003f66270 */
[----:B------:R-:W-:Y:S01]  /*1d60*/  ISETP.GT.U32.AND P6, PT, R2, R85, PT ;  /* 0x000000550200720c */ /* 0x000fe20003fc4070 */
[--C-:B------:R-:W-:Y:S01]  /*1d70*/  @!P4 IMAD.IADD R81, R81, 0x1, -R2.reuse ;  /* 0x000000015151c824 */ /* 0x100fe200078e0a02 */
[----:B------:R-:W-:Y:S01]  /*1d80*/  ISETP.GE.AND P4, PT, R3, RZ, PT ;  /* 0x000000ff0300720c */ /* 0x000fe20003f86270 */
[----:B------:R-:W-:Y:S01]  /*1d90*/  @!P5 IMAD.IADD R83, R83, 0x1, -R2 ;  /* 0x000000015353d824 */ /* 0x000fe200078e0a02 */
[----:B------:R-:W-:Y:S01]  /*1da0*/  LOP3.LUT R6, R4, 0x80, RZ, 0xfc, !PT ;  /* 0x0000008004067812 */ /* 0x000fe200078efcff */
[----:B------:R-:W-:Y:S01]  /*1db0*/  IMAD.HI.U32 R3, R0, R89, RZ ;  /* 0x0000005900037227 */ /* 0x000fe200078e00ff */
[----:B------:R-:W-:Y:S02]  /*1dc0*/  IABS R175, R12 ;  /* 0x0000000c00af7213 */ /* 0x000fe40000000000 */
[----:B------:R-:W-:Y:S01]  /*1dd0*/  ISETP.GT.U32.AND P5, PT, R2, R83, PT ;  /* 0x000000530200720c */ /* 0x000fe20003fa4070 */
[----:B------:R-:W-:Y:S01]  /*1de0*/  IMAD.MOV R5, RZ, RZ, -R3 ;  /* 0x000000ffff057224 */ /* 0x000fe200078e0a03 */
[----:B------:R-:W-:Y:S01]  /*1df0*/  IABS R91, R6 ;  /* 0x00000006005b7213 */ /* 0x000fe20000000000 */
[----:B------:R-:W-:-:S04]  /*1e00*/  IMAD.HI.U32 R3, R0, R87, RZ ;  /* 0x0000005700037227 */ /* 0x000fc800078e00ff */
[----:B------:R-:W-:Y:S02]  /*1e10*/  @!P6 IMAD.IADD R85, R85, 0x1, -R2 ;  /* 0x000000015555e824 */ /* 0x000fe400078e0a02 */
[----:B------:R-:W-:Y:S02]  /*1e20*/  IMAD.MOV R3, RZ, RZ, -R3 ;  /* 0x000000ffff037224 */ /* 0x000fe400078e0a03 */
[C---:B------:R-:W-:Y:S01]  /*1e30*/  IMAD R89, R2.reuse, R5, R89 ;  /* 0x0000000502597224 */ /* 0x040fe200078e0259 */
[C---:B------:R-:W-:Y:S01]  /*1e40*/  ISETP.GT.U32.AND P6, PT, R2.reuse, R85, PT ;  /* 0x000000550200720c */ /* 0x040fe20003fc4070 */
[----:B------:R-:W-:Y:S02]  /*1e50*/  IMAD R87, R2, R3, R87 ;  /* 0x0000000302577224 */ /* 0x000fe400078e0257 */
[----:B------:R-:W-:-:S04]  /*1e60*/  IMAD.HI.U32 R3, R0, R91, RZ ;  /* 0x0000005b00037227 */ /* 0x000fc800078e00ff */
[----:B------:R-:W-:Y:S01]  /*1e70*/  @!P5 IMAD.IADD R83, R83, 0x1, -R2 ;  /* 0x000000015353d824 */ /* 0x000fe200078e0a02 */
[----:B------:R-:W-:Y:S01]  /*1e80*/  ISETP.GT.U32.AND P5, PT, R2, R89, PT ;  /* 0x000000590200720c */ /* 0x000fe20003fa4070 */
[----:B------:R-:W-:-:S04]  /*1e90*/  IMAD.HI.U32 R5, R0, R93, RZ ;  /* 0x0000005d00057227 */ /* 0x000fc800078e00ff */
[----:B------:R-:W-:Y:S02]  /*1ea0*/  IMAD.MOV R3, RZ, RZ, -R3 ;  /* 0x000000ffff037224 */ /* 0x000fe400078e0a03 */
[----:B------:R-:W-:Y:S02]  /*1eb0*/  IMAD.MOV R5, RZ, RZ, -R5 ;  /* 0x000000ffff057224 */ /* 0x000fe400078e0a05 */
[----:B------:R-:W-:Y:S02]  /*1ec0*/  IMAD R91, R2, R3, R91 ;  /* 0x00000003025b7224 */ /* 0x000fe400078e025b */
[----:B------:R-:W-:Y:S01]  /*1ed0*/  @!P1 IMAD.MOV R81, RZ, RZ, -R81 ;  /* 0x000000ffff519224 */ /* 0x000fe200078e0a51 */
[----:B------:R-:W-:Y:S01]  /*1ee0*/  ISETP.GE.AND P1, PT, R6, RZ, PT ;  /* 0x000000ff0600720c */ /* 0x000fe20003f26270 */
[----:B------:R-:W-:Y:S01]  /*1ef0*/  IMAD R93, R2, R5, R93 ;  /* 0x00000005025d7224 */ /* 0x000fe200078e025d */
[----:B------:R-:W-:Y:S01]  /*1f00*/  LOP3.LUT R6, R4, 0x88, RZ, 0xfc, !PT ;  /* 0x0000008804067812 */ /* 0x000fe200078efcff */
[--C-:B------:R-:W-:Y:S01]  /*1f10*/  @!P6 IMAD.IADD R85, R85, 0x1, -R2.reuse ;  /* 0x000000015555e824 */ /* 0x100fe200078e0a02 */
[C---:B------:R-:W-:Y:S01]  /*1f20*/  ISETP.GT.U32.AND P6, PT, R2.reuse, R91, PT ;  /* 0x0000005b0200720c */ /* 0x040fe20003fc4070 */
[----:B------:R-:W-:Y:S01]  /*1f30*/  @!P5 IMAD.IADD R89, R89, 0x1, -R2 ;  /* 0x000000015959d824 */ /* 0x000fe200078e0a02 */
[C---:B------:R-:W-:Y:S01]  /*1f40*/  ISETP.GT.U32.AND P5, PT, R2.reuse, R93, PT ;  /* 0x0000005d0200720c */ /* 0x040fe20003fa4070 */
[----:B------:R-:W-:Y:S01]  /*1f50*/  @!P2 IMAD.MOV R83, RZ, RZ, -R83 ;  /* 0x000000ffff53a224 */ /* 0x000fe200078e0a53 */
[----:B------:R-:W-:Y:S01]  /*1f60*/  IABS R95, R6 ;  /* 0x00000006005f7213 */ /* 0x000fe20000000000 */
[----:B------:R-:W-:Y:S01]  /*1f70*/  @!P0 IMAD.MOV R85, RZ, RZ, -R85 ;  /* 0x000000ffff558224 */ /* 0x000fe200078e0a55 */
[----:B------:R-:W-:Y:S01]  /*1f80*/  ISETP.GT.U32.AND P2, PT, R2, R87, PT ;  /* 0x000000570200720c */ /* 0x000fe20003f44070 */
[----:B------:R-:W-:-:S04]  /*1f90*/  IMAD.HI.U32 R5, R0, R105, RZ ;  /* 0x0000006900057227 */ /* 0x000fc800078e00ff */
[----:B------:R-:W-:-:S04]  /*1fa0*/  IMAD.HI.U32 R3, R0, R95, RZ ;  /* 0x0000005f00037227 */ /* 0x000fc800078e00ff */
[--C-:B------:R-:W-:Y:S02]  /*1fb0*/  @!P6 IMAD.IADD R91, R91, 0x1, -R2.reuse ;  /* 0x000000015b5be824 */ /* 0x100fe400078e0a02 */
[----:B------:R-:W-:Y:S02]  /*1fc0*/  IMAD.MOV R3, RZ, RZ, -R3 ;  /* 0x000000ffff037224 */ /* 0x000fe400078e0a03 */
[----:B------:R-:W-:Y:S01]  /*1fd0*/  @!P5 IMAD.IADD R93, R93, 0x1, -R2 ;  /* 0x000000015d5dd824 */ /* 0x000fe200078e0a02 */
[C---:B------:R-:W-:Y:S01]  /*1fe0*/  ISETP.GT.U32.AND P5, PT, R2.reuse, R91, PT ;  /* 0x0000005b0200720c */ /* 0x040fe20003fa4070 */
[----:B------:R-:W-:Y:S02]  /*1ff0*/  IMAD R95, R2, R3, R95 ;  /* 0x00000003025f7224 */ /* 0x000fe400078e025f */
[----:B------:R-:W-:Y:S01]  /*2000*/  IMAD.HI.U32 R3, R0, R97, RZ ;  /* 0x0000006100037227 */ /* 0x000fe200078e00ff */
[----:B------:R-:W-:-:S03]  /*2010*/  ISETP.GT.U32.AND P0, PT, R2, R93, PT ;  /* 0x0000005d0200720c */ /* 0x000fc60003f04070 */
[--C-:B------:R-:W-:Y:S01]  /*2020*/  @!P2 IMAD.IADD R87, R87, 0x1, -R2.reuse ;  /* 0x000000015757a824 */ /* 0x100fe200078e0a02 */
[C---:B------:R-:W-:Y:S01]  /*2030*/  ISETP.GT.U32.AND P2, PT, R2.reuse, R89, PT ;  /* 0x000000590200720c */ /* 0x040fe20003f44070 */
[----:B------:R-:W-:Y:S02]  /*2040*/  IMAD.MOV R3, RZ, RZ, -R3 ;  /* 0x000000ffff037224 */ /* 0x000fe400078e0a03 */
[----:B------:R-:W-:Y:S01]  /*2050*/  IMAD.MOV R5, RZ, RZ, -R5 ;  /* 0x000000ffff057224 */ /* 0x000fe200078e0a05 */
[C---:B------:R-:W-:Y:S01]  /*2060*/  ISETP.GT.U32.AND P6, PT, R2.reuse, R87, PT ;  /* 0x000000570200720c */ /* 0x040fe20003fc4070 */
[----:B------:R-:W-:Y:S02]  /*2070*/  IMAD R97, R2, R3, R97 ;  /* 0x0000000302617224 */ /* 0x000fe400078e0261 */
[----:B------:R-:W-:Y:S02]  /*2080*/  @!P5 IMAD.IADD R91, R91, 0x1, -R2 ;  /* 0x000000015b5bd824 */ /* 0x000fe400078e0a02 */
[----:B------:R-:W-:Y:S01]  /*2090*/  IMAD.HI.U32 R3, R0, R99, RZ ;  /* 0x0000006300037227 */ /* 0x000fe200078e00ff */
[----:B------:R-:W-:-:S03]  /*20a0*/  ISETP.GT.U32.AND P5, PT, R2, R97, PT ;  /* 0x000000610200720c */ /* 0x000fc60003fa4070 */
[----:B------:R-:W-:Y:S02]  /*20b0*/  IMAD.MOV R3, RZ, RZ, -R3 ;  /* 0x000000ffff037224 */ /* 0x000fe400078e0a03 */
[--C-:B------:R-:W-:Y:S01]  /*20c0*/  @!P2 IMAD.IADD R89, R89, 0x1, -R2.reuse ;  /* 0x000000015959a824 */ /* 0x100fe200078e0a02 */
[C---:B------:R-:W-:Y:S01]  /*20d0*/  ISETP.GT.U32.AND P2, PT, R2.reuse, R95, PT ;  /* 0x0000005f0200720c */ /* 0x040fe20003f44070 */
[--C-:B------:R-:W-:Y:S01]  /*20e0*/  @!P6 IMAD.IADD R87, R87, 0x1, -R2.reuse ;  /* 0x000000015757e824 */ /* 0x100fe200078e0a02 */
[----:B------:R-:W-:Y:S01]  /*20f0*/  ISETP.GE.AND P6, PT, R7, RZ, PT ;  /* 0x000000ff0700720c */ /* 0x000fe20003fc6270 */
[----:B------:R-:W-:Y:S01]  /*2100*/  IMAD R99, R2, R3, R99 ;  /* 0x0000000302637224 */ /* 0x000fe200078e0263 */
[----:B------:R-:W-:Y:S01]  /*2110*/  LOP3.LUT R7, R4, 0x98, RZ, 0xfc, !PT ;  /* 0x0000009804077812 */ /* 0x000fe200078efcff */
[----:B------:R-:W-:Y:S02]  /*2120*/  @!P4 IMAD.MOV R87, RZ, RZ, -R87 ;  /* 0x000000ffff57c224 */ /* 0x000fe400078e0a57 */
[--C-:B------:R-:W-:Y:S01]  /*2130*/  @!P5 IMAD.IADD R97, R97, 0x1, -R2.reuse ;  /* 0x000000016161d824 */ /* 0x100fe200078e0a02 */
[----:B------:R-:W-:Y:S01]  /*2140*/  IABS R101, R7 ;  /* 0x0000000700657213 */ /* 0x000fe20000000000 */
[----:B------:R-:W-:Y:S01]  /*2150*/  @!P0 IMAD.IADD R93, R93, 0x1, -R2 ;  /* 0x000000015d5d8824 */ /* 0x000fe200078e0a02 */
[----:B------:R-:W-:Y:S01]  /*2160*/  ISETP.GE.AND P0, PT, R6, RZ, PT ;  /* 0x000000ff0600720c */ /* 0x000fe20003f06270 */
[C---:B------:R-:W-:Y:S01]  /*2170*/  IMAD R105, R2.reuse, R5, R105 ;  /* 0x0000000502697224 */ /* 0x040fe200078e0269 */
[----:B------:R-:W-:Y:S01]  /*2180*/  ISETP.GT.U32.AND P4, PT, R2, R97, PT ;  /* 0x000000610200720c */ /* 0x000fe20003f84070 */
[----:B------:R-:W-:Y:S01]  /*2190*/  IMAD.HI.U32 R3, R0, R101, RZ ;  /* 0x0000006500037227 */ /* 0x000fe200078e00ff */
[----:B------:R-:W-:-:S02]  /*21a0*/  LOP3.LUT R6, R4, 0x9c, RZ, 0xfc, !PT ;  /* 0x0000009c04067812 */ /* 0x000fc400078efcff */
[----:B------:R-:W-:Y:S01]  /*21b0*/  ISETP.GT.U32.AND P5, PT, R2, R99, PT ;  /* 0x000000630200720c */ /* 0x000fe20003fa4070 */
[----:B------:R-:W-:Y:S01]  /*21c0*/  IMAD.MOV R3, RZ, RZ, -R3 ;  /* 0x000000ffff037224 */ /* 0x000fe200078e0a03 */
[----:B------:R-:W-:Y:S01]  /*21d0*/  IABS R103, R6 ;  /* 0x0000000600677213 */ /* 0x000fe20000000000 */
        /* <DEDUP_REMOVED lines=10> */
[----:B------:R-:W-:Y:S01]  /*2280*/  IMAD.HI.U32 R3, R0, R103, RZ ;  /* 0x0000006700037227 */ /* 0x000fe200078e00ff */
[----:B------:R-:W-:-:S03]  /*2290*/  IABS R107, R8 ;  /* 0x00000008006b7213 */ /* 0x000fc60000000000 */
[----:B------:R-:W-:Y:S02]  /*22a0*/  IMAD.MOV R5, RZ, RZ, -R3 ;  /* 0x000000ffff057224 */ /* 0x000fe400078e0a03 */
[----:B------:R-:W-:-:S04]  /*22b0*/  IMAD.HI.U32 R3, R0, R107, RZ ;  /* 0x0000006b00037227 */ /* 0x000fc800078e00ff */
[--C-:B------:R-:W-:Y:S02]  /*22c0*/  @!P4 IMAD.IADD R101, R101, 0x1, -R2.reuse ;  /* 0x000000016565c824 */ /* 0x100fe400078e0a02 */
[--C-:B------:R-:W-:Y:S01]  /*22d0*/  @!P3 IMAD.IADD R95, R95, 0x1, -R2.reuse ;  /* 0x000000015f5fb824 */ /* 0x100fe200078e0a02 */
[----:B------:R-:W-:Y:S01]  /*22e0*/  ISETP.GE.AND P3, PT, R11, RZ, PT ;  /* 0x000000ff0b00720c */ /* 0x000fe20003f66270 */
[--C-:B------:R-:W-:Y:S01]  /*22f0*/  @!P6 IMAD.IADD R105, R105, 0x1, -R2.reuse ;  /* 0x000000016969e824 */ /* 0x100fe200078e0a02 */
[----:B------:R-:W-:Y:S01]  /*2300*/  ISETP.GT.U32.AND P4, PT, R2, R101, PT ;  /* 0x000000650200720c */ /* 0x000fe20003f84070 */
[----:B------:R-:W-:Y:S01]  /*2310*/  IMAD.MOV R3, RZ, RZ, -R3 ;  /* 0x000000ffff037224 */ /* 0x000fe200078e0a03 */
[----:B------:R-:W-:Y:S01]  /*2320*/  LOP3.LUT R11, R4, 0x104, RZ, 0xfc, !PT ;  /* 0x00000104040b7812 */ /* 0x000fe200078efcff */
[----:B------:R-:W-:Y:S01]  /*2330*/  @!P0 IMAD.MOV R95, RZ, RZ, -R95 ;  /* 0x000000ffff5f8224 */ /* 0x000fe200078e0a5f */
[C---:B------:R-:W-:Y:S01]  /*2340*/  ISETP.GT.U32.AND P0, PT, R2.reuse, R105, PT ;  /* 0x000000690200720c */ /* 0x040fe20003f04070 */
[--C-:B------:R-:W-:Y:S01]  /*2350*/  @!P5 IMAD.IADD R99, R99, 0x1, -R2.reuse ;  /* 0x000000016363d824 */ /* 0x100fe200078e0a02 */
[----:B------:R-:W-:Y:S01]  /*2360*/  ISETP.GE.AND P5, PT, R7, RZ, PT ;  /* 0x000000ff0700720c */ /* 0x000fe20003fa6270 */
[----:B------:R-:W-:Y:S01]  /*2370*/  IMAD R107, R2, R3, R107 ;  /* 0x00000003026b7224 */ /* 0x000fe200078e026b */
[----:B------:R-:W-:Y:S01]  /*2380*/  LOP3.LUT R7, R4, 0xa4, RZ, 0xfc, !PT ;  /* 0x000000a404077812 */ /* 0x000fe200078efcff */
[----:B------:R-:W-:Y:S01]  /*2390*/  @!P1 IMAD.MOV R91, RZ, RZ, -R91 ;  /* 0x000000ffff5b9224 */ /* 0x000fe200078e0a5b */
[C---:B------:R-:W-:Y:S01]  /*23a0*/  ISETP.GT.U32.AND P6, PT, R2.reuse, R99, PT ;  /* 0x000000630200720c */ /* 0x040fe20003fc4070 */
[----:B------:R-:W-:Y:S01]  /*23b0*/  IMAD R103, R2, R5, R103 ;  /* 0x0000000502677224 */ /* 0x000fe200078e0267 */
[----:B------:R-:W-:Y:S01]  /*23c0*/  ISETP.GE.AND P1, PT, R10, RZ, PT ;  /* 0x000000ff0a00720c */ /* 0x000fe20003f26270 */
[--C-:B------:R-:W-:Y:S01]  /*23d0*/  @!P4 IMAD.IADD R101, R101, 0x1, -R2.reuse ;  /* 0x000000016565c824 */ /* 0x100fe200078e0a02 */
[----:B------:R-:W-:Y:S01]  /*23e0*/  ISETP.GT.U32.AND P4, PT, R2, R107, PT ;  /* 0x0000006b0200720c */ /* 0x000fe20003f84070 */
[----:B------:R-:W-:Y:S01]  /*23f0*/  @!P2 IMAD.MOV R97, RZ, RZ, -R97 ;  /* 0x000000ffff61a224 */ /* 0x000fe200078e0a61 */
[----:B------:R-:W-:Y:S01]  /*2400*/  LOP3.LUT R10, R4, 0xa8, RZ, 0xfc, !PT ;  /* 0x000000a8040a7812 */ /* 0x000fe200078efcff */
[----:B------:R-:W-:Y:S01]  /*2410*/  @!P0 IMAD.IADD R105, R105, 0x1, -R2 ;  /* 0x0000000169698824 */ /* 0x000fe200078e0a02 */
[----:B------:R-:W-:Y:S01]  /*2420*/  IABS R109, R7 ;  /* 0x00000007006d7213 */ /* 0x000fe20000000000 */
[----:B------:R-:W-:Y:S01]  /*2430*/  @!P5 IMAD.MOV R101, RZ, RZ, -R101 ;  /* 0x000000ffff65d224 */ /* 0x000fe200078e0a65 */
[----:B------:R-:W-:Y:S01]  /*2440*/  IABS R111, R10 ;  /* 0x0000000a006f7213 */ /* 0x000fe20000000000 */
[----:B------:R-:W-:Y:S01]  /*2450*/  @!P3 IMAD.MOV R105, RZ, RZ, -R105 ;  /* 0x000000ffff69b224 */ /* 0x000fe200078e0a69 */
[----:B------:R-:W-:Y:S01]  /*2460*/  ISETP.GE.AND P0, PT, R6, RZ, PT ;  /* 0x000000ff0600720c */ /* 0x000fe20003f06270 */
[----:B------:R-:W-:Y:S01]  /*2470*/  IMAD.HI.U32 R3, R0, R109, RZ ;  /* 0x0000006d00037227 */ /* 0x000fe200078e00ff */
[----:B------:R-:W-:-:S02]  /*2480*/  LOP3.LUT R6, R4, 0xac, RZ, 0xfc, !PT ;  /* 0x000000ac04067812 */ /* 0x000fc400078efcff */
[----:B------:R-:W-:Y:S01]  /*2490*/  ISETP.GE.AND P3, PT, R7, RZ, PT ;  /* 0x000000ff0700720c */ /* 0x000fe20003f66270 */
[----:B------:R-:W-:Y:S01]  /*24a0*/  IMAD.HI.U32 R5, R0, R111, RZ ;  /* 0x0000006f00057227 */ /* 0x000fe200078e00ff */
[----:B------:R-:W-:Y:S02]  /*24b0*/  IABS R113, R6 ;  /* 0x0000000600717213 */ /* 0x000fe40000000000 */
[----:B------:R-:W-:Y:S01]  /*24c0*/  LOP3.LUT R7, R4, 0xbc, RZ, 0xfc, !PT ;  /* 0x000000bc04077812 */ /* 0x000fe200078efcff */
[----:B------:R-:W-:Y:S01]  /*24d0*/  IMAD.MOV R3, RZ, RZ, -R3 ;  /* 0x000000ffff037224 */ /* 0x000fe200078e0a03 */
[----:B------:R-:W-:Y:S01]  /*24e0*/  IABS R171, R11 ;  /* 0x0000000b00ab7213 */ /* 0x000fe20000000000 */
[--C-:B------:R-:W-:Y:S01]  /*24f0*/  @!P6 IMAD.IADD R99, R99, 0x1, -R2.reuse ;  /* 0x000000016363e824 */ /* 0x100fe200078e0a02 */
[----:B------:R-:W-:Y:S01]  /*2500*/  ISETP.GT.U32.AND P6, PT, R2, R103, PT ;  /* 0x000000670200720c */ /* 0x000fe20003fc4070 */
[----:B------:R-:W-:Y:S01]  /*2510*/  @!P4 IMAD.IADD R107, R107, 0x1, -R2 ;  /* 0x000000016b6bc824 */ /* 0x000fe200078e0a02 */
[----:B------:R-:W-:Y:S01]  /*2520*/  IABS R137, R7 ;  /* 0x0000000700897213 */ /* 0x000fe20000000000 */
[----:B------:R-:W-:-:S02]  /*2530*/  IMAD.MOV R5, RZ, RZ, -R5 ;  /* 0x000000ffff057224 */ /* 0x000fc400078e0a05 */
[C---:B------:R-:W-:Y:S02]  /*2540*/  IMAD R109, R2.reuse, R3, R109 ;  /* 0x00000003026d7224 */ /* 0x040fe400078e026d */
[----:B------:R-:W-:Y:S01]  /*2550*/  @!P1 IMAD.MOV R99, RZ, RZ, -R99 ;  /* 0x000000ffff639224 */ /* 0x000fe200078e0a63 */
[C---:B------:R-:W-:Y:S01]  /*2560*/  ISETP.GT.U32.AND P1, PT, R2.reuse, R107, PT ;  /* 0x0000006b0200720c */ /* 0x040fe20003f24070 */
[C---:B------:R-:W-:Y:S01]  /*2570*/  IMAD R111, R2.reuse, R5, R111 ;  /* 0x00000005026f7224 */ /* 0x040fe200078e026f */
[----:B------:R-:W-:Y:S01]  /*2580*/  ISETP.GT.U32.AND P2, PT, R2, R109, PT ;  /* 0x0000006d0200720c */ /* 0x000fe20003f44070 */
[----:B------:R-:W-:Y:S01]  /*2590*/  IMAD.HI.U32 R3, R0, R113, RZ ;  /* 0x0000007100037227 */ /* 0x000fe200078e00ff */
[----:B------:R-:W-:Y:S02]  /*25a0*/  LOP3.LUT R5, R4, 0xb4, RZ, 0xfc, !PT ;  /* 0x000000b404057812 */ /* 0x000fe400078efcff */
[----:B------:R-:W-:Y:S01]  /*25b0*/  ISETP.GT.U32.AND P5, PT, R2, R111, PT ;  /* 0x0000006f0200720c */ /* 0x000fe20003fa4070 */
[----:B------:R-:W-:Y:S01]  /*25c0*/  IMAD.MOV R3, RZ, RZ, -R3 ;  /* 0x000000ffff037224 */ /* 0x000fe200078e0a03 */
[----:B------:R-:W-:Y:S01]  /*25d0*/  IABS R117, R5 ;  /* 0x0000000500757213 */ /* 0x000fe20000000000 */
[--C-:B------:R-:W-:Y:S01]  /*25e0*/  @!P6 IMAD.IADD R103, R103, 0x1, -R2.reuse ;  /* 0x000000016767e824 */ /* 0x100fe200078e0a02 */
[----:B------:R-:W-:Y:S01]  /*25f0*/  ISETP.GE.AND P6, PT, R8, RZ, PT ;  /* 0x000000ff0800720c */ /* 0x000fe20003fc6270 */
[----:B------:R-:W-:Y:S01]  /*2600*/  IMAD R113, R2, R3, R113 ;  /* 0x0000000302717224 */ /* 0x000fe200078e0271 */
[----:B------:R-:W-:Y:S01]  /*2610*/  LOP3.LUT R8, R4, 0xb0, RZ, 0xfc, !PT ;  /* 0x000000b004087812 */ /* 0x000fe200078efcff */
[--C-:B------:R-:W-:Y:S01]  /*2620*/  @!P1 IMAD.IADD R107, R107, 0x1, -R2.reuse ;  /* 0x000000016b6b9824 */ /* 0x100fe200078e0a02 */
[C---:B------:R-:W-:Y:S01]  /*2630*/  ISETP.GT.U32.AND P4, PT, R2.reuse, R103, PT ;  /* 0x000000670200720c */ /* 0x040fe20003f84070 */
[----:B------:R-:W-:Y:S01]  /*2640*/  @!P2 IMAD.IADD R109, R109, 0x1, -R2 ;  /* 0x000000016d6da824 */ /* 0x000fe200078e0a02 */
[----:B------:R-:W-:-:S02]  /*2650*/  ISETP.GT.U32.AND P1, PT, R2, R113, PT ;  /* 0x000000710200720c */ /* 0x000fc40003f24070 */
[----:B------:R-:W-:Y:S01]  /*2660*/  IABS R115, R8 ;  /* 0x0000000800737213 */ /* 0x000fe20000000000 */
[----:B------:R-:W-:Y:S01]  /*2670*/  @!P5 IMAD.IADD R111, R111, 0x1, -R2 ;  /* 0x000000016f6fd824 */ /* 0x000fe200078e0a02 */
[----:B------:R-:W-:Y:S02]  /*2680*/  ISETP.GT.U32.AND P5, PT, R2, R109, PT ;  /* 0x0000006d0200720c */ /* 0x000fe40003fa4070 */
[----:B------:R-:W-:Y:S01]  /*2690*/  ISETP.GE.AND P2, PT, R6, RZ, PT ;  /* 0x000000ff0600720c */ /* 0x000fe20003f46270 */
[----:B------:R-:W-:Y:S01]  /*26a0*/  IMAD.HI.U32 R3, R0, R115, RZ ;  /* 0x0000007300037227 */ /* 0x000fe200078e00ff */
[----:B------:R-:W-:-:S03]  /*26b0*/  LOP3.LUT R6, R4, 0xb8, RZ, 0xfc, !PT ;  /* 0x000000b804067812 */ /* 0x000fc600078efcff */
[----:B------:R-:W-:Y:S01]  /*26c0*/  IMAD.MOV R3, RZ, RZ, -R3 ;  /* 0x000000ffff037224 */ /* 0x000fe200078e0a03 */
[----:B------:R-:W-:Y:S01]  /*26d0*/  IABS R135, R6 ;  /* 0x0000000600877213 */ /* 0x000fe20000000000 */
[----:B------:R-:W-:Y:S02]  /*26e0*/  @!P1 IMAD.IADD R113, R113, 0x1, -R2 ;  /* 0x0000000171719824 */ /* 0x000fe400078e0a02 */
[----:B------:R-:W-:Y:S02]  /*26f0*/  IMAD R115, R2, R3, R115 ;  /* 0x0000000302737224 */ /* 0x000fe400078e0273 */
[----:B------:R-:W-:Y:S01]  /*2700*/  IMAD.HI.U32 R3, R0, R117, RZ ;  /* 0x0000007500037227 */ /* 0x000fe200078e00ff */
[----:B------:R-:W-:-:S03]  /*2710*/  ISETP.GT.U32.AND P1, PT, R2, R113, PT ;  /* 0x000000710200720c */ /* 0x000fc60003f24070 */
[--C-:B------:R-:W-:Y:S01]  /*2720*/  @!P5 IMAD.IADD R109, R109, 0x1, -R2.reuse ;  /* 0x000000016d6dd824 */ /* 0x100fe200078e0a02 */
[----:B------:R-:W-:Y:S01]  /*2730*/  ISETP.GT.U32.AND P5, PT, R2, R115, PT ;  /* 0x000000730200720c */ /* 0x000fe20003fa4070 */
[--C-:B------:R-:W-:Y:S01]  /*2740*/  @!P4 IMAD.IADD R103, R103, 0x1, -R2.reuse ;  /* 0x000000016767c824 */ /* 0x100fe200078e0a02 */
[----:B------:R-:W-:Y:S01]  /*2750*/  ISETP.GE.AND P4, PT, R10, RZ, PT ;  /* 0x000000ff0a00720c */ /* 0x000fe20003f86270 */
[----:B------:R-:W-:Y:S01]  /*2760*/  IMAD.MOV R3, RZ, RZ, -R3 ;  /* 0x000000ffff037224 */ /* 0x000fe200078e0a03 */
[----:B------:R-:W-:Y:S01]  /*2770*/  LOP3.LUT R10, R4, 0xdc, RZ, 0xfc, !PT ;  /* 0x000000dc040a7812 */ /* 0x000fe200078efcff */
[----:B------:R-:W-:Y:S01]  /*2780*/  @!P0 IMAD.MOV R103, RZ, RZ, -R103 ;  /* 0x000000ffff678224 */ /* 0x000fe200078e0a67 */
[C---:B------:R-:W-:Y:S01]  /*2790*/  ISETP.GT.U32.AND P0, PT, R2.reuse, R111, PT ;  /* 0x0000006f0200720c */ /* 0x040fe20003f04070 */
[----:B------:R-:W-:Y:S01]  /*27a0*/  IMAD R117, R2, R3, R117 ;  /* 0x0000000302757224 */ /* 0x000fe200078e0275 */
[----:B------:R-:W-:Y:S01]  /*27b0*/  IABS R153, R10 ;  /* 0x0000000a00997213 */ /* 0x000fe20000000000 */
[----:B------:R-:W-:-:S02]  /*27c0*/  @!P1 IMAD.IADD R113, R113, 0x1, -R2 ;  /* 0x0000000171719824 */ /* 0x000fc400078e0a02 */
[----:B------:R-:W-:Y:S01]  /*27d0*/  @!P6 IMAD.MOV R107, RZ, RZ, -R107 ;  /* 0x000000ffff6be224 */ /* 0x000fe200078e0a6b */
[----:B------:R-:W-:Y:S01]  /*27e0*/  ISETP.GT.U32.AND P1, PT, R2, R117, PT ;  /* 0x000000750200720c */ /* 0x000fe20003f24070 */
[----:B------:R-:W-:Y:S01]  /*27f0*/  IMAD.HI.U32 R3, R0, R135, RZ ;  /* 0x0000008700037227 */ /* 0x000fe200078e00ff */
[----:B------:R-:W-:Y:S02]  /*2800*/  ISETP.GE.AND P6, PT, R8, RZ, PT ;  /* 0x000000ff0800720c */ /* 0x000fe40003fc6270 */
[----:B------:R-:W-:Y:S01]  /*2810*/  LOP3.LUT R8, R4, 0xc0, RZ, 0xfc, !PT ;  /* 0x000000c004087812 */ /* 0x000fe200078efcff */
[--C-:B------:R-:W-:Y:S01]  /*2820*/  @!P5 IMAD.IADD R115, R115, 0x1, -R2.reuse ;  /* 0x000000017373d824 */ /* 0x100fe200078e0a02 */
[----:B------:R-:W-:Y:S01]  /*2830*/  ISETP.GE.AND P5, PT, R6, RZ, PT ;  /* 0x000000ff0600720c */ /* 0x000fe20003fa6270 */
[----:B------:R-:W-:Y:S01]  /*2840*/  IMAD.MOV R3, RZ, RZ, -R3 ;  /* 0x000000ffff037224 */ /* 0x000fe200078e0a03 */
[----:B------:R-:W-:Y:S01]  /*2850*/  IABS R139, R8 ;  /* 0x00000008008b7213 */ /* 0x000fe20000000000 */
[----:B------:R-:W-:Y:S01]  /*2860*/  @!P3 IMAD.MOV R109, RZ, RZ, -R109 ;  /* 0x000000ffff6db224 */ /* 0x000fe200078e0a6d */
[C---:B------:R-:W-:Y:S01]  /*2870*/  ISETP.GT.U32.AND P3, PT, R2.reuse, R115, PT ;  /* 0x000000730200720c */ /* 0x040fe20003f64070 */
[----:B------:R-:W-:Y:S01]  /*2880*/  @!P0 IMAD.IADD R111, R111, 0x1, -R2 ;  /* 0x000000016f6f8824 */ /* 0x000fe200078e0a02 */
[----:B------:R-:W-:Y:S01]  /*2890*/  ISETP.GE.AND P0, PT, R5, RZ, PT ;  /* 0x000000ff0500720c */ /* 0x000fe20003f06270 */
[----:B------:R-:W-:Y:S01]  /*28a0*/  IMAD R135, R2, R3, R135 ;  /* 0x0000000302877224 */ /* 0x000fe200078e0287 */
[----:B------:R-:W-:Y:S01]  /*28b0*/  LOP3.LUT R6, R4, 0xc4, RZ, 0xfc, !PT ;  /* 0x000000c404067812 */ /* 0x000fe200078efcff */
[----:B------:R-:W-:-:S03]  /*28c0*/  IMAD.HI.U32 R5, R0, R139, RZ ;  /* 0x0000008b00057227 */ /* 0x000fc600078e00ff */
[----:B------:R-:W-:Y:S01]  /*28d0*/  IABS R141, R6 ;  /* 0x00000006008d7213 */ /* 0x000fe20000000000 */
[----:B------:R-:W-:Y:S02]  /*28e0*/  @!P1 IMAD.IADD R117, R117, 0x1, -R2 ;  /* 0x0000000175759824 */ /* 0x000fe400078e0a02 */
[----:B------:R-:W-:Y:S01]  /*28f0*/  @!P4 IMAD.MOV R111, RZ, RZ, -R111 ;  /* 0x000000ffff6fc224 */ /* 0x000fe200078e0a6f */
[C---:B------:R-:W-:Y:S01]  /*2900*/  ISETP.GT.U32.AND P4, PT, R2.reuse, R135, PT ;  /* 0x000000870200720c */ /* 0x040fe20003f84070 */
[----:B------:R-:W-:Y:S01]  /*2910*/  IMAD.MOV R5, RZ, RZ, -R5 ;  /* 0x000000ffff057224 */ /* 0x000fe200078e0a05 */
[----:B------:R-:W-:Y:S01]  /*2920*/  ISETP.GT.U32.AND P1, PT, R2, R117, PT ;  /* 0x000000750200720c */ /* 0x000fe20003f24070 */
[----:B------:R-:W-:-:S04]  /*2930*/  IMAD.HI.U32 R3, R0, R137, RZ ;  /* 0x0000008900037227 */ /* 0x000fc800078e00ff */
[--C-:B------:R-:W-:Y:S01]  /*2940*/  @!P3 IMAD.IADD R115, R115, 0x1, -R2.reuse ;  /* 0x000000017373b824 */ /* 0x100fe200078e0a02 */
[----:B------:R-:W-:Y:S01]  /*2950*/  ISETP.GE.AND P3, PT, R8, RZ, PT ;  /* 0x000000ff0800720c */ /* 0x000fe20003f66270 */
[----:B------:R-:W-:Y:S01]  /*2960*/  IMAD R139, R2, R5, R139 ;  /* 0x00000005028b7224 */ /* 0x000fe200078e028b */
[C---:B------:R-:W-:Y:S01]  /*2970*/  LOP3.LUT R5, R4.reuse, 0xc8, RZ, 0xfc, !PT ;  /* 0x000000c804057812 */ /* 0x040fe200078efcff */
[----:B------:R-:W-:Y:S01]  /*2980*/  IMAD.MOV R3, RZ, RZ, -R3 ;  /* 0x000000ffff037224 */ /* 0x000fe200078e0a03 */
[----:B------:R-:W-:Y:S01]  /*2990*/  LOP3.LUT R8, R4, 0xd8, RZ, 0xfc, !PT ;  /* 0x000000d804087812 */ /* 0x000fe200078efcff */
[----:B------:R-:W-:Y:S01]  /*29a0*/  @!P6 IMAD.MOV R115, RZ, RZ, -R115 ;  /* 0x000000ffff73e224 */ /* 0x000fe200078e0a73 */
[C---:B------:R-:W-:Y:S01]  /*29b0*/  ISETP.GT.U32.AND P6, PT, R2.reuse, R139, PT ;  /* 0x0000008b0200720c */ /* 0x040fe20003fc4070 */
[C---:B------:R-:W-:Y:S01]  /*29c0*/  IMAD R137, R2.reuse, R3, R137 ;  /* 0x0000000302897224 */ /* 0x040fe200078e0289 */
[----:B------:R-:W-:Y:S01]  /*29d0*/  IABS R143, R5 ;  /* 0x00000005008f7213 */ /* 0x000fe20000000000 */
[--C-:B------:R-:W-:Y:S01]  /*29e0*/  @!P4 IMAD.IADD R135, R135, 0x1, -R2.reuse ;  /* 0x000000018787c824 */ /* 0x100fe200078e0a02 */
[----:B------:R-:W-:Y:S01]  /*29f0*/  IABS R151, R8 ;  /* 0x0000000800977213 */ /* 0x000fe20000000000 */
[----:B------:R-:W-:Y:S01]  /*2a00*/  @!P1 IMAD.IADD R117, R117, 0x1, -R2 ;  /* 0x0000000175759824 */ /* 0x000fe200078e0a02 */
[C---:B------:R-:W-:Y:S01]  /*2a10*/  ISETP.GT.U32.AND P1, PT, R2.reuse, R137, PT ;  /* 0x000000890200720c */ /* 0x040fe20003f24070 */
[----:B------:R-:W-:Y:S01]  /*2a20*/  @!P2 IMAD.MOV R113, RZ, RZ, -R113 ;  /* 0x000000ffff71a224 */ /* 0x000fe200078e0a71 */
[----:B------:R-:W-:Y:S01]  /*2a30*/  ISETP.GT.U32.AND P4, PT, R2, R135, PT ;  /* 0x000000870200720c */ /* 0x000fe20003f84070 */
[----:B------:R-:W-:Y:S01]  /*2a40*/  IMAD.HI.U32 R3, R0, R141, RZ ;  /* 0x0000008d00037227 */ /* 0x000fe200078e00ff */
[----:B------:R-:W-:-:S02]  /*2a50*/  ISETP.GE.AND P2, PT, R7, RZ, PT ;  /* 0x000000ff0700720c */ /* 0x000fc40003f46270 */
[----:B------:R-:W-:Y:S01]  /*2a60*/  LOP3.LUT R7, R4, 0xcc, RZ, 0xfc, !PT ;  /* 0x000000cc04077812 */ /* 0x000fe200078efcff */
[--C-:B------:R-:W-:Y:S02]  /*2a70*/  @!P6 IMAD.IADD R139, R139, 0x1, -R2.reuse ;  /* 0x000000018b8be824 */ /* 0x100fe400078e0a02 */
[----:B------:R-:W-:Y:S01]  /*2a80*/  @!P0 IMAD.MOV R117, RZ, RZ, -R117 ;  /* 0x000000ffff758224 */ /* 0x000fe200078e0a75 */
[----:B------:R-:W-:Y:S02]  /*2a90*/  IABS R145, R7 ;  /* 0x0000000700917213 */ /* 0x000fe40000000000 */
[----:B------:R-:W-:Y:S01]  /*2aa0*/  ISETP.GT.U32.AND P6, PT, R2, R139, PT ;  /* 0x0000008b0200720c */ /* 0x000fe20003fc4070 */
[--C-:B------:R-:W-:Y:S01]  /*2ab0*/  @!P1 IMAD.IADD R137, R137, 0x1, -R2.reuse ;  /* 0x0000000189899824 */ /* 0x100fe200078e0a02 */
[----:B------:R-:W-:Y:S01]  /*2ac0*/  ISETP.GE.AND P0, PT, R6, RZ, PT ;  /* 0x000000ff0600720c */ /* 0x000fe20003f06270 */
[----:B------:R-:W-:Y:S01]  /*2ad0*/  @!P4 IMAD.IADD R135, R135, 0x1, -R2 ;  /* 0x000000018787c824 */ /* 0x000fe200078e0a02 */
[----:B------:R-:W-:Y:S01]  /*2ae0*/  ISETP.GE.AND P4, PT, R5, RZ, PT ;  /* 0x000000ff0500720c */ /* 0x000fe20003f86270 */
[----:B------:R-:W-:Y:S01]  /*2af0*/  IMAD.HI.U32 R5, R0, R145, RZ ;  /* 0x0000009100057227 */ /* 0x000fe200078e00ff */
[----:B------:R-:W-:-:S03]  /*2b00*/  ISETP.GT.U32.AND P1, PT, R2, R137, PT ;  /* 0x000000890200720c */ /* 0x000fc60003f24070 */
[----:B------:R-:W-:Y:S02]  /*2b10*/  IMAD.MOV R5, RZ, RZ, -R5 ;  /* 0x000000ffff057224 */ /* 0x000fe400078e0a05 */
[----:B------:R-:W-:Y:S02]  /*2b20*/  IMAD.MOV R6, RZ, RZ, -R3 ;  /* 0x000000ffff067224 */ /* 0x000fe400078e0a03 */
[C---:B------:R-:W-:Y:S02]  /*2b30*/  IMAD R145, R2.reuse, R5, R145 ;  /* 0x0000000502917224 */ /* 0x040fe400078e0291 */
[----:B------:R-:W-:Y:S02]  /*2b40*/  @!P6 IMAD.IADD R139, R139, 0x1, -R2 ;  /* 0x000000018b8be824 */ /* 0x000fe400078e0a02 */
[C---:B------:R-:W-:Y:S02]  /*2b50*/  IMAD R141, R2.reuse, R6, R141 ;  /* 0x00000006028d7224 */ /* 0x040fe400078e028d */
[----:B------:R-:W-:Y:S01]  /*2b60*/  @!P3 IMAD.MOV R139, RZ, RZ, -R139 ;  /* 0x000000ffff8bb224 */ /* 0x000fe200078e0a8b */
[----:B------:R-:W-:Y:S01]  /*2b70*/  ISETP.GT.U32.AND P3, PT, R2, R145, PT ;  /* 0x000000910200720c */ /* 0x000fe20003f64070 */
[----:B------:R-:W-:-:S04]  /*2b80*/  IMAD.HI.U32 R3, R0, R143, RZ ;  /* 0x0000008f00037227 */ /* 0x000fc800078e00ff */
[----:B------:R-:W-:Y:S01]  /*2b90*/  @!P5 IMAD.MOV R135, RZ, RZ, -R135 ;  /* 0x000000ffff87d224 */ /* 0x000fe200078e0a87 */
[----:B------:R-:W-:Y:S01]  /*2ba0*/  ISETP.GE.AND P5, PT, R7, RZ, PT ;  /* 0x000000ff0700720c */ /* 0x000fe20003fa6270 */
[--C-:B------:R-:W-:Y:S01]  /*2bb0*/  @!P1 IMAD.IADD R137, R137, 0x1, -R2.reuse ;  /* 0x0000000189899824 */ /* 0x100fe200078e0a02 */
[----:B------:R-:W-:Y:S01]  /*2bc0*/  ISETP.GT.U32.AND P1, PT, R2, R141, PT ;  /* 0x0000008d0200720c */ /* 0x000fe20003f24070 */
[----:B------:R-:W-:Y:S01]  /*2bd0*/  IMAD.MOV R3, RZ, RZ, -R3 ;  /* 0x000000ffff037224 */ /* 0x000fe200078e0a03 */
[----:B------:R-:W-:Y:S01]  /*2be0*/  LOP3.LUT R7, R4, 0xd4, RZ, 0xfc, !PT ;  /* 0x000000d404077812 */ /* 0x000fe200078efcff */
[----:B------:R-:W-:Y:S02]  /*2bf0*/  @!P2 IMAD.MOV R137, RZ, RZ, -R137 ;  /* 0x000000ffff89a224 */ /* 0x000fe400078e0a89 */
[----:B------:R-:W-:Y:S01]  /*2c00*/  IMAD R143, R2, R3, R143 ;  /* 0x00000003028f7224 */ /* 0x000fe200078e028f */
[----:B------:R-:W-:Y:S01]  /*2c10*/  IABS R149, R7 ;  /* 0x0000000700957213 */ /* 0x000fe20000000000 */
[----:B------:R-:W-:Y:S01]  /*2c20*/  @!P3 IMAD.IADD R145, R145, 0x1, -R2 ;  /* 0x000000019191b824 */ /* 0x000fe200078e0a02 */
[----:B------:R-:W-:-:S02]  /*2c30*/  LOP3.LUT R3, R4, 0xd0, RZ, 0xfc, !PT ;  /* 0x000000d004037812 */ /* 0x000fc400078efcff */
[----:B------:R-:W-:Y:S01]  /*2c40*/  ISETP.GT.U32.AND P2, PT, R2, R143, PT ;  /* 0x0000008f0200720c */ /* 0x000fe20003f44070 */
[----:B------:R-:W-:Y:S01]  /*2c50*/  IMAD.HI.U32 R5, R0, R149, RZ ;  /* 0x0000009500057227 */ /* 0x000fe200078e00ff */
[----:B------:R-:W-:Y:S02]  /*2c60*/  ISETP.GT.U32.AND P3, PT, R2, R145, PT ;  /* 0x000000910200720c */ /* 0x000fe40003f64070 */
[----:B------:R-:W-:Y:S01]  /*2c70*/  IABS R147, R3 ;  /* 0x0000000300937213 */ /* 0x000fe20000000000 */
[----:B------:R-:W-:Y:S01]  /*2c80*/  @!P1 IMAD.IADD R141, R141, 0x1, -R2 ;  /* 0x000000018d8d9824 */ /* 0x000fe200078e0a02 */
[----:B------:R-:W-:Y:S01]  /*2c90*/  ISETP.GE.AND P6, PT, R3, RZ, PT ;  /* 0x000000ff0300720c */ /* 0x000fe20003fc6270 */
[----:B------:R-:W-:Y:S02]  /*2ca0*/  IMAD.MOV R5, RZ, RZ, -R5 ;  /* 0x000000ffff057224 */ /* 0x000fe400078e0a05 */
[----:B------:R-:W-:Y:S01]  /*2cb0*/  IMAD.HI.U32 R3, R0, R147, RZ ;  /* 0x0000009300037227 */ /* 0x000fe200078e00ff */
[----:B------:R-:W-:-:S03]  /*2cc0*/  ISETP.GT.U32.AND P1, PT, R2, R141, PT ;  /* 0x0000008d0200720c */ /* 0x000fc60003f24070 */
[----:B------:R-:W-:Y:S02]  /*2cd0*/  IMAD R149, R2, R5, R149 ;  /* 0x0000000502957224 */ /* 0x000fe400078e0295 */
[----:B------:R-:W-:-:S04]  /*2ce0*/  IMAD.HI.U32 R5, R0, R153, RZ ;  /* 0x0000009900057227 */ /* 0x000fc800078e00ff */
[----:B------:R-:W-:Y:S02]  /*2cf0*/  IMAD.MOV R5, RZ, RZ, -R5 ;  /* 0x000000ffff057224 */ /* 0x000fe400078e0a05 */
[--C-:B------:R-:W-:Y:S02]  /*2d00*/  @!P2 IMAD.IADD R143, R143, 0x1, -R2.reuse ;  /* 0x000000018f8fa824 */ /* 0x100fe400078e0a02 */
[C---:B------:R-:W-:Y:S02]  /*2d10*/  IMAD R153, R2.reuse, R5, R153 ;  /* 0x0000000502997224 */ /* 0x040fe400078e0299 */
[--C-:B------:R-:W-:Y:S01]  /*2d20*/  @!P3 IMAD.IADD R145, R145, 0x1, -R2.reuse ;  /* 0x000000019191b824 */ /* 0x100fe200078e0a02 */
[C---:B------:R-:W-:Y:S01]  /*2d30*/  ISETP.GT.U32.AND P2, PT, R2.reuse, R143, PT ;  /* 0x0000008f0200720c */ /* 0x040fe20003f44070 */
[----:B------:R-:W-:Y:S02]  /*2d40*/  IMAD.MOV R6, RZ, RZ, -R3 ;  /* 0x000000ffff067224 */ /* 0x000fe400078e0a03 */
[----:B------:R-:W-:Y:S01]  /*2d50*/  @!P1 IMAD.IADD R141, R141, 0x1, -R2 ;  /* 0x000000018d8d9824 */ /* 0x000fe200078e0a02 */
[----:B------:R-:W-:Y:S01]  /*2d60*/  ISETP.GE.AND P1, PT, R7, RZ, PT ;  /* 0x000000ff0700720c */ /* 0x000fe20003f26270 */
[----:B------:R-:W-:Y:S01]  /*2d70*/  @!P5 IMAD.MOV R145, RZ, RZ, -R145 ;  /* 0x000000ffff91d224 */ /* 0x000fe200078e0a91 */
[C---:B------:R-:W-:Y:S01]  /*2d80*/  ISETP.GT.U32.AND P5, PT, R2.reuse, R153, PT ;  /* 0x000000990200720c */ /* 0x040fe20003fa4070 */
[----:B------:R-:W-:Y:S01]  /*2d90*/  IMAD R147, R2, R6, R147 ;  /* 0x0000000602937224 */ /* 0x000fe200078e0293 */
[----:B------:R-:W-:Y:S01]  /*2da0*/  LOP3.LUT R6, R4, 0xe0, RZ, 0xfc, !PT ;  /* 0x000000e004067812 */ /* 0x000fe200078efcff */
[----:B------:R-:W-:Y:S01]  /*2db0*/  IMAD.HI.U32 R3, R0, R151, RZ ;  /* 0x0000009700037227 */ /* 0x000fe200078e00ff */
[----:B------:R-:W-:-:S02]  /*2dc0*/  LOP3.LUT R7, R4, 0xe4, RZ, 0xfc, !PT ;  /* 0x000000e404077812 */ /* 0x000fc400078efcff */
[----:B------:R-:W-:Y:S01]  /*2dd0*/  IABS R155, R6 ;  /* 0x00000006009b7213 */ /* 0x000fe20000000000 */
[----:B------:R-:W-:Y:S01]  /*2de0*/  @!P0 IMAD.MOV R141, RZ, RZ, -R141 ;  /* 0x000000ffff8d8224 */ /* 0x000fe200078e0a8d */
[C---:B------:R-:W-:Y:S01]  /*2df0*/  ISETP.GT.U32.AND P0, PT, R2.reuse, R149, PT ;  /* 0x000000950200720c */ /* 0x040fe20003f04070 */
[----:B------:R-:W-:Y:S01]  /*2e00*/  IMAD.MOV R3, RZ, RZ, -R3 ;  /* 0x000000ffff037224 */ /* 0x000fe200078e0a03 */
[----:B------:R-:W-:Y:S01]  /*2e10*/  IABS R157, R7 ;  /* 0x00000007009d7213 */ /* 0x000fe20000000000 */
[----:B------:R-:W-:Y:S01]  /*2e20*/  @!P2 IMAD.IADD R143, R143, 0x1, -R2 ;  /* 0x000000018f8fa824 */ /* 0x000fe200078e0a02 */
[C---:B------:R-:W-:Y:S01]  /*2e30*/  ISETP.GT.U32.AND P2, PT, R2.reuse, R147, PT ;  /* 0x000000930200720c */ /* 0x040fe20003f44070 */
[----:B------:R-:W-:Y:S02]  /*2e40*/  IMAD R151, R2, R3, R151 ;  /* 0x0000000302977224 */ /* 0x000fe400078e0297 */
[----:B------:R-:W-:-:S03]  /*2e50*/  IMAD.HI.U32 R3, R0, R155, RZ ;  /* 0x0000009b00037227 */ /* 0x000fc600078e00ff */
[C---:B------:R-:W-:Y:S01]  /*2e60*/  ISETP.GT.U32.AND P3, PT, R2.reuse, R151, PT ;  /* 0x000000970200720c */ /* 0x040fe20003f64070 */
[--C-:B------:R-:W-:Y:S02]  /*2e70*/  @!P5 IMAD.IADD R153, R153, 0x1, -R2.reuse ;  /* 0x000000019999d824 */ /* 0x100fe400078e0a02 */
[----:B------:R-:W-:Y:S02]  /*2e80*/  IMAD.MOV R3, RZ, RZ, -R3 ;  /* 0x000000ffff037224 */ /* 0x000fe400078e0a03 */
[----:B------:R-:W-:Y:S01]  /*2e90*/  @!P0 IMAD.IADD R149, R149, 0x1, -R2 ;  /* 0x0000000195958824 */ /* 0x000fe200078e0a02 */
[C---:B------:R-:W-:Y:S01]  /*2ea0*/  ISETP.GT.U32.AND P5, PT, R2.reuse, R153, PT ;  /* 0x000000990200720c */ /* 0x040fe20003fa4070 */
[----:B------:R-:W-:Y:S02]  /*2eb0*/  IMAD R155, R2, R3, R155 ;  /* 0x00000003029b7224 */ /* 0x000fe400078e029b */
[----:B------:R-:W-:Y:S01]  /*2ec0*/  IMAD.HI.U32 R3, R0, R157, RZ ;  /* 0x0000009d00037227 */ /* 0x000fe200078e00ff */
[----:B------:R-:W-:-:S03]  /*2ed0*/  ISETP.GT.U32.AND P0, PT, R2, R149, PT ;  /* 0x000000950200720c */ /* 0x000fc60003f04070 */
[----:B------:R-:W-:Y:S02]  /*2ee0*/  IMAD.MOV R3, RZ, RZ, -R3 ;  /* 0x000000ffff037224 */ /* 0x000fe400078e0a03 */
[--C-:B------:R-:W-:Y:S02]  /*2ef0*/  @!P2 IMAD.IADD R147, R147, 0x1, -R2.reuse ;  /* 0x000000019393a824 */ /* 0x100fe400078e0a02 */
[--C-:B------:R-:W-:Y:S02]  /*2f00*/  @!P3 IMAD.IADD R151, R151, 0x1, -R2.reuse ;  /* 0x000000019797b824 */ /* 0x100fe400078e0a02 */
[C---:B------:R-:W-:Y:S01]  /*2f10*/  IMAD R157, R2.reuse, R3, R157 ;  /* 0x00000003029d7224 */ /* 0x040fe200078e029d */
[----:B------:R-:W-:Y:S01]  /*2f20*/  ISETP.GT.U32.AND P2, PT, R2, R147, PT ;  /* 0x000000930200720c */ /* 0x000fe20003f44070 */
[----:B------:R-:W-:Y:S01]  /*2f30*/  @!P4 IMAD.MOV R143, RZ, RZ, -R143 ;  /* 0x000000ffff8fc224 */ /* 0x000fe200078e0a8f */
[----:B------:R-:W-:Y:S01]  /*2f40*/  ISETP.GE.AND P4, PT, R8, RZ, PT ;  /* 0x000000ff0800720c */ /* 0x000fe20003f86270 */
[--C-:B------:R-:W-:Y:S01]  /*2f50*/  @!P5 IMAD.IADD R153, R153, 0x1, -R2.reuse ;  /* 0x000000019999d824 */ /* 0x100fe200078e0a02 */
[----:B------:R-:W-:Y:S01]  /*2f60*/  LOP3.LUT R8, R4, 0xe8, RZ, 0xfc, !PT ;  /* 0x000000e804087812 */ /* 0x000fe200078efcff */
[----:B------:R-:W-:Y:S01]  /*2f70*/  @!P0 IMAD.IADD R149, R149, 0x1, -R2 ;  /* 0x0000000195958824 */ /* 0x000fe200078e0a02 */
[----:B------:R-:W-:-:S02]  /*2f80*/  ISETP.GT.U32.AND P3, PT, R2, R151, PT ;  /* 0x000000970200720c */ /* 0x000fc40003f64070 */
[C---:B------:R-:W-:Y:S01]  /*2f90*/  ISETP.GT.U32.AND P5, PT, R2.reuse, R157, PT ;  /* 0x0000009d0200720c */ /* 0x040fe20003fa4070 */
[----:B------:R-:W-:Y:S01]  /*2fa0*/  @!P1 IMAD.MOV R149, RZ, RZ, -R149 ;  /* 0x000000ffff959224 */ /* 0x000fe200078e0a95 */
[----:B------:R-:W-:Y:S02]  /*2fb0*/  IABS R161, R8 ;  /* 0x0000000800a17213 */ /* 0x000fe40000000000 */
[----:B------:R-:W-:Y:S01]  /*2fc0*/  ISETP.GT.U32.AND P0, PT, R2, R155, PT ;  /* 0x0000009b0200720c */ /* 0x000fe20003f04070 */
[--C-:B------:R-:W-:Y:S01]  /*2fd0*/  @!P2 IMAD.IADD R147, R147, 0x1, -R2.reuse ;  /* 0x000000019393a824 */ /* 0x100fe200078e0a02 */
[----:B------:R-:W-:Y:S01]  /*2fe0*/  LOP3.LUT R3, R4, 0xec, RZ, 0xfc, !PT ;  /* 0x000000ec04037812 */ /* 0x000fe200078efcff */
[----:B------:R-:W-:Y:S01]  /*2ff0*/  IMAD.HI.U32 R5, R0, R161, RZ ;  /* 0x000000a100057227 */ /* 0x000fe200078e00ff */
[----:B------:R-:W-:Y:S02]  /*3000*/  ISETP.GE.AND P2, PT, R10, RZ, PT ;  /* 0x000000ff0a00720c */ /* 0x000fe40003f46270 */
[----:B------:R-:W-:Y:S01]  /*3010*/  IABS R163, R3 ;  /* 0x0000000300a37213 */ /* 0x000fe20000000000 */
[----:B------:R-:W-:Y:S01]  /*3020*/  IMAD.MOV R5, RZ, RZ, -R5 ;  /* 0x000000ffff057224 */ /* 0x000fe200078e0a05 */
[----:B------:R-:W-:Y:S01]  /*3030*/  ISETP.GE.AND P1, PT, R7, RZ, PT ;  /* 0x000000ff0700720c */ /* 0x000fe20003f26270 */
[--C-:B------:R-:W-:Y:S01]  /*3040*/  @!P3 IMAD.IADD R151, R151, 0x1, -R2.reuse ;  /* 0x000000019797b824 */ /* 0x100fe200078e0a02 */
[----:B------:R-:W-:Y:S01]  /*3050*/  LOP3.LUT R7, R4, 0xf8, RZ, 0xfc, !PT ;  /* 0x000000f804077812 */ /* 0x000fe200078efcff */
[--C-:B------:R-:W-:Y:S01]  /*3060*/  @!P5 IMAD.IADD R157, R157, 0x1, -R2.reuse ;  /* 0x000000019d9dd824 */ /* 0x100fe200078e0a02 */
[----:B------:R-:W-:Y:S01]  /*3070*/  ISETP.GE.AND P3, PT, R8, RZ, PT ;  /* 0x000000ff0800720c */ /* 0x000fe20003f66270 */
[----:B------:R-:W-:Y:S01]  /*3080*/  @!P0 IMAD.IADD R155, R155, 0x1, -R2 ;  /* 0x000000019b9b8824 */ /* 0x000fe200078e0a02 */
[----:B------:R-:W-:Y:S01]  /*3090*/  IABS R167, R7 ;  /* 0x0000000700a77213 */ /* 0x000fe20000000000 */
[----:B------:R-:W-:Y:S01]  /*30a0*/  IMAD R161, R2, R5, R161 ;  /* 0x0000000502a17224 */ /* 0x000fe200078e02a1 */
[----:B------:R-:W-:Y:S01]  /*30b0*/  LOP3.LUT R5, R4, 0xf0, RZ, 0xfc, !PT ;  /* 0x000000f004057812 */ /* 0x000fe200078efcff */
[----:B------:R-:W-:Y:S01]  /*30c0*/  @!P4 IMAD.MOV R151, RZ, RZ, -R151 ;  /* 0x000000ffff97c224 */ /* 0x000fe200078e0a97 */
[----:B------:R-:W-:Y:S01]  /*30d0*/  ISETP.GE.AND P4, PT, R3, RZ, PT ;  /* 0x000000ff0300720c */ /* 0x000fe20003f86270 */
[----:B------:R-:W-:Y:S01]  /*30e0*/  IMAD.HI.U32 R3, R0, R163, RZ ;  /* 0x000000a300037227 */ /* 0x000fe200078e00ff */
[----:B------:R-:W-:-:S02]  /*30f0*/  ISETP.GT.U32.AND P5, PT, R2, R157, PT ;  /* 0x0000009d0200720c */ /* 0x000fc40003fa4070 */
[----:B------:R-:W-:Y:S01]  /*3100*/  ISETP.GT.U32.AND P0, PT, R2, R155, PT ;  /* 0x0000009b0200720c */ /* 0x000fe20003f04070 */
[----:B------:R-:W-:Y:S01]  /*3110*/  IMAD.MOV R3, RZ, RZ, -R3 ;  /* 0x000000ffff037224 */ /* 0x000fe200078e0a03 */
[----:B------:R-:W-:Y:S01]  /*3120*/  IABS R159, R5 ;  /* 0x00000005009f7213 */ /* 0x000fe20000000000 */
[----:B------:R-:W-:Y:S01]  /*3130*/  @!P6 IMAD.MOV R147, RZ, RZ, -R147 ;  /* 0x000000ffff93e224 */ /* 0x000fe200078e0a93 */
[----:B------:R-:W-:Y:S01]  /*3140*/  ISETP.GE.AND P6, PT, R6, RZ, PT ;  /* 0x000000ff0600720c */ /* 0x000fe20003fc6270 */
[----:B------:R-:W-:Y:S01]  /*3150*/  @!P2 IMAD.MOV R153, RZ, RZ, -R153 ;  /* 0x000000ffff99a224 */ /* 0x000fe200078e0a99 */
[----:B------:R-:W-:Y:S01]  /*3160*/  ISETP.GE.AND P2, PT, R5, RZ, PT ;  /* 0x000000ff0500720c */ /* 0x000fe20003f46270 */
[----:B------:R-:W-:Y:S01]  /*3170*/  IMAD.HI.U32 R5, R0, R159, RZ ;  /* 0x0000009f00057227 */ /* 0x000fe200078e00ff */
[C---:B------:R-:W-:Y:S02]  /*3180*/  LOP3.LUT R6, R4.reuse, 0xf4, RZ, 0xfc, !PT ;  /* 0x000000f404067812 */ /* 0x040fe400078efcff */
[----:B------:R-:W-:Y:S01]  /*3190*/  LOP3.LUT R8, R4, 0xfc, RZ, 0xfc, !PT ;  /* 0x000000fc04087812 */ /* 0x000fe200078efcff */
[C---:B------:R-:W-:Y:S01]  /*31a0*/  IMAD R163, R2.reuse, R3, R163 ;  /* 0x0000000302a37224 */ /* 0x040fe200078e02a3 */
[----:B------:R-:W-:Y:S01]  /*31b0*/  IABS R165, R6 ;  /* 0x0000000600a57213 */ /* 0x000fe20000000000 */
[----:B------:R-:W-:Y:S01]  /*31c0*/  IMAD.MOV R5, RZ, RZ, -R5 ;  /* 0x000000ffff057224 */ /* 0x000fe200078e0a05 */
[----:B------:R-:W-:Y:S01]  /*31d0*/  IABS R173, R8 ;  /* 0x0000000800ad7213 */ /* 0x000fe20000000000 */
[--C-:B------:R-:W-:Y:S01]  /*31e0*/  @!P5 IMAD.IADD R157, R157, 0x1, -R2.reuse ;  /* 0x000000019d9dd824 */ /* 0x100fe200078e0a02 */
[C---:B------:R-:W-:Y:S01]  /*31f0*/  ISETP.GT.U32.AND P5, PT, R2.reuse, R163, PT ;  /* 0x000000a30200720c */ /* 0x040fe20003fa4070 */
[----:B------:R-:W-:Y:S01]  /*3200*/  @!P0 IMAD.IADD R155, R155, 0x1, -R2 ;  /* 0x000000019b9b8824 */ /* 0x000fe200078e0a02 */
[C---:B------:R-:W-:Y:S01]  /*3210*/  ISETP.GT.U32.AND P0, PT, R2.reuse, R161, PT ;  /* 0x000000a10200720c */ /* 0x040fe20003f04070 */
[----:B------:R-:W-:Y:S01]  /*3220*/  IMAD R159, R2, R5, R159 ;  /* 0x00000005029f7224 */ /* 0x000fe200078e029f */
[----:B------:R-:W-:Y:S01]  /*3230*/  LOP3.LUT R10, R4, 0x100, RZ, 0xfc, !PT ;  /* 0x00000100040a7812 */ /* 0x000fe200078efcff */
[----:B------:R-:W-:-:S02]  /*3240*/  @!P6 IMAD.MOV R155, RZ, RZ, -R155 ;  /* 0x000000ffff9be224 */ /* 0x000fc400078e0a9b */
[----:B------:R-:W-:Y:S01]  /*3250*/  IMAD.HI.U32 R3, R0, R165, RZ ;  /* 0x000000a500037227 */ /* 0x000fe200078e00ff */
[----:B------:R-:W-:Y:S02]  /*3260*/  ISETP.GT.U32.AND P6, PT, R2, R159, PT ;  /* 0x0000009f0200720c */ /* 0x000fe40003fc4070 */
[----:B------:R-:W-:Y:S01]  /*3270*/  IABS R169, R10 ;  /* 0x0000000a00a97213 */ /* 0x000fe20000000000 */
[----:B------:R-:W-:Y:S02]  /*3280*/  IMAD.MOV R3, RZ, RZ, -R3 ;  /* 0x000000ffff037224 */ /* 0x000fe400078e0a03 */
[--C-:B------:R-:W-:Y:S02]  /*3290*/  @!P5 IMAD.IADD R163, R163, 0x1, -R2.reuse ;  /* 0x00000001a3a3d824 */ /* 0x100fe400078e0a02 */
[----:B------:R-:W-:Y:S02]  /*32a0*/  @!P0 IMAD.IADD R161, R161, 0x1, -R2 ;  /* 0x00000001a1a18824 */ /* 0x000fe400078e0a02 */
[----:B------:R-:W-:Y:S01]  /*32b0*/  IMAD.HI.U32 R5, R0, R167, RZ ;  /* 0x000000a700057227 */ /* 0x000fe200078e00ff */
[----:B------:R-:W-:-:S02]  /*32c0*/  ISETP.GT.U32.AND P5, PT, R2, R163, PT ;  /* 0x000000a30200720c */ /* 0x000fc40003fa4070 */
[C---:B------:R-:W-:Y:S01]  /*32d0*/  ISETP.GT.U32.AND P0, PT, R2.reuse, R161, PT ;  /* 0x000000a10200720c */ /* 0x040fe20003f04070 */
[----:B------:R-:W-:Y:S02]  /*32e0*/  @!P6 IMAD.IADD R159, R159, 0x1, -R2 ;  /* 0x000000019f9fe824 */ /* 0x000fe400078e0a02 */
[C---:B------:R-:W-:Y:S02]  /*32f0*/  IMAD R165, R2.reuse, R3, R165 ;  /* 0x0000000302a57224 */ /* 0x040fe400078e02a5 */
[----:B------:R-:W-:Y:S01]  /*3300*/  IMAD.MOV R5, RZ, RZ, -R5 ;  /* 0x000000ffff057224 */ /* 0x000fe200078e0a05 */
[----:B------:R-:W-:Y:S01]  /*3310*/  ISETP.GT.U32.AND P6, PT, R2, R159, PT ;  /* 0x0000009f0200720c */ /* 0x000fe20003fc4070 */
[----:B------:R-:W-:-:S04]  /*3320*/  IMAD.HI.U32 R3, R0, R173, RZ ;  /* 0x000000ad00037227 */ /* 0x000fc800078e00ff */
[--C-:B------:R-:W-:Y:S01]  /*3330*/  @!P5 IMAD.IADD R163, R163, 0x1, -R2.reuse ;  /* 0x00000001a3a3d824 */ /* 0x100fe200078e0a02 */
[----:B------:R-:W-:Y:S01]  /*3340*/  ISETP.GT.U32.AND P5, PT, R2, R165, PT ;  /* 0x000000a50200720c */ /* 0x000fe20003fa4070 */
[----:B------:R-:W-:Y:S01]  /*3350*/  @!P1 IMAD.MOV R157, RZ, RZ, -R157 ;  /* 0x000000ffff9d9224 */ /* 0x000fe200078e0a9d */
[----:B------:R-:W-:Y:S01]  /*3360*/  ISETP.GE.AND P1, PT, R6, RZ, PT ;  /* 0x000000ff0600720c */ /* 0x000fe20003f26270 */
[C---:B------:R-:W-:Y:S02]  /*3370*/  IMAD R167, R2.reuse, R5, R167 ;  /* 0x0000000502a77224 */ /* 0x040fe400078e02a7 */
[----:B------:R-:W-:Y:S02]  /*3380*/  IMAD.MOV R6, RZ, RZ, -R3 ;  /* 0x000000ffff067224 */ /* 0x000fe400078e0a03 */
[----:B------:R-:W-:Y:S01]  /*3390*/  @!P6 IMAD.IADD R159, R159, 0x1, -R2 ;  /* 0x000000019f9fe824 */ /* 0x000fe200078e0a02 */
[----:B------:R-:W-:Y:S01]  /*33a0*/  ISETP.GT.U32.AND P6, PT, R2, R167, PT ;  /* 0x000000a70200720c */ /* 0x000fe20003fc4070 */
[----:B------:R-:W-:-:S04]  /*33b0*/  IMAD.HI.U32 R3, R0, R169, RZ ;  /* 0x000000a900037227 */ /* 0x000fc800078e00ff */
[C---:B------:R-:W-:Y:S02]  /*33c0*/  IMAD R173, R2.reuse, R6, R173 ;  /* 0x0000000602ad7224 */ /* 0x040fe400078e02ad */
[--C-:B------:R-:W-:Y:S01]  /*33d0*/  @!P0 IMAD.IADD R161, R161, 0x1, -R2.reuse ;  /* 0x00000001a1a18824 */ /* 0x100fe200078e0a02 */
[----:B------:R-:W-:Y:S01]  /*33e0*/  ISETP.GE.AND P0, PT, R7, RZ, PT ;  /* 0x000000ff0700720c */ /* 0x000fe20003f06270 */
[----:B------:R-:W-:Y:S02]  /*33f0*/  IMAD.MOV R7, RZ, RZ, -R3 ;  /* 0x000000ffff077224 */ /* 0x000fe400078e0a03 */
[--C-:B------:R-:W-:Y:S01]  /*3400*/  @!P5 IMAD.IADD R165, R165, 0x1, -R2.reuse ;  /* 0x00000001a5a5d824 */ /* 0x100fe200078e0a02 */
[C---:B------:R-:W-:Y:S01]  /*3410*/  ISETP.GT.U32.AND P5, PT, R2.reuse, R173, PT ;  /* 0x000000ad0200720c */ /* 0x040fe20003fa4070 */
[----:B------:R-:W-:Y:S01]  /*3420*/  IMAD R169, R2, R7, R169 ;  /* 0x0000000702a97224 */ /* 0x000fe200078e02a9 */
[----:B------:R-:W-:Y:S01]  /*3430*/  LOP3.LUT R7, R4, 0x114, RZ, 0xfc, !PT ;  /* 0x0000011404077812 */ /* 0x000fe200078efcff */
[----:B------:R-:W-:-:S02]  /*3440*/  @!P6 IMAD.IADD R167, R167, 0x1, -R2 ;  /* 0x00000001a7a7e824 */ /* 0x000fc400078e0a02 */
[----:B------:R-:W-:Y:S01]  /*3450*/  @!P4 IMAD.MOV R163, RZ, RZ, -R163 ;  /* 0x000000ffffa3c224 */ /* 0x000fe200078e0aa3 */
[----:B------:R-:W-:Y:S01]  /*3460*/  ISETP.GT.U32.AND P6, PT, R2, R169, PT ;  /* 0x000000a90200720c */ /* 0x000fe20003fc4070 */
[----:B------:R-:W-:Y:S01]  /*3470*/  IMAD.HI.U32 R3, R0, R181, RZ ;  /* 0x000000b500037227 */ /* 0x000fe200078e00ff */
[----:B------:R-:W-:-:S03]  /*3480*/  IABS R179, R7 ;  /* 0x0000000700b37213 */ /* 0x000fc60000000000 */
[----:B------:R-:W-:-:S04]  /*3490*/  IMAD.HI.U32 R5, R0, R171, RZ ;  /* 0x000000ab00057227 */ /* 0x000fc800078e00ff */
[----:B------:R-:W-:Y:S01]  /*34a0*/  @!P5 IMAD.IADD R173, R173, 0x1, -R2 ;  /* 0x00000001adadd824 */ /* 0x000fe200078e0a02 */
[----:B------:R-:W-:Y:S01]  /*34b0*/  ISETP.GT.U32.AND P5, PT, R2, R167, PT ;  /* 0x000000a70200720c */ /* 0x000fe20003fa4070 */
[----:B------:R-:W-:-:S03]  /*34c0*/  IMAD.HI.U32 R6, R0, R175, RZ ;  /* 0x000000af00067227 */ /* 0x000fc600078e00ff */
[C---:B------:R-:W-:Y:S01]  /*34d0*/  ISETP.GT.U32.AND P4, PT, R2.reuse, R173, PT ;  /* 0x000000ad0200720c */ /* 0x040fe20003f84070 */
[----:B------:R-:W-:Y:S02]  /*34e0*/  @!P6 IMAD.IADD R169, R169, 0x1, -R2 ;  /* 0x00000001a9a9e824 */ /* 0x000fe400078e0a02 */
[----:B------:R-:W-:Y:S02]  /*34f0*/  IMAD.MOV R3, RZ, RZ, -R3 ;  /* 0x000000ffff037224 */ /* 0x000fe400078e0a03 */
[----:B------:R-:W-:Y:S01]  /*3500*/  IMAD.MOV R5, RZ, RZ, -R5 ;  /* 0x000000ffff057224 */ /* 0x000fe200078e0a05 */
[C---:B------:R-:W-:Y:S01]  /*3510*/  ISETP.GT.U32.AND P6, PT, R2.reuse, R169, PT ;  /* 0x000000a90200720c */ /* 0x040fe20003fc4070 */
[----:B------:R-:W-:Y:S02]  /*3520*/  IMAD.MOV R6, RZ, RZ, -R6 ;  /* 0x000000ffff067224 */ /* 0x000fe400078e0a06 */
[C---:B------:R-:W-:Y:S02]  /*3530*/  IMAD R181, R2.reuse, R3, R181 ;  /* 0x0000000302b57224 */ /* 0x040fe400078e02b5 */
[----:B------:R-:W-:-:S02]  /*3540*/  IMAD R171, R2, R5, R171 ;  /* 0x0000000502ab7224 */ /* 0x000fc400078e02ab */
[----:B------:R-:W-:Y:S01]  /*3550*/  IMAD R175, R2, R6, R175 ;  /* 0x0000000602af7224 */ /* 0x000fe200078e02af */
[----:B------:R-:W-:Y:S01]  /*3560*/  LOP3.LUT R6, R4, 0x110, RZ, 0xfc, !PT ;  /* 0x0000011004067812 */ /* 0x000fe200078efcff */
[----:B------:R-:W-:Y:S01]  /*3570*/  @!P4 IMAD.IADD R173, R173, 0x1, -R2 ;  /* 0x00000001adadc824 */ /* 0x000fe200078e0a02 */
[C---:B------:R-:W-:Y:S01]  /*3580*/  ISETP.GT.U32.AND P4, PT, R2.reuse, R181, PT ;  /* 0x000000b50200720c */ /* 0x040fe20003f84070 */
[----:B------:R-:W-:Y:S01]  /*3590*/  @!P3 IMAD.MOV R161, RZ, RZ, -R161 ;  /* 0x000000ffffa1b224 */ /* 0x000fe200078e0aa1 */
[----:B------:R-:W-:Y:S01]  /*35a0*/  IABS R177, R6 ;  /* 0x0000000600b17213 */ /* 0x000fe20000000000 */
[----:B------:R-:W-:Y:S01]  /*35b0*/  @!P2 IMAD.MOV R159, RZ, RZ, -R159 ;  /* 0x000000ffff9fa224 */ /* 0x000fe200078e0a9f */
[----:B------:R-:W-:Y:S01]  /*35c0*/  ISETP.GT.U32.AND P3, PT, R2, R165, PT ;  /* 0x000000a50200720c */ /* 0x000fe20003f64070 */
[----:B------:R-:W-:Y:S01]  /*35d0*/  IMAD.HI.U32 R5, R0, R179, RZ ;  /* 0x000000b300057227 */ /* 0x000fe200078e00ff */
[----:B------:R-:W-:-:S03]  /*35e0*/  ISETP.GT.U32.AND P2, PT, R2, R171, PT ;  /* 0x000000ab0200720c */ /* 0x000fc60003f44070 */
[--C-:B------:R-:W-:Y:S01]  /*35f0*/  @!P5 IMAD.IADD R167, R167, 0x1, -R2.reuse ;  /* 0x00000001a7a7d824 */ /* 0x100fe200078e0a02 */
[----:B------:R-:W-:Y:S01]  /*3600*/  ISETP.GE.AND P5, PT, R8, RZ, PT ;  /* 0x000000ff0800720c */ /* 0x000fe20003fa6270 */
[--C-:B------:R-:W-:Y:S01]  /*3610*/  @!P6 IMAD.IADD R169, R169, 0x1, -R2.reuse ;  /* 0x00000001a9a9e824 */ /* 0x100fe200078e0a02 */
[----:B------:R-:W-:Y:S01]  /*3620*/  ISETP.GE.AND P6, PT, R10, RZ, PT ;  /* 0x000000ff0a00720c */ /* 0x000fe20003fc6270 */
[----:B------:R-:W-:Y:S01]  /*3630*/  IMAD.HI.U32 R3, R0, R177, RZ ;  /* 0x000000b100037227 */ /* 0x000fe200078e00ff */
[C---:B------:R-:W-:Y:S02]  /*3640*/  LOP3.LUT R8, R4.reuse, 0x11c, RZ, 0xfc, !PT ;  /* 0x0000011c04087812 */ /* 0x040fe400078efcff */
[----:B------:R-:W-:Y:S01]  /*3650*/  LOP3.LUT R10, R4, 0x138, RZ, 0xfc, !PT ;  /* 0x00000138040a7812 */ /* 0x000fe200078efcff */
[----:B------:R-:W-:Y:S01]  /*3660*/  IMAD.MOV R5, RZ, RZ, -R5 ;  /* 0x000000ffff057224 */ /* 0x000fe200078e0a05 */
[----:B------:R-:W-:Y:S01]  /*3670*/  IABS R185, R8 ;  /* 0x0000000800b97213 */ /* 0x000fe20000000000 */
[----:B------:R-:W-:Y:S01]  /*3680*/  IMAD.MOV R3, RZ, RZ, -R3 ;  /* 0x000000ffff037224 */ /* 0x000fe200078e0a03 */
[----:B------:R-:W-:Y:S01]  /*3690*/  IABS R199, R10 ;  /* 0x0000000a00c77213 */ /* 0x000fe20000000000 */
[----:B------:R-:W-:Y:S01]  /*36a0*/  IMAD R179, R2, R5, R179 ;  /* 0x0000000502b37224 */ /* 0x000fe200078e02b3 */
[----:B------:R-:W-:Y:S01]  /*36b0*/  LOP3.LUT R5, R4, 0x118, RZ, 0xfc, !PT ;  /* 0x0000011804057812 */ /* 0x000fe200078efcff */
[----:B------:R-:W-:-:S02]  /*36c0*/  @!P4 IMAD.IADD R181, R181, 0x1, -R2 ;  /* 0x00000001b5b5c824 */ /* 0x000fc400078e0a02 */
[--C-:B------:R-:W-:Y:S01]  /*36d0*/  @!P3 IMAD.IADD R165, R165, 0x1, -R2.reuse ;  /* 0x00000001a5a5b824 */ /* 0x100fe200078e0a02 */
[C---:B------:R-:W-:Y:S01]  /*36e0*/  ISETP.GT.U32.AND P3, PT, R2.reuse, R175, PT ;  /* 0x000000af0200720c */ /* 0x040fe20003f64070 */
[----:B------:R-:W-:Y:S01]  /*36f0*/  @!P2 IMAD.IADD R171, R171, 0x1, -R2 ;  /* 0x00000001ababa824 */ /* 0x000fe200078e0a02 */
[----:B------:R-:W-:Y:S01]  /*3700*/  IABS R183, R5 ;  /* 0x0000000500b77213 */ /* 0x000fe20000000000 */
[C---:B------:R-:W-:Y:S01]  /*3710*/  IMAD R177, R2.reuse, R3, R177 ;  /* 0x0000000302b17224 */ /* 0x040fe200078e02b1 */
[----:B------:R-:W-:Y:S01]  /*3720*/  ISETP.GE.AND P2, PT, R11, RZ, PT ;  /* 0x000000ff0b00720c */ /* 0x000fe20003f46270 */
[----:B------:R-:W-:Y:S01]  /*3730*/  @!P0 IMAD.MOV R167, RZ, RZ, -R167 ;  /* 0x000000ffffa78224 */ /* 0x000fe200078e0aa7 */
[C---:B------:R-:W-:Y:S01]  /*3740*/  ISETP.GT.U32.AND P0, PT, R2.reuse, R181, PT ;  /* 0x000000b50200720c */ /* 0x040fe20003f04070 */
[----:B------:R-:W-:Y:S01]  /*3750*/  @!P5 IMAD.MOV R173, RZ, RZ, -R173 ;  /* 0x000000ffffadd224 */ /* 0x000fe200078e0aad */
[C---:B------:R-:W-:Y:S01]  /*3760*/  ISETP.GT.U32.AND P4, PT, R2.reuse, R171, PT ;  /* 0x000000ab0200720c */ /* 0x040fe20003f84070 */
[----:B------:R-:W-:Y:S01]  /*3770*/  @!P6 IMAD.MOV R169, RZ, RZ, -R169 ;  /* 0x000000ffffa9e224 */ /* 0x000fe200078e0aa9 */
[----:B------:R-:W-:Y:S01]  /*3780*/  ISETP.GT.U32.AND P5, PT, R2, R177, PT ;  /* 0x000000b10200720c */ /* 0x000fe20003fa4070 */
[----:B------:R-:W-:Y:S01]  /*3790*/  IMAD.HI.U32 R3, R0, R183, RZ ;  /* 0x000000b700037227 */ /* 0x000fe200078e00ff */
[----:B------:R-:W-:-:S02]  /*37a0*/  ISETP.GE.AND P6, PT, R13, RZ, PT ;  /* 0x000000ff0d00720c */ /* 0x000fc40003fc6270 */
[----:B------:R-:W-:Y:S01]  /*37b0*/  LOP3.LUT R11, R4, 0x160, RZ, 0xfc, !PT ;  /* 0x00000160040b7812 */ /* 0x000fe200078efcff */
[----:B------:R-:W-:Y:S01]  /*37c0*/  IMAD.MOV R3, RZ, RZ, -R3 ;  /* 0x000000ffff037224 */ /* 0x000fe200078e0a03 */
[----:B------:R-:W-:Y:S01]  /*37d0*/  IABS R13, R14 ;  /* 0x0000000e000d7213 */ /* 0x000fe20000000000 */
        /* <DEDUP_REMOVED lines=8> */
[--C-:B------:R-:W-:Y:S01]  /*3860*/  @!P4 IMAD.IADD R171, R171, 0x1, -R2.reuse ;  /* 0x00000001ababc824 */ /* 0x100fe200078e0a02 */
[C---:B------:R-:W-:Y:S01]  /*3870*/  ISETP.GT.U32.AND P4, PT, R2.reuse, R179, PT ;  /* 0x000000b30200720c */ /* 0x040fe20003f84070 */
[----:B------:R-:W-:Y:S01]  /*3880*/  @!P5 IMAD.IADD R177, R177, 0x1, -R2 ;  /* 0x00000001b1b1d824 */ /* 0x000fe200078e0a02 */
[----:B------:R-:W-:Y:S01]  /*3890*/  ISETP.GE.AND P5, PT, R5, RZ, PT ;  /* 0x000000ff0500720c */ /* 0x000fe20003fa6270 */
[----:B------:R-:W-:Y:S01]  /*38a0*/  @!P6 IMAD.MOV R181, RZ, RZ, -R181 ;  /* 0x000000ffffb5e224 */ /* 0x000fe200078e0ab5 */
[C---:B------:R-:W-:Y:S01]  /*38b0*/  ISETP.GT.U32.AND P6, PT, R2.reuse, R183, PT ;  /* 0x000000b70200720c */ /* 0x040fe20003fc4070 */
[----:B------:R-:W-:Y:S01]  /*38c0*/  @!P2 IMAD.MOV R171, RZ, RZ, -R171 ;  /* 0x000000ffffaba224 */ /* 0x000fe200078e0aab */
[----:B------:R-:W-:Y:S01]  /*38d0*/  ISETP.GT.U32.AND P2, PT, R2, R177, PT ;  /* 0x000000b10200720c */ /* 0x000fe20003f44070 */
[----:B------:R-:W-:Y:S01]  /*38e0*/  IMAD.HI.U32 R5, R0, R185, RZ ;  /* 0x000000b900057227 */ /* 0x000fe200078e00ff */
[----:B------:R-:W-:-:S02]  /*38f0*/  IABS R187, R3 ;  /* 0x0000000300bb7213 */ /* 0x000fc40000000000 */
[----:B------:R-:W-:Y:S01]  /*3900*/  LOP3.LUT R7, R4, 0x128, RZ, 0xfc, !PT ;  /* 0x0000012804077812 */ /* 0x000fe200078efcff */
[--C-:B------:R-:W-:Y:S01]  /*3910*/  @!P1 IMAD.IADD R175, R175, 0x1, -R2.reuse ;  /* 0x00000001afaf9824 */ /* 0x100fe200078e0a02 */
[----:B------:R-:W-:Y:S01]  /*3920*/  ISETP.GE.AND P1, PT, R6, RZ, PT ;  /* 0x000000ff0600720c */ /* 0x000fe20003f26270 */
[--C-:B------:R-:W-:Y:S01]  /*3930*/  @!P4 IMAD.IADD R179, R179, 0x1, -R2.reuse ;  /* 0x00000001b3b3c824 */ /* 0x100fe200078e0a02 */
[----:B------:R-:W-:Y:S01]  /*3940*/  IABS R191, R7 ;  /* 0x0000000700bf7213 */ /* 0x000fe20000000000 */
[----:B------:R-:W-:Y:S01]  /*3950*/  @!P3 IMAD.MOV R175, RZ, RZ, -R175 ;  /* 0x000000ffffafb224 */ /* 0x000fe200078e0aaf */
[----:B------:R-:W-:Y:S01]  /*3960*/  ISETP.GE.AND P4, PT, R8, RZ, PT ;  /* 0x000000ff0800720c */ /* 0x000fe20003f86270 */
[--C-:B------:R-:W-:Y:S01]  /*3970*/  @!P6 IMAD.IADD R183, R183, 0x1, -R2.reuse ;  /* 0x00000001b7b7e824 */ /* 0x100fe200078e0a02 */
[C---:B------:R-:W-:Y:S01]  /*3980*/  ISETP.GT.U32.AND P3, PT, R2.reuse, R179, PT ;  /* 0x000000b30200720c */ /* 0x040fe20003f64070 */
[----:B------:R-:W-:Y:S01]  /*3990*/  @!P2 IMAD.IADD R177, R177, 0x1, -R2 ;  /* 0x00000001b1b1a824 */ /* 0x000fe200078e0a02 */
[----:B------:R-:W-:Y:S01]  /*39a0*/  ISETP.GE.AND P2, PT, R3, RZ, PT ;  /* 0x000000ff0300720c */ /* 0x000fe20003f46270 */
[----:B------:R-:W-:Y:S01]  /*39b0*/  IMAD.MOV R5, RZ, RZ, -R5 ;  /* 0x000000ffff057224 */ /* 0x000fe200078e0a05 */
[----:B------:R-:W-:Y:S01]  /*39c0*/  ISETP.GT.U32.AND P6, PT, R2, R183, PT ;  /* 0x000000b70200720c */ /* 0x000fe20003fc4070 */
[----:B------:R-:W-:Y:S01]  /*39d0*/  IMAD.HI.U32 R3, R0, R187, RZ ;  /* 0x000000bb00037227 */ /* 0x000fe200078e00ff */
[----:B------:R-:W-:-:S02]  /*39e0*/  LOP3.LUT R8, R4, 0x134, RZ, 0xfc, !PT ;  /* 0x0000013404087812 */ /* 0x000fc400078efcff */
[----:B------:R-:W-:Y:S01]  /*39f0*/  IABS R219, R11 ;  /* 0x0000000b00db7213 */ /* 0x000fe20000000000 */
[----:B------:R-:W-:Y:S01]  /*3a00*/  IMAD R185, R2, R5, R185 ;  /* 0x0000000502b97224 */ /* 0x000fe200078e02b9 */
[----:B------:R-:W-:Y:S01]  /*3a10*/  LOP3.LUT R5, R4, 0x124, RZ, 0xfc, !PT ;  /* 0x0000012404057812 */ /* 0x000fe200078efcff */
[----:B------:R-:W-:Y:S01]  /*3a20*/  IMAD.MOV R3, RZ, RZ, -R3 ;  /* 0x000000ffff037224 */ /* 0x000fe200078e0a03 */
[----:B------:R-:W-:Y:S01]  /*3a30*/  IABS R201, R8 ;  /* 0x0000000800c97213 */ /* 0x000fe20000000000 */
[--C-:B------:R-:W-:Y:S01]  /*3a40*/  @!P3 IMAD.IADD R179, R179, 0x1, -R2.reuse ;  /* 0x00000001b3b3b824 */ /* 0x100fe200078e0a02 */
[----:B------:R-:W-:Y:S01]  /*3a50*/  IABS R189, R5 ;  /* 0x0000000500bd7213 */ /* 0x000fe20000000000 */
[C---:B------:R-:W-:Y:S01]  /*3a60*/  IMAD R187, R2.reuse, R3, R187 ;  /* 0x0000000302bb7224 */ /* 0x040fe200078e02bb */
[C---:B------:R-:W-:Y:S01]  /*3a70*/  ISETP.GT.U32.AND P3, PT, R2.reuse, R185, PT ;  /* 0x000000b90200720c */ /* 0x040fe20003f64070 */
[----:B------:R-:W-:Y:S01]  /*3a80*/  @!P1 IMAD.MOV R177, RZ, RZ, -R177 ;  /* 0x000000ffffb19224 */ /* 0x000fe200078e0ab1 */
[----:B------:R-:W-:Y:S01]  /*3a90*/  ISETP.GE.AND P1, PT, R5, RZ, PT ;  /* 0x000000ff0500720c */ /* 0x000fe20003f26270 */
[----:B------:R-:W-:Y:S01]  /*3aa0*/  @!P6 IMAD.IADD R183, R183, 0x1, -R2 ;  /* 0x00000001b7b7e824 */ /* 0x000fe200078e0a02 */
[----:B------:R-:W-:Y:S01]  /*3ab0*/  ISETP.GT.U32.AND P6, PT, R2, R187, PT ;  /* 0x000000bb0200720c */ /* 0x000fe20003fc4070 */
[----:B------:R-:W-:Y:S01]  /*3ac0*/  IMAD.HI.U32 R5, R0, R189, RZ ;  /* 0x000000bd00057227 */ /* 0x000fe200078e00ff */
[----:B------:R-:W-:-:S03]  /*3ad0*/  LOP3.LUT R12, R4, 0x1b0, RZ, 0xfc, !PT ;  /* 0x000001b0040c7812 */ /* 0x000fc600078efcff */
[----:B------:R-:W-:-:S04]  /*3ae0*/  IMAD.HI.U32 R6, R0, R191, RZ ;  /* 0x000000bf00067227 */ /* 0x000fc800078e00ff */
[----:B------:R-:W-:Y:S02]  /*3af0*/  IMAD.MOV R5, RZ, RZ, -R5 ;  /* 0x000000ffff057224 */ /* 0x000fe400078e0a05 */
[----:B------:R-:W-:Y:S02]  /*3b00*/  IMAD.MOV R6, RZ, RZ, -R6 ;  /* 0x000000ffff067224 */ /* 0x000fe400078e0a06 */
[----:B------:R-:W-:Y:S01]  /*3b10*/  IMAD R189, R2, R5, R189 ;  /* 0x0000000502bd7224 */ /* 0x000fe200078e02bd */
[----:B------:R-:W-:Y:S01]  /*3b20*/  LOP3.LUT R5, R4, 0x12c, RZ, 0xfc, !PT ;  /* 0x0000012c04057812 */ /* 0x000fe200078efcff */
[--C-:B------:R-:W-:Y:S02]  /*3b30*/  @!P3 IMAD.IADD R185, R185, 0x1, -R2.reuse ;  /* 0x00000001b9b9b824 */ /* 0x100fe400078e0a02 */
[C---:B------:R-:W-:Y:S01]  /*3b40*/  IMAD R191, R2.reuse, R6, R191 ;  /* 0x0000000602bf7224 */ /* 0x040fe200078e02bf */
[----:B------:R-:W-:Y:S01]  /*3b50*/  IABS R193, R5 ;  /* 0x0000000500c17213 */ /* 0x000fe20000000000 */
[----:B------:R-:W-:Y:S01]  /*3b60*/  @!P6 IMAD.IADD R187, R187, 0x1, -R2 ;  /* 0x00000001bbbbe824 */ /* 0x000fe200078e0a02 */
[C---:B------:R-:W-:Y:S01]  /*3b70*/  ISETP.GT.U32.AND P3, PT, R2.reuse, R185, PT ;  /* 0x000000b90200720c */ /* 0x040fe20003f64070 */
[----:B------:R-:W-:Y:S01]  /*3b80*/  @!P5 IMAD.MOV R183, RZ, RZ, -R183 ;  /* 0x000000ffffb7d224 */ /* 0x000fe200078e0ab7 */
[----:B------:R-:W-:Y:S01]  /*3b90*/  ISETP.GT.U32.AND P6, PT, R2, R191, PT ;  /* 0x000000bf0200720c */ /* 0x000fe20003fc4070 */
[----:B------:R-:W-:Y:S01]  /*3ba0*/  IMAD.HI.U32 R3, R0, R193, RZ ;  /* 0x000000c100037227 */ /* 0x000fe200078e00ff */
[----:B------:R-:W-:-:S03]  /*3bb0*/  ISETP.GT.U32.AND P5, PT, R2, R187, PT ;  /* 0x000000bb0200720c */ /* 0x000fc60003fa4070 */
[----:B------:R-:W-:Y:S02]  /*3bc0*/  IMAD.MOV R3, RZ, RZ, -R3 ;  /* 0x000000ffff037224 */ /* 0x000fe400078e0a03 */
[----:B------:R-:W-:Y:S01]  /*3bd0*/  @!P0 IMAD.MOV R179, RZ, RZ, -R179 ;  /* 0x000000ffffb38224 */ /* 0x000fe200078e0ab3 */
[----:B------:R-:W-:Y:S01]  /*3be0*/  ISETP.GE.AND P0, PT, R7, RZ, PT ;  /* 0x000000ff0700720c */ /* 0x000fe20003f06270 */
[----:B------:R-:W-:Y:S01]  /*3bf0*/  IMAD R193, R2, R3, R193 ;  /* 0x0000000302c17224 */ /* 0x000fe200078e02c1 */
[----:B------:R-:W-:Y:S01]  /*3c00*/  LOP3.LUT R7, R4, 0x130, RZ, 0xfc, !PT ;  /* 0x0000013004077812 */ /* 0x000fe200078efcff */
[--C-:B------:R-:W-:Y:S01]  /*3c10*/  @!P3 IMAD.IADD R185, R185, 0x1, -R2.reuse ;  /* 0x00000001b9b9b824 */ /* 0x100fe200078e0a02 */
[C---:B------:R-:W-:Y:S01]  /*3c20*/  ISETP.GT.U32.AND P3, PT, R2.reuse, R189, PT ;  /* 0x000000bd0200720c */ /* 0x040fe20003f64070 */
[--C-:B------:R-:W-:Y:S01]  /*3c30*/  @!P6 IMAD.IADD R191, R191, 0x1, -R2.reuse ;  /* 0x00000001bfbfe824 */ /* 0x100fe200078e0a02 */
[----:B------:R-:W-:Y:S01]  /*3c40*/  IABS R195, R7 ;  /* 0x0000000700c37213 */ /* 0x000fe20000000000 */
[----:B------:R-:W-:Y:S01]  /*3c50*/  @!P5 IMAD.IADD R187, R187, 0x1, -R2 ;  /* 0x00000001bbbbd824 */ /* 0x000fe200078e0a02 */
[----:B------:R-:W-:Y:S01]  /*3c60*/  ISETP.GT.U32.AND P5, PT, R2, R193, PT ;  /* 0x000000c10200720c */ /* 0x000fe20003fa4070 */
[----:B------:R-:W-:Y:S01]  /*3c70*/  @!P4 IMAD.MOV R185, RZ, RZ, -R185 ;  /* 0x000000ffffb9c224 */ /* 0x000fe200078e0ab9 */
[----:B------:R-:W-:Y:S01]  /*3c80*/  ISETP.GE.AND P4, PT, R5, RZ, PT ;  /* 0x000000ff0500720c */ /* 0x000fe20003f86270 */
[----:B------:R-:W-:Y:S01]  /*3c90*/  IMAD.HI.U32 R5, R0, R201, RZ ;  /* 0x000000c900057227 */ /* 0x000fe200078e00ff */
[----:B------:R-:W-:-:S03]  /*3ca0*/  ISETP.GT.U32.AND P6, PT, R2, R191, PT ;  /* 0x000000bf0200720c */ /* 0x000fc60003fc4070 */
[----:B------:R-:W-:Y:S02]  /*3cb0*/  IMAD.MOV R5, RZ, RZ, -R5 ;  /* 0x000000ffff057224 */ /* 0x000fe400078e0a05 */
[----:B------:R-:W-:-:S04]  /*3cc0*/  IMAD.HI.U32 R3, R0, R195, RZ ;  /* 0x000000c300037227 */ /* 0x000fc800078e00ff */
[----:B------:R-:W-:Y:S01]  /*3cd0*/  IMAD R201, R2, R5, R201 ;  /* 0x0000000502c97224 */ /* 0x000fe200078e02c9 */
[----:B------:R-:W-:Y:S01]  /*3ce0*/  LOP3.LUT R5, R4, 0x13c, RZ, 0xfc, !PT ;  /* 0x0000013c04057812 */ /* 0x000fe200078efcff */
[--C-:B------:R-:W-:Y:S02]  /*3cf0*/  @!P5 IMAD.IADD R193, R193, 0x1, -R2.reuse ;  /* 0x00000001c1c1d824 */ /* 0x100fe400078e0a02 */
[----:B------:R-:W-:Y:S01]  /*3d00*/  @!P6 IMAD.IADD R191, R191, 0x1, -R2 ;  /* 0x00000001bfbfe824 */ /* 0x000fe200078e0a02 */
[----:B------:R-:W-:Y:S01]  /*3d10*/  ISETP.GT.U32.AND P6, PT, R2, R201, PT ;  /* 0x000000c90200720c */ /* 0x000fe20003fc4070 */
[----:B------:R-:W-:Y:S01]  /*3d20*/  IMAD.HI.U32 R6, R0, R199, RZ ;  /* 0x000000c700067227 */ /* 0x000fe200078e00ff */
[----:B------:R-:W-:Y:S02]  /*3d30*/  ISETP.GT.U32.AND P5, PT, R2, R193, PT ;  /* 0x000000c10200720c */ /* 0x000fe40003fa4070 */
[----:B------:R-:W-:Y:S01]  /*3d40*/  IABS R197, R5 ;  /* 0x0000000500c57213 */ /* 0x000fe20000000000 */
[----:B------:R-:W-:-:S02]  /*3d50*/  IMAD.MOV R3, RZ, RZ, -R3 ;  /* 0x000000ffff037224 */ /* 0x000fc400078e0a03 */
[----:B------:R-:W-:Y:S02]  /*3d60*/  IMAD.MOV R6, RZ, RZ, -R6 ;  /* 0x000000ffff067224 */ /* 0x000fe400078e0a06 */
[C---:B------:R-:W-:Y:S02]  /*3d70*/  IMAD R195, R2.reuse, R3, R195 ;  /* 0x0000000302c37224 */ /* 0x040fe400078e02c3 */
[----:B------:R-:W-:Y:S01]  /*3d80*/  IMAD R199, R2, R6, R199 ;  /* 0x0000000602c77224 */ /* 0x000fe200078e02c7 */
[----:B------:R-:W-:Y:S01]  /*3d90*/  LOP3.LUT R6, R4, 0x140, RZ, 0xfc, !PT ;  /* 0x0000014004067812 */ /* 0x000fe200078efcff */
[----:B------:R-:W-:-:S03]  /*3da0*/  IMAD.HI.U32 R3, R0, R197, RZ ;  /* 0x000000c500037227 */ /* 0x000fc600078e00ff */
[----:B------:R-:W-:Y:S01]  /*3db0*/  IABS R203, R6 ;  /* 0x0000000600cb7213 */ /* 0x000fe20000000000 */
[----:B------:R-:W-:Y:S01]  /*3dc0*/  @!P2 IMAD.MOV R187, RZ, RZ, -R187 ;  /* 0x000000ffffbba224 */ /* 0x000fe200078e0abb */
[----:B------:R-:W-:Y:S01]  /*3dd0*/  ISETP.GT.U32.AND P2, PT, R2, R195, PT ;  /* 0x000000c30200720c */ /* 0x000fe20003f44070 */
[--C-:B------:R-:W-:Y:S01]  /*3de0*/  @!P5 IMAD.IADD R193, R193, 0x1, -R2.reuse ;  /* 0x00000001c1c1d824 */ /* 0x100fe200078e0a02 */
[----:B------:R-:W-:Y:S01]  /*3df0*/  ISETP.GE.AND P5, PT, R10, RZ, PT ;  /* 0x000000ff0a00720c */ /* 0x000fe20003fa6270 */
[--C-:B------:R-:W-:Y:S01]  /*3e00*/  @!P6 IMAD.IADD R201, R201, 0x1, -R2.reuse ;  /* 0x00000001c9c9e824 */ /* 0x100fe200078e0a02 */
[----:B------:R-:W-:Y:S01]  /*3e10*/  LOP3.LUT R10, R4, 0x14c, RZ, 0xfc, !PT ;  /* 0x0000014c040a7812 */ /* 0x000fe200078efcff */
[----:B------:R-:W-:Y:S02]  /*3e20*/  @!P3 IMAD.IADD R189, R189, 0x1, -R2 ;  /* 0x00000001bdbdb824 */ /* 0x000fe400078e0a02 */
[----:B------:R-:W-:Y:S01]  /*3e30*/  IMAD.MOV R3, RZ, RZ, -R3 ;  /* 0x000000ffff037224 */ /* 0x000fe200078e0a03 */
[----:B------:R-:W-:Y:S01]  /*3e40*/  IABS R207, R10 ;  /* 0x0000000a00cf7213 */ /* 0x000fe20000000000 */
[----:B------:R-:W-:Y:S01]  /*3e50*/  @!P0 IMAD.MOV R191, RZ, RZ, -R191 ;  /* 0x000000ffffbf8224 */ /* 0x000fe200078e0abf */
[C---:B------:R-:W-:Y:S01]  /*3e60*/  ISETP.GT.U32.AND P0, PT, R2.reuse, R199, PT ;  /* 0x000000c70200720c */ /* 0x040fe20003f04070 */
[----:B------:R-:W-:Y:S01]  /*3e70*/  @!P4 IMAD.MOV R193, RZ, RZ, -R193 ;  /* 0x000000ffffc1c224 */ /* 0x000fe200078e0ac1 */
[C---:B------:R-:W-:Y:S01]  /*3e80*/  ISETP.GT.U32.AND P4, PT, R2.reuse, R201, PT ;  /* 0x000000c90200720c */ /* 0x040fe20003f84070 */
[C---:B------:R-:W-:Y:S01]  /*3e90*/  IMAD R197, R2.reuse, R3, R197 ;  /* 0x0000000302c57224 */ /* 0x040fe200078e02c5 */
[----:B------:R-:W-:Y:S01]  /*3ea0*/  ISETP.GT.U32.AND P3, PT, R2, R189, PT ;  /* 0x000000bd0200720c */ /* 0x000fe20003f64070 */
[----:B------:R-:W-:-:S04]  /*3eb0*/  IMAD.HI.U32 R3, R0, R203, RZ ;  /* 0x000000cb00037227 */ /* 0x000fc800078e00ff */
[----:B------:R-:W-:Y:S02]  /*3ec0*/  IMAD.MOV R3, RZ, RZ, -R3 ;  /* 0x000000ffff037224 */ /* 0x000fe400078e0a03 */
[--C-:B------:R-:W-:Y:S01]  /*3ed0*/  @!P2 IMAD.IADD R195, R195, 0x1, -R2.reuse ;  /* 0x00000001c3c3a824 */ /* 0x100fe200078e0a02 */
[----:B------:R-:W-:Y:S01]  /*3ee0*/  ISETP.GE.AND P2, PT, R5, RZ, PT ;  /* 0x000000ff0500720c */ /* 0x000fe20003f46270 */
[C---:B------:R-:W-:Y:S02]  /*3ef0*/  IMAD R203, R2.reuse, R3, R203 ;  /* 0x0000000302cb7224 */ /* 0x040fe400078e02cb */
[--C-:B------:R-:W-:Y:S01]  /*3f00*/  @!P0 IMAD.IADD R199, R199, 0x1, -R2.reuse ;  /* 0x00000001c7c78824 */ /* 0x100fe200078e0a02 */
[C---:B------:R-:W-:Y:S01]  /*3f10*/  ISETP.GT.U32.AND P6, PT, R2.reuse, R195, PT ;  /* 0x000000c30200720c */ /* 0x040fe20003fc4070 */
[--C-:B------:R-:W-:Y:S01]  /*3f20*/  @!P4 IMAD.IADD R201, R201, 0x1, -R2.reuse ;  /* 0x00000001c9c9c824 */ /* 0x100fe200078e0a02 */
[----:B------:R-:W-:Y:S01]  /*3f30*/  ISETP.GT.U32.AND P4, PT, R2, R203, PT ;  /* 0x000000cb0200720c */ /* 0x000fe20003f84070 */
[----:B------:R-:W-:Y:S01]  /*3f40*/  @!P3 IMAD.IADD R189, R189, 0x1, -R2 ;  /* 0x00000001bdbdb824 */ /* 0x000fe200078e0a02 */
[----:B------:R-:W-:-:S02]  /*3f50*/  ISETP.GE.AND P3, PT, R7, RZ, PT ;  /* 0x000000ff0700720c */ /* 0x000fc40003f66270 */
[----:B------:R-:W-:Y:S01]  /*3f60*/  ISETP.GT.U32.AND P0, PT, R2, R199, PT ;  /* 0x000000c70200720c */ /* 0x000fe20003f04070 */
[----:B------:R-:W-:Y:S01]  /*3f70*/  @!P1 IMAD.MOV R189, RZ, RZ, -R189 ;  /* 0x000000ffffbd9224 */ /* 0x000fe200078e0abd */
[----:B------:R-:W-:Y:S02]  /*3f80*/  ISETP.GE.AND P1, PT, R8, RZ, PT ;  /* 0x000000ff0800720c */ /* 0x000fe40003f26270 */
[C---:B------:R-:W-:Y:S02]  /*3f90*/  LOP3.LUT R8, R4.reuse, 0x148, RZ, 0xfc, !PT ;  /* 0x0000014804087812 */ /* 0x040fe400078efcff */
[----:B------:R-:W-:Y:S01]  /*3fa0*/  LOP3.LUT R7, R4, 0x144, RZ, 0xfc, !PT ;  /* 0x0000014404077812 */ /* 0x000fe200078efcff */
[--C-:B------:R-:W-:Y:S01]  /*3fb0*/  @!P6 IMAD.IADD R195, R195, 0x1, -R2.reuse ;  /* 0x00000001c3c3e824 */ /* 0x100fe200078e0a02 */
[----:B------:R-:W-:Y:S01]  /*3fc0*/  IABS R209, R8 ;  /* 0x0000000800d17213 */ /* 0x000fe20000000000 */
[----:B------:R-:W-:Y:S01]  /*3fd0*/  @!P4 IMAD.IADD R203, R203, 0x1, -R2 ;  /* 0x00000001cbcbc824 */ /* 0x000fe200078e0a02 */
[----:B------:R-:W-:Y:S01]  /*3fe0*/  IABS R205, R7 ;  /* 0x0000000700cd7213 */ /* 0x000fe20000000000 */
[----:B------:R-:W-:Y:S01]  /*3ff0*/  @!P3 IMAD.MOV R195, RZ, RZ, -R195 ;  /* 0x000000ffffc3b224 */ /* 0x000fe200078e0ac3 */
[----:B------:R-:W-:Y:S01]  /*4000*/  ISETP.GT.U32.AND P6, PT, R2, R197, PT ;  /* 0x000000c50200720c */ /* 0x000fe20003fc4070 */
[----:B------:R-:W-:Y:S01]  /*4010*/  IMAD.HI.U32 R5, R0, R209, RZ ;  /* 0x000000d100057227 */ /* 0x000fe200078e00ff */
[----:B------:R-:W-:-:S03]  /*4020*/  ISETP.GT.U32.AND P3, PT, R2, R203, PT ;  /* 0x000000cb0200720c */ /* 0x000fc60003f64070 */
[----:B------:R-:W-:Y:S01]  /*4030*/  @!P0 IMAD.IADD R199, R199, 0x1, -R2 ;  /* 0x00000001c7c78824 */ /* 0x000fe200078e0a02 */
[----:B------:R-:W-:Y:S01]  /*4040*/  ISETP.GE.AND P0, PT, R6, RZ, PT ;  /* 0x000000ff0600720c */ /* 0x000fe20003f06270 */
[----:B------:R-:W-:-:S04]  /*4050*/  IMAD.HI.U32 R6, R0, R207, RZ ;  /* 0x000000cf00067227 */ /* 0x000fc800078e00ff */
[----:B------:R-:W-:Y:S02]  /*4060*/  IMAD.MOV R5, RZ, RZ, -R5 ;  /* 0x000000ffff057224 */ /* 0x000fe400078e0a05 */
[----:B------:R-:W-:Y:S02]  /*4070*/  IMAD.MOV R6, RZ, RZ, -R6 ;  /* 0x000000ffff067224 */ /* 0x000fe400078e0a06 */
[----:B------:R-:W-:Y:S02]  /*4080*/  IMAD R209, R2, R5, R209 ;  /* 0x0000000502d17224 */ /* 0x000fe400078e02d1 */
[----:B------:R-:W-:-:S04]  /*4090*/  IMAD.HI.U32 R3, R0, R205, RZ ;  /* 0x000000cd00037227 */ /* 0x000fc800078e00ff */
[----:B------:R-:W-:Y:S01]  /*40a0*/  IMAD R207, R2, R6, R207 ;  /* 0x0000000602cf7224 */ /* 0x000fe200078e02cf */
[----:B------:R-:W-:Y:S01]  /*40b0*/  LOP3.LUT R6, R4, 0x150, RZ, 0xfc, !PT ;  /* 0x0000015004067812 */ /* 0x000fe200078efcff */
[----:B------:R-:W-:Y:S01]  /*40c0*/  @!P5 IMAD.MOV R199, RZ, RZ, -R199 ;  /* 0x000000ffffc7d224 */ /* 0x000fe200078e0ac7 */
[C---:B------:R-:W-:Y:S01]  /*40d0*/  ISETP.GT.U32.AND P5, PT, R2.reuse, R209, PT ;  /* 0x000000d10200720c */ /* 0x040fe20003fa4070 */
[----:B------:R-:W-:Y:S01]  /*40e0*/  IMAD.MOV R3, RZ, RZ, -R3 ;  /* 0x000000ffff037224 */ /* 0x000fe200078e0a03 */
[----:B------:R-:W-:Y:S01]  /*40f0*/  IABS R211, R6 ;  /* 0x0000000600d37213 */ /* 0x000fe20000000000 */
[--C-:B------:R-:W-:Y:S01]  /*4100*/  @!P3 IMAD.IADD R203, R203, 0x1, -R2.reuse ;  /* 0x00000001cbcbb824 */ /* 0x100fe200078e0a02 */
[C---:B------:R-:W-:Y:S01]  /*4110*/  ISETP.GT.U32.AND P3, PT, R2.reuse, R207, PT ;  /* 0x000000cf0200720c */ /* 0x040fe20003f64070 */
[C---:B------:R-:W-:Y:S02]  /*4120*/  IMAD R205, R2.reuse, R3, R205 ;  /* 0x0000000302cd7224 */ /* 0x040fe400078e02cd */
[----:B------:R-:W-:Y:S01]  /*4130*/  @!P6 IMAD.IADD R197, R197, 0x1, -R2 ;  /* 0x00000001c5c5e824 */ /* 0x000fe200078e0a02 */
[----:B------:R-:W-:Y:S01]  /*4140*/  ISETP.GE.AND P6, PT, R7, RZ, PT ;  /* 0x000000ff0700720c */ /* 0x000fe20003fc6270 */
[----:B------:R-:W-:Y:S01]  /*4150*/  @!P1 IMAD.MOV R201, RZ, RZ, -R201 ;  /* 0x000000ffffc99224 */ /* 0x000fe200078e0ac9 */
[----:B------:R-:W-:Y:S01]  /*4160*/  ISETP.GT.U32.AND P1, PT, R2, R205, PT ;  /* 0x000000cd0200720c */ /* 0x000fe20003f24070 */
[----:B------:R-:W-:Y:S01]  /*4170*/  IMAD.HI.U32 R3, R0, R211, RZ ;  /* 0x000000d300037227 */ /* 0x000fe200078e00ff */
[----:B------:R-:W-:-:S02]  /*4180*/  LOP3.LUT R7, R4, 0x154, RZ, 0xfc, !PT ;  /* 0x0000015404077812 */ /* 0x000fc400078efcff */
[C---:B------:R-:W-:Y:S01]  /*4190*/  ISETP.GT.U32.AND P4, PT, R2.reuse, R197, PT ;  /* 0x000000c50200720c */ /* 0x040fe20003f84070 */
[--C-:B------:R-:W-:Y:S01]  /*41a0*/  @!P5 IMAD.IADD R209, R209, 0x1, -R2.reuse ;  /* 0x00000001d1d1d824 */ /* 0x100fe200078e0a02 */
[----:B------:R-:W-:Y:S01]  /*41b0*/  IABS R213, R7 ;  /* 0x0000000700d57213 */ /* 0x000fe20000000000 */
[----:B------:R-:W-:Y:S02]  /*41c0*/  @!P3 IMAD.IADD R207, R207, 0x1, -R2 ;  /* 0x00000001cfcfb824 */ /* 0x000fe400078e0a02 */
[----:B------:R-:W-:Y:S01]  /*41d0*/  IMAD.MOV R5, RZ, RZ, -R3 ;  /* 0x000000ffff057224 */ /* 0x000fe200078e0a03 */
[----:B------:R-:W-:Y:S01]  /*41e0*/  ISETP.GT.U32.AND P3, PT, R2, R209, PT ;  /* 0x000000d10200720c */ /* 0x000fe20003f64070 */
[----:B------:R-:W-:-:S04]  /*41f0*/  IMAD.HI.U32 R3, R0, R213, RZ ;  /* 0x000000d500037227 */ /* 0x000fc800078e00ff */
[--C-:B------:R-:W-:Y:S01]  /*4200*/  @!P1 IMAD.IADD R205, R205, 0x1, -R2.reuse ;  /* 0x00000001cdcd9824 */ /* 0x100fe200078e0a02 */
[----:B------:R-:W-:Y:S01]  /*4210*/  ISETP.GE.AND P1, PT, R10, RZ, PT ;  /* 0x000000ff0a00720c */ /* 0x000fe20003f26270 */
[----:B------:R-:W-:Y:S01]  /*4220*/  IMAD.MOV R3, RZ, RZ, -R3 ;  /* 0x000000ffff037224 */ /* 0x000fe200078e0a03 */
[----:B------:R-:W-:Y:S01]  /*4230*/  LOP3.LUT R10, R4, 0x15c, RZ, 0xfc, !PT ;  /* 0x0000015c040a7812 */ /* 0x000fe200078efcff */
[--C-:B------:R-:W-:Y:S01]  /*4240*/  @!P4 IMAD.IADD R197, R197, 0x1, -R2.reuse ;  /* 0x00000001c5c5c824 */ /* 0x100fe200078e0a02 */
[C---:B------:R-:W-:Y:S01]  /*4250*/  ISETP.GT.U32.AND P5, PT, R2.reuse, R205, PT ;  /* 0x000000cd0200720c */ /* 0x040fe20003fa4070 */
[----:B------:R-:W-:Y:S01]  /*4260*/  IMAD R213, R2, R3, R213 ;  /* 0x0000000302d57224 */ /* 0x000fe200078e02d5 */
[----:B------:R-:W-:Y:S01]  /*4270*/  ISETP.GE.AND P4, PT, R8, RZ, PT ;  /* 0x000000ff0800720c */ /* 0x000fe20003f86270 */
[----:B------:R-:W-:Y:S01]  /*4280*/  @!P3 IMAD.IADD R209, R209, 0x1, -R2 ;  /* 0x00000001d1d1b824 */ /* 0x000fe200078e0a02 */
[----:B------:R-:W-:Y:S01]  /*4290*/  LOP3.LUT R8, R4, 0x158, RZ, 0xfc, !PT ;  /* 0x0000015804087812 */ /* 0x000fe200078efcff */
[C---:B------:R-:W-:Y:S01]  /*42a0*/  IMAD R211, R2.reuse, R5, R211 ;  /* 0x0000000502d37224 */ /* 0x040fe200078e02d3 */
[----:B------:R-:W-:Y:S01]  /*42b0*/  ISETP.GT.U32.AND P3, PT, R2, R213, PT ;  /* 0x000000d50200720c */ /* 0x000fe20003f64070 */
[----:B------:R-:W-:Y:S01]  /*42c0*/  @!P2 IMAD.MOV R197, RZ, RZ, -R197 ;  /* 0x000000ffffc5a224 */ /* 0x000fe200078e0ac5 */
[----:B------:R-:W-:Y:S01]  /*42d0*/  IABS R215, R8 ;  /* 0x0000000800d77213 */ /* 0x000fe20000000000 */
[----:B------:R-:W-:Y:S01]  /*42e0*/  @!P0 IMAD.MOV R203, RZ, RZ, -R203 ;  /* 0x000000ffffcb8224 */ /* 0x000fe200078e0acb */
[----:B------:R-:W-:-:S02]  /*42f0*/  IABS R217, R10 ;  /* 0x0000000a00d97213 */ /* 0x000fc40000000000 */
[C---:B------:R-:W-:Y:S01]  /*4300*/  ISETP.GT.U32.AND P2, PT, R2.reuse, R207, PT ;  /* 0x000000cf0200720c */ /* 0x040fe20003f44070 */
[----:B------:R-:W-:Y:S01]  /*4310*/  @!P5 IMAD.IADD R205, R205, 0x1, -R2 ;  /* 0x00000001cdcdd824 */ /* 0x000fe200078e0a02 */
[----:B------:R-:W-:Y:S01]  /*4320*/  ISETP.GT.U32.AND P5, PT, R2, R211, PT ;  /* 0x000000d30200720c */ /* 0x000fe20003fa4070 */
[----:B------:R-:W-:-:S04]  /*4330*/  IMAD.HI.U32 R3, R0, R215, RZ ;  /* 0x000000d700037227 */ /* 0x000fc800078e00ff */
[----:B------:R-:W-:Y:S02]  /*4340*/  @!P3 IMAD.IADD R213, R213, 0x1, -R2 ;  /* 0x00000001d5d5b824 */ /* 0x000fe400078e0a02 */
[----:B------:R-:W-:Y:S02]  /*4350*/  IMAD.MOV R5, RZ, RZ, -R3 ;  /* 0x000000ffff057224 */ /* 0x000fe400078e0a03 */
[----:B------:R-:W-:Y:S01]  /*4360*/  IMAD.HI.U32 R3, R0, R217, RZ ;  /* 0x000000d900037227 */ /* 0x000fe200078e00ff */
[----:B------:R-:W-:-:S03]  /*4370*/  ISETP.GT.U32.AND P3, PT, R2, R213, PT ;  /* 0x000000d50200720c */ /* 0x000fc60003f64070 */
[----:B------:R-:W-:Y:S02]  /*4380*/  IMAD R215, R2, R5, R215 ;  /* 0x0000000502d77224 */ /* 0x000fe400078e02d7 */
[--C-:B------:R-:W-:Y:S01]  /*4390*/  @!P5 IMAD.IADD R211, R211, 0x1, -R2.reuse ;  /* 0x00000001d3d3d824 */ /* 0x100fe200078e0a02 */
[----:B------:R-:W-:Y:S01]  /*43a0*/  ISETP.GE.AND P5, PT, R7, RZ, PT ;  /* 0x000000ff0700720c */ /* 0x000fe20003fa6270 */
[----:B------:R-:W-:Y:S01]  /*43b0*/  IMAD.MOV R5, RZ, RZ, -R3 ;  /* 0x000000ffff057224 */ /* 0x000fe200078e0a03 */
[----:B------:R-:W-:Y:S01]  /*43c0*/  LOP3.LUT R7, R4, 0x170, RZ, 0xfc, !PT ;  /* 0x0000017004077812 */ /* 0x000fe200078efcff */
[----:B------:R-:W-:Y:S01]  /*43d0*/  @!P6 IMAD.MOV R205, RZ, RZ, -R205 ;  /* 0x000000ffffcde224 */ /* 0x000fe200078e0acd */
[C---:B------:R-:W-:Y:S01]  /*43e0*/  ISETP.GT.U32.AND P6, PT, R2.reuse, R215, PT ;  /* 0x000000d70200720c */ /* 0x040fe20003fc4070 */
[C---:B------:R-:W-:Y:S01]  /*43f0*/  IMAD R217, R2.reuse, R5, R217 ;  /* 0x0000000502d97224 */ /* 0x040fe200078e02d9 */
[----:B------:R-:W-:Y:S01]  /*4400*/  ISETP.GT.U32.AND P0, PT, R2, R211, PT ;  /* 0x000000d30200720c */ /* 0x000fe20003f04070 */
        /* <DEDUP_REMOVED lines=10> */
[----:B------:R-:W-:Y:S01]  /*44b0*/  IABS R225, R6 ;  /* 0x0000000600e17213 */ /* 0x000fe20000000000 */
[--C-:B------:R-:W-:Y:S01]  /*44c0*/  @!P0 IMAD.IADD R211, R211, 0x1, -R2.reuse ;  /* 0x00000001d3d38824 */ /* 0x100fe200078e0a02 */
[----:B------:R-:W-:Y:S01]  /*44d0*/  IABS R227, R7 ;  /* 0x0000000700e37213 */ /* 0x000fe20000000000 */
[C---:B------:R-:W-:Y:S01]  /*44e0*/  IMAD R219, R2.reuse, R3, R219 ;  /* 0x0000000302db7224 */ /* 0x040fe200078e02db */
[----:B------:R-:W-:Y:S01]  /*44f0*/  ISETP.GT.U32.AND P6, PT, R2, R215, PT ;  /* 0x000000d70200720c */ /* 0x000fe20003fc4070 */
[----:B------:R-:W-:Y:S01]  /*4500*/  @!P2 IMAD.MOV R211, RZ, RZ, -R211 ;  /* 0x000000ffffd3a224 */ /* 0x000fe200078e0ad3 */
[----:B------:R-:W-:Y:S01]  /*4510*/  ISETP.GE.AND P2, PT, R5, RZ, PT ;  /* 0x000000ff0500720c */ /* 0x000fe20003f46270 */
[----:B------:R-:W-:Y:S01]  /*4520*/  @!P3 IMAD.IADD R217, R217, 0x1, -R2 ;  /* 0x00000001d9d9b824 */ /* 0x000fe200078e0a02 */
[----:B------:R-:W-:Y:S01]  /*4530*/  LOP3.LUT R5, R4, 0x168, RZ, 0xfc, !PT ;  /* 0x0000016804057812 */ /* 0x000fe200078efcff */
[----:B------:R-:W-:Y:S01]  /*4540*/  IMAD.HI.U32 R3, R0, R221, RZ ;  /* 0x000000dd00037227 */ /* 0x000fe200078e00ff */
[----:B------:R-:W-:-:S02]  /*4550*/  ISETP.GE.AND P0, PT, R11, RZ, PT ;  /* 0x000000ff0b00720c */ /* 0x000fc40003f06270 */
[----:B------:R-:W-:Y:S01]  /*4560*/  IABS R223, R5 ;  /* 0x0000000500df7213 */ /* 0x000fe20000000000 */
[----:B------:R-:W-:Y:S01]  /*4570*/  IMAD.MOV R3, RZ, RZ, -R3 ;  /* 0x000000ffff037224 */ /* 0x000fe200078e0a03 */
[----:B------:R-:W-:Y:S01]  /*4580*/  ISETP.GT.U32.AND P3, PT, R2, R217, PT ;  /* 0x000000d90200720c */ /* 0x000fe20003f64070 */
[----:B------:R-:W-:Y:S01]  /*4590*/  @!P1 IMAD.MOV R207, RZ, RZ, -R207 ;  /* 0x000000ffffcf9224 */ /* 0x000fe200078e0acf */
[----:B------:R-:W-:Y:S01]  /*45a0*/  ISETP.GE.AND P1, PT, R10, RZ, PT ;  /* 0x000000ff0a00720c */ /* 0x000fe20003f26270 */
[----:B------:R-:W-:Y:S01]  /*45b0*/  IMAD R221, R2, R3, R221 ;  /* 0x0000000302dd7224 */ /* 0x000fe200078e02dd */
[----:B------:R-:W-:Y:S01]  /*45c0*/  LOP3.LUT R10, R4, 0x180, RZ, 0xfc, !PT ;  /* 0x00000180040a7812 */ /* 0x000fe200078efcff */
[----:B------:R-:W-:Y:S01]  /*45d0*/  IMAD.HI.U32 R3, R0, R223, RZ ;  /* 0x000000df00037227 */ /* 0x000fe200078e00ff */
[----:B------:R-:W-:Y:S02]  /*45e0*/  LOP3.LUT R11, R4, 0x19c, RZ, 0xfc, !PT ;  /* 0x0000019c040b7812 */ /* 0x000fe400078efcff */
[----:B------:R-:W-:Y:S01]  /*45f0*/  IABS R235, R10 ;  /* 0x0000000a00eb7213 */ /* 0x000fe20000000000 */
[--C-:B------:R-:W-:Y:S01]  /*4600*/  @!P6 IMAD.IADD R215, R215, 0x1, -R2.reuse ;  /* 0x00000001d7d7e824 */ /* 0x100fe200078e0a02 */
[----:B------:R-:W-:Y:S01]  /*4610*/  ISETP.GE.AND P6, PT, R5, RZ, PT ;  /* 0x000000ff0500720c */ /* 0x000fe20003fc6270 */
[----:B------:R-:W-:Y:S01]  /*4620*/  IMAD.MOV R5, RZ, RZ, -R3 ;  /* 0x000000ffff057224 */ /* 0x000fe200078e0a03 */
[----:B------:R-:W-:Y:S01]  /*4630*/  IABS R251, R11 ;  /* 0x0000000b00fb7213 */ /* 0x000fe20000000000 */
[----:B------:R-:W-:Y:S01]  /*4640*/  @!P3 IMAD.IADD R217, R217, 0x1, -R2 ;  /* 0x00000001d9d9b824 */ /* 0x000fe200078e0a02 */
[----:B------:R-:W-:Y:S01]  /*4650*/  ISETP.GE.AND P3, PT, R6, RZ, PT ;  /* 0x000000ff0600720c */ /* 0x000fe20003f66270 */
[----:B------:R-:W-:Y:S01]  /*4660*/  IMAD R223, R2, R5, R223 ;  /* 0x0000000502df7224 */ /* 0x000fe200078e02df */
[----:B------:R-:W-:Y:S01]  /*4670*/  LOP3.LUT R6, R4, 0x174, RZ, 0xfc, !PT ;  /* 0x0000017404067812 */ /* 0x000fe200078efcff */
[----:B------:R-:W-:Y:S01]  /*4680*/  @!P5 IMAD.MOV R213, RZ, RZ, -R213 ;  /* 0x000000ffffd5d224 */ /* 0x000fe200078e0ad5 */
[C---:B------:R-:W-:Y:S01]  /*4690*/  ISETP.GT.U32.AND P5, PT, R2.reuse, R219, PT ;  /* 0x000000db0200720c */ /* 0x040fe20003fa4070 */
[----:B------:R-:W-:Y:S01]  /*46a0*/  @!P1 IMAD.MOV R217, RZ, RZ, -R217 ;  /* 0x000000ffffd99224 */ /* 0x000fe200078e0ad9 */
[----:B------:R-:W-:Y:S01]  /*46b0*/  ISETP.GT.U32.AND P1, PT, R2, R223, PT ;  /* 0x000000df0200720c */ /* 0x000fe20003f24070 */
[----:B------:R-:W-:Y:S01]  /*46c0*/  IMAD.HI.U32 R3, R0, R225, RZ ;  /* 0x000000e100037227 */ /* 0x000fe200078e00ff */
[----:B------:R-:W-:-:S03]  /*46d0*/  IABS R229, R6 ;  /* 0x0000000600e57213 */ /* 0x000fc60000000000 */
[----:B------:R-:W-:Y:S02]  /*46e0*/  IMAD.MOV R3, RZ, RZ, -R3 ;  /* 0x000000ffff037224 */ /* 0x000fe400078e0a03 */
[----:B------:R-:W-:Y:S01]  /*46f0*/  @!P4 IMAD.MOV R209, RZ, RZ, -R209 ;  /* 0x000000ffffd1c224 */ /* 0x000fe200078e0ad1 */
[----:B------:R-:W-:Y:S01]  /*4700*/  ISETP.GE.AND P4, PT, R8, RZ, PT ;  /* 0x000000ff0800720c */ /* 0x000fe20003f86270 */
[----:B------:R-:W-:Y:S01]  /*4710*/  IMAD R225, R2, R3, R225 ;  /* 0x0000000302e17224 */ /* 0x000fe200078e02e1 */
[----:B------:R-:W-:Y:S01]  /*4720*/  LOP3.LUT R8, R4, 0x17c, RZ, 0xfc, !PT ;  /* 0x0000017c04087812 */ /* 0x000fe200078efcff */
[--C-:B------:R-:W-:Y:S02]  /*4730*/  @!P5 IMAD.IADD R219, R219, 0x1, -R2.reuse ;  /* 0x00000001dbdbd824 */ /* 0x100fe400078e0a02 */
[----:B------:R-:W-:Y:S01]  /*4740*/  @!P1 IMAD.IADD R223, R223, 0x1, -R2 ;  /* 0x00000001dfdf9824 */ /* 0x000fe200078e0a02 */
[----:B------:R-:W-:Y:S01]  /*4750*/  IABS R233, R8 ;  /* 0x0000000800e97213 */ /* 0x000fe20000000000 */
[----:B------:R-:W-:Y:S01]  /*4760*/  IMAD.HI.U32 R3, R0, R227, RZ ;  /* 0x000000e300037227 */ /* 0x000fe200078e00ff */
[----:B------:R-:W-:-:S02]  /*4770*/  ISETP.GT.U32.AND P5, PT, R2, R219, PT ;  /* 0x000000db0200720c */ /* 0x000fc40003fa4070 */
[----:B------:R-:W-:Y:S01]  /*4780*/  ISETP.GT.U32.AND P1, PT, R2, R223, PT ;  /* 0x000000df0200720c */ /* 0x000fe20003f24070 */
[----:B------:R-:W-:Y:S02]  /*4790*/  IMAD.MOV R5, RZ, RZ, -R3 ;  /* 0x000000ffff057224 */ /* 0x000fe400078e0a03 */
[----:B------:R-:W-:-:S04]  /*47a0*/  IMAD.HI.U32 R3, R0, R229, RZ ;  /* 0x000000e500037227 */ /* 0x000fc800078e00ff */
[----:B------:R-:W-:Y:S02]  /*47b0*/  IMAD.MOV R3, RZ, RZ, -R3 ;  /* 0x000000ffff037224 */ /* 0x000fe400078e0a03 */
[----:B------:R-:W-:Y:S01]  /*47c0*/  @!P4 IMAD.MOV R215, RZ, RZ, -R215 ;  /* 0x000000ffffd7c224 */ /* 0x000fe200078e0ad7 */
[C---:B------:R-:W-:Y:S01]  /*47d0*/  ISETP.GT.U32.AND P4, PT, R2.reuse, R221, PT ;  /* 0x000000dd0200720c */ /* 0x040fe20003f84070 */
[C---:B------:R-:W-:Y:S02]  /*47e0*/  IMAD R229, R2.reuse, R3, R229 ;  /* 0x0000000302e57224 */ /* 0x040fe400078e02e5 */
[--C-:B------:R-:W-:Y:S01]  /*47f0*/  @!P5 IMAD.IADD R219, R219, 0x1, -R2.reuse ;  /* 0x00000001dbdbd824 */ /* 0x100fe200078e0a02 */
[----:B------:R-:W-:Y:S01]  /*4800*/  ISETP.GE.AND P5, PT, R7, RZ, PT ;  /* 0x000000ff0700720c */ /* 0x000fe20003fa6270 */
[----:B------:R-:W-:Y:S01]  /*4810*/  @!P1 IMAD.IADD R223, R223, 0x1, -R2 ;  /* 0x00000001dfdf9824 */ /* 0x000fe200078e0a02 */
[----:B------:R-:W-:Y:S01]  /*4820*/  ISETP.GT.U32.AND P1, PT, R2, R229, PT ;  /* 0x000000e50200720c */ /* 0x000fe20003f24070 */
[----:B------:R-:W-:Y:S01]  /*4830*/  @!P0 IMAD.MOV R219, RZ, RZ, -R219 ;  /* 0x000000ffffdb8224 */ /* 0x000fe200078e0adb */
[----:B------:R-:W-:Y:S01]  /*4840*/  LOP3.LUT R7, R4, 0x178, RZ, 0xfc, !PT ;  /* 0x0000017804077812 */ /* 0x000fe200078efcff */
[C---:B------:R-:W-:Y:S01]  /*4850*/  IMAD R227, R2.reuse, R5, R227 ;  /* 0x0000000502e37224 */ /* 0x040fe200078e02e3 */
[----:B------:R-:W-:Y:S01]  /*4860*/  ISETP.GT.U32.AND P0, PT, R2, R225, PT ;  /* 0x000000e10200720c */ /* 0x000fe20003f04070 */
[----:B------:R-:W-:Y:S01]  /*4870*/  IMAD.HI.U32 R5, R0, R235, RZ ;  /* 0x000000eb00057227 */ /* 0x000fe200078e00ff */
[----:B------:R-:W-:-:S03]  /*4880*/  IABS R231, R7 ;  /* 0x0000000700e77213 */ /* 0x000fc60000000000 */
[----:B------:R-:W-:Y:S02]  /*4890*/  @!P4 IMAD.IADD R221, R221, 0x1, -R2 ;  /* 0x00000001ddddc824 */ /* 0x000fe400078e0a02 */
        /* <DEDUP_REMOVED lines=10> */
[----:B------:R-:W-:Y:S02]  /*4940*/  IMAD.MOV R5, RZ, RZ, -R5 ;  /* 0x000000ffff057224 */ /* 0x000fe400078e0a05 */
[C---:B------:R-:W-:Y:S02]  /*4950*/  IMAD R233, R2.reuse, R3, R233 ;  /* 0x0000000302e97224 */ /* 0x040fe400078e02e9 */
[--C-:B------:R-:W-:Y:S02]  /*4960*/  @!P1 IMAD.IADD R229, R229, 0x1, -R2.reuse ;  /* 0x00000001e5e59824 */ /* 0x100fe400078e0a02 */
[--C-:B------:R-:W-:Y:S01]  /*4970*/  @!P4 IMAD.IADD R221, R221, 0x1, -R2.reuse ;  /* 0x00000001ddddc824 */ /* 0x100fe200078e0a02 */
[C---:B------:R-:W-:Y:S01]  /*4980*/  ISETP.GT.U32.AND P1, PT, R2.reuse, R233, PT ;  /* 0x000000e90200720c */ /* 0x040fe20003f24070 */
[----:B------:R-:W-:Y:S01]  /*4990*/  @!P0 IMAD.IADD R225, R225, 0x1, -R2 ;  /* 0x00000001e1e18824 */ /* 0x000fe200078e0a02 */
[C---:B------:R-:W-:Y:S01]  /*49a0*/  ISETP.GT.U32.AND P0, PT, R2.reuse, R231, PT ;  /* 0x000000e70200720c */ /* 0x040fe20003f04070 */
[C---:B------:R-:W-:Y:S01]  /*49b0*/  IMAD R235, R2.reuse, R5, R235 ;  /* 0x0000000502eb7224 */ /* 0x040fe200078e02eb */
[----:B------:R-:W-:Y:S01]  /*49c0*/  ISETP.GT.U32.AND P4, PT, R2, R227, PT ;  /* 0x000000e30200720c */ /* 0x000fe20003f84070 */
[----:B------:R-:W-:Y:S01]  /*49d0*/  @!P2 IMAD.MOV R221, RZ, RZ, -R221 ;  /* 0x000000ffffdda224 */ /* 0x000fe200078e0add */
[----:B------:R-:W-:Y:S01]  /*49e0*/  ISETP.GE.AND P2, PT, R6, RZ, PT ;  /* 0x000000ff0600720c */ /* 0x000fe20003f46270 */
[----:B------:R-:W-:Y:S01]  /*49f0*/  @!P3 IMAD.MOV R225, RZ, RZ, -R225 ;  /* 0x000000ffffe1b224 */ /* 0x000fe200078e0ae1 */
[----:B------:R-:W-:Y:S01]  /*4a00*/  LOP3.LUT R6, R4, 0x184, RZ, 0xfc, !PT ;  /* 0x0000018404067812 */ /* 0x000fe200078efcff */
[----:B------:R-:W-:Y:S01]  /*4a10*/  @!P6 IMAD.MOV R223, RZ, RZ, -R223 ;  /* 0x000000ffffdfe224 */ /* 0x000fe200078e0adf */
[----:B------:R-:W-:-:S02]  /*4a20*/  ISETP.GT.U32.AND P3, PT, R2, R235, PT ;  /* 0x000000eb0200720c */ /* 0x000fc40003f64070 */
[----:B------:R-:W-:Y:S01]  /*4a30*/  IABS R237, R6 ;  /* 0x0000000600ed7213 */ /* 0x000fe20000000000 */
[--C-:B------:R-:W-:Y:S01]  /*4a40*/  @!P1 IMAD.IADD R233, R233, 0x1, -R2.reuse ;  /* 0x00000001e9e99824 */ /* 0x100fe200078e0a02 */
[----:B------:R-:W-:Y:S01]  /*4a50*/  ISETP.GE.AND P6, PT, R7, RZ, PT ;  /* 0x000000ff0700720c */ /* 0x000fe20003fc6270 */
[--C-:B------:R-:W-:Y:S01]  /*4a60*/  @!P0 IMAD.IADD R231, R231, 0x1, -R2.reuse ;  /* 0x00000001e7e78824 */ /* 0x100fe200078e0a02 */
[----:B------:R-:W-:Y:S01]  /*4a70*/  LOP3.LUT R7, R4, 0x188, RZ, 0xfc, !PT ;  /* 0x0000018804077812 */ /* 0x000fe200078efcff */
[----:B------:R-:W-:Y:S01]  /*4a80*/  IMAD.HI.U32 R3, R0, R237, RZ ;  /* 0x000000ed00037227 */ /* 0x000fe200078e00ff */
[----:B------:R-:W-:Y:S02]  /*4a90*/  ISETP.GT.U32.AND P1, PT, R2, R233, PT ;  /* 0x000000e90200720c */ /* 0x000fe40003f24070 */
[----:B------:R-:W-:Y:S01]  /*4aa0*/  IABS R239, R7 ;  /* 0x0000000700ef7213 */ /* 0x000fe20000000000 */
[----:B------:R-:W-:Y:S01]  /*4ab0*/  @!P2 IMAD.MOV R229, RZ, RZ, -R229 ;  /* 0x000000ffffe5a224 */ /* 0x000fe200078e0ae5 */
[----:B------:R-:W-:Y:S01]  /*4ac0*/  ISETP.GE.AND P2, PT, R6, RZ, PT ;  /* 0x000000ff0600720c */ /* 0x000fe20003f46270 */
[----:B------:R-:W-:Y:S01]  /*4ad0*/  IMAD.MOV R3, RZ, RZ, -R3 ;  /* 0x000000ffff037224 */ /* 0x000fe200078e0a03 */
[----:B------:R-:W-:Y:S01]  /*4ae0*/  LOP3.LUT R6, R4, 0x18c, RZ, 0xfc, !PT ;  /* 0x0000018c04067812 */ /* 0x000fe200078efcff */
[--C-:B------:R-:W-:Y:S01]  /*4af0*/  @!P3 IMAD.IADD R235, R235, 0x1, -R2.reuse ;  /* 0x00000001ebebb824 */ /* 0x100fe200078e0a02 */
[C---:B------:R-:W-:Y:S01]  /*4b00*/  ISETP.GT.U32.AND P0, PT, R2.reuse, R231, PT ;  /* 0x000000e70200720c */ /* 0x040fe20003f04070 */
[C---:B------:R-:W-:Y:S01]  /*4b10*/  IMAD R237, R2.reuse, R3, R237 ;  /* 0x0000000302ed7224 */ /* 0x040fe200078e02ed */
[----:B------:R-:W-:Y:S01]  /*4b20*/  IABS R241, R6 ;  /* 0x0000000600f17213 */ /* 0x000fe20000000000 */
[----:B------:R-:W-:Y:S01]  /*4b30*/  @!P4 IMAD.IADD R227, R227, 0x1, -R2 ;  /* 0x00000001e3e3c824 */ /* 0x000fe200078e0a02 */
[----:B------:R-:W-:Y:S01]  /*4b40*/  ISETP.GT.U32.AND P3, PT, R2, R235, PT ;  /* 0x000000eb0200720c */ /* 0x000fe20003f64070 */
[----:B------:R-:W-:-:S03]  /*4b50*/  IMAD.HI.U32 R5, R0, R239, RZ ;  /* 0x000000ef00057227 */ /* 0x000fc600078e00ff */
[C---:B------:R-:W-:Y:S01]  /*4b60*/  ISETP.GT.U32.AND P4, PT, R2.reuse, R227, PT ;  /* 0x000000e30200720c */ /* 0x040fe20003f84070 */
[----:B------:R-:W-:Y:S01]  /*4b70*/  @!P1 IMAD.IADD R233, R233, 0x1, -R2 ;  /* 0x00000001e9e99824 */ /* 0x000fe200078e0a02 */
[----:B------:R-:W-:Y:S01]  /*4b80*/  ISETP.GT.U32.AND P1, PT, R2, R237, PT ;  /* 0x000000ed0200720c */ /* 0x000fe20003f24070 */
[----:B------:R-:W-:Y:S02]  /*4b90*/  IMAD.MOV R5, RZ, RZ, -R5 ;  /* 0x000000ffff057224 */ /* 0x000fe400078e0a05 */
[----:B------:R-:W-:-:S04]  /*4ba0*/  IMAD.HI.U32 R3, R0, R241, RZ ;  /* 0x000000f100037227 */ /* 0x000fc800078e00ff */
[C---:B------:R-:W-:Y:S02]  /*4bb0*/  IMAD R239, R2.reuse, R5, R239 ;  /* 0x0000000502ef7224 */ /* 0x040fe400078e02ef */
[----:B------:R-:W-:Y:S02]  /*4bc0*/  IMAD.MOV R3, RZ, RZ, -R3 ;  /* 0x000000ffff037224 */ /* 0x000fe400078e0a03 */
[--C-:B------:R-:W-:Y:S01]  /*4bd0*/  @!P0 IMAD.IADD R231, R231, 0x1, -R2.reuse ;  /* 0x00000001e7e78824 */ /* 0x100fe200078e0a02 */
[----:B------:R-:W-:Y:S01]  /*4be0*/  ISETP.GE.AND P0, PT, R7, RZ, PT ;  /* 0x000000ff0700720c */ /* 0x000fe20003f06270 */
[--C-:B------:R-:W-:Y:S01]  /*4bf0*/  @!P3 IMAD.IADD R235, R235, 0x1, -R2.reuse ;  /* 0x00000001ebebb824 */ /* 0x100fe200078e0a02 */
[C---:B------:R-:W-:Y:S01]  /*4c00*/  ISETP.GT.U32.AND P3, PT, R2.reuse, R239, PT ;  /* 0x000000ef0200720c */ /* 0x040fe20003f64070 */
[----:B------:R-:W-:Y:S01]  /*4c10*/  IMAD R241, R2, R3, R241 ;  /* 0x0000000302f17224 */ /* 0x000fe200078e02f1 */
[----:B------:R-:W-:Y:S01]  /*4c20*/  LOP3.LUT R7, R4, 0x190, RZ, 0xfc, !PT ;  /* 0x0000019004077812 */ /* 0x000fe200078efcff */
[----:B------:R-:W-:-:S02]  /*4c30*/  @!P1 IMAD.IADD R237, R237, 0x1, -R2 ;  /* 0x00000001eded9824 */ /* 0x000fc400078e0a02 */
[--C-:B------:R-:W-:Y:S01]  /*4c40*/  @!P4 IMAD.IADD R227, R227, 0x1, -R2.reuse ;  /* 0x00000001e3e3c824 */ /* 0x100fe200078e0a02 */
[----:B------:R-:W-:Y:S01]  /*4c50*/  ISETP.GT.U32.AND P1, PT, R2, R241, PT ;  /* 0x000000f10200720c */ /* 0x000fe20003f24070 */
[----:B------:R-:W-:Y:S01]  /*4c60*/  @!P6 IMAD.MOV R231, RZ, RZ, -R231 ;  /* 0x000000ffffe7e224 */ /* 0x000fe200078e0ae7 */
[----:B------:R-:W-:Y:S01]  /*4c70*/  IABS R243, R7 ;  /* 0x0000000700f37213 */ /* 0x000fe20000000000 */
[----:B------:R-:W-:Y:S01]  /*4c80*/  @!P5 IMAD.MOV R227, RZ, RZ, -R227 ;  /* 0x000000ffffe3d224 */ /* 0x000fe200078e0ae3 */
[----:B------:R-:W-:Y:S02]  /*4c90*/  ISETP.GE.AND P5, PT, R10, RZ, PT ;  /* 0x000000ff0a00720c */ /* 0x000fe40003fa6270 */
[----:B------:R-:W-:Y:S01]  /*4ca0*/  LOP3.LUT R10, R4, 0x198, RZ, 0xfc, !PT ;  /* 0x00000198040a7812 */ /* 0x000fe200078efcff */
[----:B------:R-:W-:Y:S01]  /*4cb0*/  IMAD.HI.U32 R3, R0, R243, RZ ;  /* 0x000000f300037227 */ /* 0x000fe200078e00ff */
[----:B------:R-:W-:Y:S02]  /*4cc0*/  ISETP.GE.AND P4, PT, R8, RZ, PT ;  /* 0x000000ff0800720c */ /* 0x000fe40003f86270 */
[----:B------:R-:W-:Y:S01]  /*4cd0*/  LOP3.LUT R8, R4, 0x194, RZ, 0xfc, !PT ;  /* 0x0000019404087812 */ /* 0x000fe200078efcff */
[--C-:B------:R-:W-:Y:S01]  /*4ce0*/  @!P3 IMAD.IADD R239, R239, 0x1, -R2.reuse ;  /* 0x00000001efefb824 */ /* 0x100fe200078e0a02 */
[----:B------:R-:W-:Y:S01]  /*4cf0*/  IABS R247, R10 ;  /* 0x0000000a00f77213 */ /* 0x000fe20000000000 */
[----:B------:R-:W-:Y:S01]  /*4d00*/  IMAD.MOV R3, RZ, RZ, -R3 ;  /* 0x000000ffff037224 */ /* 0x000fe200078e0a03 */
[----:B------:R-:W-:Y:S01]  /*4d10*/  IABS R245, R8 ;  /* 0x0000000800f57213 */ /* 0x000fe20000000000 */
[----:B------:R-:W-:Y:S01]  /*4d20*/  @!P1 IMAD.IADD R241, R241, 0x1, -R2 ;  /* 0x00000001f1f19824 */ /* 0x000fe200078e0a02 */
[C---:B------:R-:W-:Y:S01]  /*4d30*/  ISETP.GT.U32.AND P1, PT, R2.reuse, R239, PT ;  /* 0x000000ef0200720c */ /* 0x040fe20003f24070 */
[C---:B------:R-:W-:Y:S01]  /*4d40*/  IMAD R243, R2.reuse, R3, R243 ;  /* 0x0000000302f37224 */ /* 0x040fe200078e02f3 */
[----:B------:R-:W-:Y:S01]  /*4d50*/  ISETP.GT.U32.AND P6, PT, R2, R237, PT ;  /* 0x000000ed0200720c */ /* 0x000fe20003fc4070 */
[----:B------:R-:W-:Y:S01]  /*4d60*/  IMAD.HI.U32 R3, R0, R247, RZ ;  /* 0x000000f700037227 */ /* 0x000fe200078e00ff */
[----:B------:R-:W-:-:S02]  /*4d70*/  ISETP.GE.AND P3, PT, R6, RZ, PT ;  /* 0x000000ff0600720c */ /* 0x000fc40003f66270 */
[----:B------:R-:W-:Y:S01]  /*4d80*/  LOP3.LUT R6, R4, 0x1a0, RZ, 0xfc, !PT ;  /* 0x000001a004067812 */ /* 0x000fe200078efcff */
[----:B------:R-:W-:-:S03]  /*4d90*/  IMAD.HI.U32 R5, R0, R245, RZ ;  /* 0x000000f500057227 */ /* 0x000fc600078e00ff */
[----:B------:R-:W-:Y:S01]  /*4da0*/  IABS R249, R6 ;  /* 0x0000000600f97213 */ /* 0x000fe20000000000 */
[----:B------:R-:W-:Y:S02]  /*4db0*/  IMAD.MOV R3, RZ, RZ, -R3 ;  /* 0x000000ffff037224 */ /* 0x000fe400078e0a03 */
[----:B------:R-:W-:Y:S02]  /*4dc0*/  IMAD.MOV R5, RZ, RZ, -R5 ;  /* 0x000000ffff057224 */ /* 0x000fe400078e0a05 */
[C---:B------:R-:W-:Y:S02]  /*4dd0*/  IMAD R247, R2.reuse, R3, R247 ;  /* 0x0000000302f77224 */ /* 0x040fe400078e02f7 */
[C---:B------:R-:W-:Y:S02]  /*4de0*/  IMAD R245, R2.reuse, R5, R245 ;  /* 0x0000000502f57224 */ /* 0x040fe400078e02f5 */
[----:B------:R-:W-:Y:S01]  /*4df0*/  @!P4 IMAD.MOV R233, RZ, RZ, -R233 ;  /* 0x000000ffffe9c224 */ /* 0x000fe200078e0ae9 */
[C---:B------:R-:W-:Y:S01]  /*4e00*/  ISETP.GT.U32.AND P4, PT, R2.reuse, R241, PT ;  /* 0x000000f10200720c */ /* 0x040fe20003f84070 */
[--C-:B------:R-:W-:Y:S01]  /*4e10*/  @!P1 IMAD.IADD R239, R239, 0x1, -R2.reuse ;  /* 0x00000001efef9824 */ /* 0x100fe200078e0a02 */
[C---:B------:R-:W-:Y:S01]  /*4e20*/  ISETP.GT.U32.AND P1, PT, R2.reuse, R247, PT ;  /* 0x000000f70200720c */ /* 0x040fe20003f24070 */
[----:B------:R-:W-:Y:S01]  /*4e30*/  @!P6 IMAD.IADD R237, R237, 0x1, -R2 ;  /* 0x00000001edede824 */ /* 0x000fe200078e0a02 */
[C---:B------:R-:W-:Y:S01]  /*4e40*/  ISETP.GT.U32.AND P6, PT, R2.reuse, R243, PT ;  /* 0x000000f30200720c */ /* 0x040fe20003fc4070 */
[----:B------:R-:W-:Y:S01]  /*4e50*/  @!P5 IMAD.MOV R235, RZ, RZ, -R235 ;  /* 0x000000ffffebd224 */ /* 0x000fe200078e0aeb */
[----:B------:R-:W-:Y:S01]  /*4e60*/  ISETP.GT.U32.AND P5, PT, R2, R245, PT ;  /* 0x000000f50200720c */ /* 0x000fe20003fa4070 */
[----:B------:R-:W-:-:S04]  /*4e70*/  IMAD.HI.U32 R3, R0, R251, RZ ;  /* 0x000000fb00037227 */ /* 0x000fc800078e00ff */
[----:B------:R-:W-:Y:S02]  /*4e80*/  IMAD.MOV R3, RZ, RZ, -R3 ;  /* 0x000000ffff037224 */ /* 0x000fe400078e0a03 */
[--C-:B------:R-:W-:Y:S01]  /*4e90*/  @!P4 IMAD.IADD R241, R241, 0x1, -R2.reuse ;  /* 0x00000001f1f1c824 */ /* 0x100fe200078e0a02 */
[----:B------:R-:W-:Y:S01]  /*4ea0*/  ISETP.GE.AND P4, PT, R8, RZ, PT ;  /* 0x000000ff0800720c */ /* 0x000fe20003f86270 */
[----:B------:R-:W-:Y:S01]  /*4eb0*/  IMAD R251, R2, R3, R251 ;  /* 0x0000000302fb7224 */ /* 0x000fe200078e02fb */
[----:B------:R-:W-:Y:S01]  /*4ec0*/  LOP3.LUT R8, R4, 0x1a4, RZ, 0xfc, !PT ;  /* 0x000001a404087812 */ /* 0x000fe200078efcff */
[--C-:B------:R-:W-:Y:S02]  /*4ed0*/  @!P1 IMAD.IADD R247, R247, 0x1, -R2.reuse ;  /* 0x00000001f7f79824 */ /* 0x100fe400078e0a02 */
[--C-:B------:R-:W-:Y:S01]  /*4ee0*/  @!P6 IMAD.IADD R243, R243, 0x1, -R2.reuse ;  /* 0x00000001f3f3e824 */ /* 0x100fe200078e0a02 */
[----:B------:R-:W-:Y:S01]  /*4ef0*/  ISETP.GE.AND P6, PT, R10, RZ, PT ;  /* 0x000000ff0a00720c */ /* 0x000fe20003fc6270 */
[----:B------:R-:W-:Y:S01]  /*4f00*/  @!P5 IMAD.IADD R245, R245, 0x1, -R2 ;  /* 0x00000001f5f5d824 */ /* 0x000fe200078e0a02 */
[C---:B------:R-:W-:Y:S01]  /*4f10*/  ISETP.GT.U32.AND P1, PT, R2.reuse, R247, PT ;  /* 0x000000f70200720c */ /* 0x040fe20003f24070 */
[----:B------:R-:W-:Y:S01]  /*4f20*/  @!P3 IMAD.MOV R241, RZ, RZ, -R241 ;  /* 0x000000fffff1b224 */ /* 0x000fe200078e0af1 */
[C---:B------:R-:W-:Y:S01]  /*4f30*/  ISETP.GT.U32.AND P3, PT, R2.reuse, R251, PT ;  /* 0x000000fb0200720c */ /* 0x040fe20003f64070 */
[----:B------:R-:W-:Y:S01]  /*4f40*/  @!P2 IMAD.MOV R237, RZ, RZ, -R237 ;  /* 0x000000ffffeda224 */ /* 0x000fe200078e0aed */
[----:B------:R-:W-:Y:S01]  /*4f50*/  ISETP.GE.AND P2, PT, R7, RZ, PT ;  /* 0x000000ff0700720c */ /* 0x000fe20003f46270 */
[----:B------:R-:W-:Y:S01]  /*4f60*/  @!P0 IMAD.MOV R239, RZ, RZ, -R239 ;  /* 0x000000ffffef8224 */ /* 0x000fe200078e0aef */
[----:B------:R-:W-:Y:S01]  /*4f70*/  ISETP.GT.U32.AND P5, PT, R2, R243, PT ;  /* 0x000000f30200720c */ /* 0x000fe20003fa4070 */
[----:B------:R-:W-:Y:S01]  /*4f80*/  IMAD.HI.U32 R3, R0, R249, RZ ;  /* 0x000000f900037227 */ /* 0x000fe200078e00ff */
[----:B------:R-:W-:-:S02]  /*4f90*/  IABS R7, R8 ;  /* 0x0000000800077213 */ /* 0x000fc40000000000 */
[----:B------:R-:W-:Y:S01]  /*4fa0*/  ISETP.GT.U32.AND P0, PT, R2, R245, PT ;  /* 0x000000f50200720c */ /* 0x000fe20003f04070 */
[----:B------:R-:W-:Y:S01]  /*4fb0*/  IMAD.MOV R5, RZ, RZ, -R3 ;  /* 0x000000ffff057224 */ /* 0x000fe200078e0a03 */
[----:B------:R-:W-:Y:S01]  /*4fc0*/  LOP3.LUT R10, R4, 0x1a8, RZ, 0xfc, !PT ;  /* 0x000001a8040a7812 */ /* 0x000fe200078efcff */
[----:B------:R-:W-:-:S04]  /*4fd0*/  IMAD.HI.U32 R3, R0, R7, RZ ;  /* 0x0000000700037227 */ /* 0x000fc800078e00ff */
[C---:B------:R-:W-:Y:S01]  /*4fe0*/  IMAD R249, R2.reuse, R5, R249 ;  /* 0x0000000502f97224 */ /* 0x040fe200078e02f9 */
[----:B------:R-:W-:Y:S01]  /*4ff0*/  IABS R5, R10 ;  /* 0x0000000a00057213 */ /* 0x000fe20000000000 */
[----:B------:R-:W-:Y:S02]  /*5000*/  IMAD.MOV R3, RZ, RZ, -R3 ;  /* 0x000000ffff037224 */ /* 0x000fe400078e0a03 */
[--C-:B------:R-:W-:Y:S01]  /*5010*/  @!P1 IMAD.IADD R247, R247, 0x1, -R2.reuse ;  /* 0x00000001f7f79824 */ /* 0x100fe200078e0a02 */
[----:B------:R-:W-:Y:S01]  /*5020*/  ISETP.GT.U32.AND P1, PT, R2, R249, PT ;  /* 0x000000f90200720c */ /* 0x000fe20003f24070 */
[--C-:B------:R-:W-:Y:S01]  /*5030*/  @!P3 IMAD.IADD R251, R251, 0x1, -R2.reuse ;  /* 0x00000001fbfbb824 */ /* 0x100fe200078e0a02 */
[----:B------:R-:W-:Y:S01]  /*5040*/  ISETP.GE.AND P3, PT, R8, RZ, PT ;  /* 0x000000ff0800720c */ /* 0x000fe20003f66270 */
[--C-:B------:R-:W-:Y:S01]  /*5050*/  @!P5 IMAD.IADD R243, R243, 0x1, -R2.reuse ;  /* 0x00000001f3f3d824 */ /* 0x100fe200078e0a02 */
[----:B------:R-:W-:Y:S01]  /*5060*/  ISETP.GE.AND P5, PT, R11, RZ, PT ;  /* 0x000000ff0b00720c */ /* 0x000fe20003fa6270 */
        /* <DEDUP_REMOVED lines=9> */
[----:B------:R-:W-:-:S02]  /*5100*/  IABS R11, R12 ;  /* 0x0000000c000b7213 */ /* 0x000fc40000000000 */
[----:B------:R-:W-:Y:S01]  /*5110*/  IABS R7, R6 ;  /* 0x0000000600077213 */ /* 0x000fe20000000000 */
[----:B------:R-:W-:Y:S02]  /*5120*/  IMAD.MOV R3, RZ, RZ, -R3 ;  /* 0x000000ffff037224 */ /* 0x000fe400078e0a03 */
[--C-:B------:R-:W-:Y:S02]  /*5130*/  @!P1 IMAD.IADD R249, R249, 0x1, -R2.reuse ;  /* 0x00000001f9f99824 */ /* 0x100fe400078e0a02 */
[C---:B------:R-:W-:Y:S02]  /*5140*/  IMAD R134, R2.reuse, R3, R5 ;  /* 0x0000000302867224 */ /* 0x040fe400078e0205 */
[--C-:B------:R-:W-:Y:S01]  /*5150*/  @!P2 IMAD.IADD R251, R251, 0x1, -R2.reuse ;  /* 0x00000001fbfba824 */ /* 0x100fe200078e0a02 */
[----:B------:R-:W-:Y:S01]  /*5160*/  ISETP.GT.U32.AND P1, PT, R2, R249, PT ;  /* 0x000000f90200720c */ /* 0x000fe20003f24070 */
[----:B------:R-:W-:Y:S01]  /*5170*/  @!P4 IMAD.IADD R8, R8, 0x1, -R2 ;  /* 0x000000010808c824 */ /* 0x000fe200078e0a02 */
[----:B------:R-:W-:Y:S01]  /*5180*/  ISETP.GT.U32.AND P2, PT, R2, R134, PT ;  /* 0x000000860200720c */ /* 0x000fe20003f44070 */
[----:B------:R-:W-:-:S03]  /*5190*/  IMAD.HI.U32 R5, R0, R11, RZ ;  /* 0x0000000b00057227 */ /* 0x000fc600078e00ff */
[----:B------:R-:W-:Y:S01]  /*51a0*/  ISETP.GT.U32.AND P4, PT, R2, R8, PT ;  /* 0x000000080200720c */ /* 0x000fe20003f84070 */
[----:B------:R-:W-:-:S04]  /*51b0*/  IMAD.HI.U32 R3, R0, R7, RZ ;  /* 0x0000000700037227 */ /* 0x000fc800078e00ff */
[----:B------:R-:W-:Y:S02]  /*51c0*/  IMAD.MOV R5, RZ, RZ, -R5 ;  /* 0x000000ffff057224 */ /* 0x000fe400078e0a05 */
[--C-:B------:R-:W-:Y:S01]  /*51d0*/  @!P1 IMAD.IADD R249, R249, 0x1, -R2.reuse ;  /* 0x00000001f9f99824 */ /* 0x100fe200078e0a02 */
[----:B------:R-:W-:Y:S01]  /*51e0*/  ISETP.GE.AND P1, PT, R6, RZ, PT ;  /* 0x000000ff0600720c */ /* 0x000fe20003f26270 */
[----:B------:R-:W-:Y:S02]  /*51f0*/  IMAD.MOV R6, RZ, RZ, -R3 ;  /* 0x000000ffff067224 */ /* 0x000fe400078e0a03 */
[----:B------:R-:W-:Y:S01]  /*5200*/  IMAD R114, R2, R5, R11 ;  /* 0x0000000502727224 */ /* 0x000fe200078e020b */
[----:B------:R-:W-:Y:S01]  /*5210*/  IABS R11, R15 ;  /* 0x0000000f000b7213 */ /* 0x000fe20000000000 */
[--C-:B------:R-:W-:Y:S02]  /*5220*/  @!P2 IMAD.IADD R134, R134, 0x1, -R2.reuse ;  /* 0x000000018686a824 */ /* 0x100fe400078e0a02 */
[----:B------:R-:W-:Y:S01]  /*5230*/  @!P6 IMAD.MOV R247, RZ, RZ, -R247 ;  /* 0x000000fffff7e224 */ /* 0x000fe200078e0af7 */
[----:B------:R-:W-:Y:S01]  /*5240*/  ISETP.GE.AND P6, PT, R10, RZ, PT ;  /* 0x000000ff0a00720c */ /* 0x000fe20003fc6270 */
[----:B------:R-:W-:Y:S01]  /*5250*/  IMAD R6, R2, R6, R7 ;  /* 0x0000000602067224 */ /* 0x000fe200078e0207 */
[----:B------:R-:W-:Y:S01]  /*5260*/  LOP3.LUT R10, R4, 0x1b8, RZ, 0xfc, !PT ;  /* 0x000001b8040a7812 */ /* 0x000fe200078efcff */
[----:B------:R-:W-:Y:S01]  /*5270*/  @!P5 IMAD.MOV R251, RZ, RZ, -R251 ;  /* 0x000000fffffbd224 */ /* 0x000fe200078e0afb */
[----:B------:R-:W-:Y:S01]  /*5280*/  ISETP.GT.U32.AND P5, PT, R2, R134, PT ;  /* 0x000000860200720c */ /* 0x000fe20003fa4070 */
[----:B------:R-:W-:Y:S01]  /*5290*/  @!P4 IMAD.IADD R8, R8, 0x1, -R2 ;  /* 0x000000010808c824 */ /* 0x000fe200078e0a02 */
[----:B------:R-:W-:Y:S01]  /*52a0*/  ISETP.GT.U32.AND P4, PT, R2, R114, PT ;  /* 0x000000720200720c */ /* 0x000fe20003f84070 */
[----:B------:R-:W-:Y:S01]  /*52b0*/  IMAD.HI.U32 R3, R0, R13, RZ ;  /* 0x0000000d00037227 */ /* 0x000fe200078e00ff */
[----:B------:R-:W-:-:S02]  /*52c0*/  ISETP.GT.U32.AND P2, PT, R2, R6, PT ;  /* 0x000000060200720c */ /* 0x000fc40003f44070 */
[----:B------:R-:W-:Y:S01]  /*52d0*/  IABS R7, R10 ;  /* 0x0000000a00077213 */ /* 0x000fe20000000000 */
[----:B------:R-:W-:Y:S02]  /*52e0*/  IMAD.MOV R3, RZ, RZ, -R3 ;  /* 0x000000ffff037224 */ /* 0x000fe400078e0a03 */
        /* <DEDUP_REMOVED lines=8> */
[----:B------:R-:W-:Y:S01]  /*5370*/  IABS R5, R13 ;  /* 0x0000000d00057213 */ /* 0x000fe20000000000 */
[--C-:B------:R-:W-:Y:S01]  /*5380*/  @!P4 IMAD.IADD R114, R114, 0x1, -R2.reuse ;  /* 0x000000017272c824 */ /* 0x100fe200078e0a02 */
[----:B------:R-:W-:Y:S01]  /*5390*/  ISETP.GE.AND P5, PT, R14, RZ, PT ;  /* 0x000000ff0e00720c */ /* 0x000fe20003fa6270 */
[----:B------:R-:W-:Y:S01]  /*53a0*/  IMAD.MOV R3, RZ, RZ, -R3 ;  /* 0x000000ffff037224 */ /* 0x000fe200078e0a03 */
[----:B------:R-:W-:Y:S01]  /*53b0*/  LOP3.LUT R14, R4, 0x1c4, RZ, 0xfc, !PT ;  /* 0x000001c4040e7812 */ /* 0x000fe200078efcff */
[----:B------:R-:W-:Y:S01]  /*53c0*/  @!P2 IMAD.IADD R6, R6, 0x1, -R2 ;  /* 0x000000010606a824 */ /* 0x000fe200078e0a02 */
[----:B------:R-:W-:Y:S01]  /*53d0*/  ISETP.GE.AND P2, PT, R10, RZ, PT ;  /* 0x000000ff0a00720c */ /* 0x000fe20003f46270 */
[----:B------:R-:W-:Y:S01]  /*53e0*/  @!P6 IMAD.MOV R134, RZ, RZ, -R134 ;  /* 0x000000ffff86e224 */ /* 0x000fe200078e0a86 */
[C---:B------:R-:W-:Y:S01]  /*53f0*/  ISETP.GT.U32.AND P6, PT, R2.reuse, R114, PT ;  /* 0x000000720200720c */ /* 0x040fe20003fc4070 */
[C---:B------:R-:W-:Y:S01]  /*5400*/  IMAD R7, R2.reuse, R3, R7 ;  /* 0x0000000302077224 */ /* 0x040fe200078e0207 */
[----:B------:R-:W-:Y:S01]  /*5410*/  ISETP.GT.U32.AND P4, PT, R2, R6, PT ;  /* 0x000000060200720c */ /* 0x000fe20003f84070 */
[----:B------:R-:W-:Y:S01]  /*5420*/  IMAD.HI.U32 R3, R0, R25, RZ ;  /* 0x0000001900037227 */ /* 0x000fe200078e00ff */
[----:B------:R-:W-:-:S03]  /*5430*/  IABS R133, R14 ;  /* 0x0000000e00857213 */ /* 0x000fc60000000000 */
[----:B------:R-:W-:Y:S02]  /*5440*/  IMAD.MOV R3, RZ, RZ, -R3 ;  /* 0x000000ffff037224 */ /* 0x000fe400078e0a03 */
[----:B------:R-:W-:Y:S01]  /*5450*/  @!P3 IMAD.MOV R8, RZ, RZ, -R8 ;  /* 0x000000ffff08b224 */ /* 0x000fe200078e0a08 */
[C---:B------:R-:W-:Y:S01]  /*5460*/  ISETP.GT.U32.AND P3, PT, R2.reuse, R120, PT ;  /* 0x000000780200720c */ /* 0x040fe20003f64070 */
[----:B------:R-:W-:Y:S02]  /*5470*/  IMAD R25, R2, R3, R25 ;  /* 0x0000000302197224 */ /* 0x000fe400078e0219 */
[----:B------:R-:W-:Y:S02]  /*5480*/  @!P6 IMAD.IADD R114, R114, 0x1, -R2 ;  /* 0x000000017272e824 */ /* 0x000fe400078e0a02 */
[----:B------:R-:W-:Y:S01]  /*5490*/  IMAD.HI.U32 R3, R0, R5, RZ ;  /* 0x0000000500037227 */ /* 0x000fe200078e00ff */
[----:B------:R-:W-:-:S03]  /*54a0*/  ISETP.GT.U32.AND P6, PT, R2, R25, PT ;  /* 0x000000190200720c */ /* 0x000fc60003fc4070 */
[--C-:B------:R-:W-:Y:S01]  /*54b0*/  @!P4 IMAD.IADD R6, R6, 0x1, -R2.reuse ;  /* 0x000000010606c824 */ /* 0x100fe200078e0a02 */
[----:B------:R-:W-:Y:S01]  /*54c0*/  ISETP.GT.U32.AND P4, PT, R2, R7, PT ;  /* 0x000000070200720c */ /* 0x000fe20003f84070 */
[----:B------:R-:W-:Y:S02]  /*54d0*/  IMAD.MOV R10, RZ, RZ, -R3 ;  /* 0x000000ffff0a7224 */ /* 0x000fe400078e0a03 */
[----:B------:R-:W-:Y:S02]  /*54e0*/  @!P3 IMAD.IADD R120, R120, 0x1, -R2 ;  /* 0x000000017878b824 */ /* 0x000fe400078e0a02 */
[C---:B------:R-:W-:Y:S02]  /*54f0*/  IMAD R5, R2.reuse, R10, R5 ;  /* 0x0000000a02057224 */ /* 0x040fe400078e0205 */
[----:B------:R-:W-:Y:S01]  /*5500*/  @!P0 IMAD.MOV R114, RZ, RZ, -R114 ;  /* 0x000000ffff728224 */ /* 0x000fe200078e0a72 */
[C---:B------:R-:W-:Y:S01]  /*5510*/  ISETP.GT.U32.AND P3, PT, R2.reuse, R120, PT ;  /* 0x000000780200720c */ /* 0x040fe20003f64070 */
[----:B------:R-:W-:Y:S01]  /*5520*/  @!P6 IMAD.IADD R25, R25, 0x1, -R2 ;  /* 0x000000011919e824 */ /* 0x000fe200078e0a02 */
[----:B------:R-:W-:Y:S01]  /*5530*/  ISETP.GT.U32.AND P0, PT, R2, R5, PT ;  /* 0x000000050200720c */ /* 0x000fe20003f04070 */
[----:B------:R-:W-:-:S03]  /*5540*/  IMAD.HI.U32 R3, R0, R133, RZ ;  /* 0x0000008500037227 */ /* 0x000fc600078e00ff */
[----:B------:R-:W-:Y:S01]  /*5550*/  ISETP.GT.U32.AND P6, PT, R2, R25, PT ;  /* 0x000000190200720c */ /* 0x000fe20003fc4070 */
[----:B------:R-:W-:Y:S02]  /*5560*/  @!P4 IMAD.IADD R7, R7, 0x1, -R2 ;  /* 0x000000010707c824 */ /* 0x000fe400078e0a02 */
[----:B------:R-:W-:Y:S02]  /*5570*/  IMAD.MOV R3, RZ, RZ, -R3 ;  /* 0x000000ffff037224 */ /* 0x000fe400078e0a03 */
[----:B------:R-:W-:Y:S01]  /*5580*/  IMAD.HI.U32 R10, R0, R11, RZ ;  /* 0x0000000b000a7227 */ /* 0x000fe200078e00ff */
[----:B------:R-:W-:-:S03]  /*5590*/  ISETP.GT.U32.AND P4, PT, R2, R7, PT ;  /* 0x000000070200720c */ /* 0x000fc60003f84070 */
[--C-:B------:R-:W-:Y:S01]  /*55a0*/  @!P3 IMAD.IADD R120, R120, 0x1, -R2.reuse ;  /* 0x000000017878b824 */ /* 0x100fe200078e0a02 */
[----:B------:R-:W-:Y:S01]  /*55b0*/  ISETP.GE.AND P3, PT, R12, RZ, PT ;  /* 0x000000ff0c00720c */ /* 0x000fe20003f66270 */
[----:B------:R-:W-:Y:S01]  /*55c0*/  IMAD R133, R2, R3, R133 ;  /* 0x0000000302857224 */ /* 0x000fe200078e0285 */
[----:B------:R-:W-:Y:S01]  /*55d0*/  LOP3.LUT R12, R4, 0x1cc, RZ, 0xfc, !PT ;  /* 0x000001cc040c7812 */ /* 0x000fe200078efcff */
[----:B------:R-:W-:Y:S02]  /*55e0*/  @!P0 IMAD.IADD R5, R5, 0x1, -R2 ;  /* 0x0000000105058824 */ /* 0x000fe400078e0a02 */
[----:B------:R-:W-:Y:S01]  /*55f0*/  IMAD.MOV R10, RZ, RZ, -R10 ;  /* 0x000000ffff0a7224 */ /* 0x000fe200078e0a0a */
[----:B------:R-:W-:Y:S01]  /*5600*/  IABS R21, R12 ;  /* 0x0000000c00157213 */ /* 0x000fe20000000000 */
[----:B------:R-:W-:Y:S01]  /*5610*/  @!P6 IMAD.IADD R25, R25, 0x1, -R2 ;  /* 0x000000011919e824 */ /* 0x000fe200078e0a02 */
[C---:B------:R-:W-:Y:S01]  /*5620*/  ISETP.GT.U32.AND P6, PT, R2.reuse, R133, PT ;  /* 0x000000850200720c */ /* 0x040fe20003fc4070 */
[----:B------:R-:W-:Y:S01]  /*5630*/  @!P1 IMAD.MOV R6, RZ, RZ, -R6 ;  /* 0x000000ffff069224 */ /* 0x000fe200078e0a06 */
[C---:B------:R-:W-:Y:S01]  /*5640*/  ISETP.GT.U32.AND P0, PT, R2.reuse, R5, PT ;  /* 0x000000050200720c */ /* 0x040fe20003f04070 */
[----:B------:R-:W-:Y:S01]  /*5650*/  @!P4 IMAD.IADD R7, R7, 0x1, -R2 ;  /* 0x000000010707c824 */ /* 0x000fe200078e0a02 */
[----:B------:R-:W-:Y:S01]  /*5660*/  ISETP.GE.AND P1, PT, R13, RZ, PT ;  /* 0x000000ff0d00720c */ /* 0x000fe20003f26270 */
[----:B------:R-:W-:Y:S01]  /*5670*/  IMAD R3, R2, R10, R11 ;  /* 0x0000000a02037224 */ /* 0x000fe200078e020b */
[----:B------:R-:W-:Y:S01]  /*5680*/  LOP3.LUT R11, R4, 0x1d0, RZ, 0xfc, !PT ;  /* 0x000001d0040b7812 */ /* 0x000fe200078efcff */
[----:B------:R-:W-:Y:S01]  /*5690*/  IMAD.HI.U32 R10, R0, R21, RZ ;  /* 0x00000015000a7227 */ /* 0x000fe200078e00ff */
[----:B------:R-:W-:-:S02]  /*56a0*/  LOP3.LUT R13, R4, 0x1d4, RZ, 0xfc, !PT ;  /* 0x000001d4040d7812 */ /* 0x000fc400078efcff */
[----:B------:R-:W-:Y:S01]  /*56b0*/  IABS R131, R11 ;  /* 0x0000000b00837213 */ /* 0x000fe20000000000 */
[----:B------:R-:W-:Y:S01]  /*56c0*/  @!P2 IMAD.MOV R7, RZ, RZ, -R7 ;  /* 0x000000ffff07a224 */ /* 0x000fe200078e0a07 */
[----:B------:R-:W-:Y:S01]  /*56d0*/  ISETP.GT.U32.AND P2, PT, R2, R3, PT ;  /* 0x000000030200720c */ /* 0x000fe20003f44070 */
[----:B------:R-:W-:Y:S01]  /*56e0*/  @!P3 IMAD.MOV R25, RZ, RZ, -R25 ;  /* 0x000000ffff19b224 */ /* 0x000fe200078e0a19 */
[----:B------:R-:W-:Y:S01]  /*56f0*/  ISETP.GE.AND P3, PT, R12, RZ, PT ;  /* 0x000000ff0c00720c */ /* 0x000fe20003f66270 */
[----:B------:R-:W-:Y:S01]  /*5700*/  IMAD.MOV R12, RZ, RZ, -R10 ;  /* 0x000000ffff0c7224 */ /* 0x000fe200078e0a0a */
[----:B------:R-:W-:Y:S01]  /*5710*/  ISETP.GE.AND P4, PT, R15, RZ, PT ;  /* 0x000000ff0f00720c */ /* 0x000fe20003f86270 */
[--C-:B------:R-:W-:Y:S01]  /*5720*/  @!P6 IMAD.IADD R133, R133, 0x1, -R2.reuse ;  /* 0x000000018585e824 */ /* 0x100fe200078e0a02 */
[----:B------:R-:W-:Y:S01]  /*5730*/  IABS R23, R13 ;  /* 0x0000000d00177213 */ /* 0x000fe20000000000 */
[----:B------:R-:W-:Y:S01]  /*5740*/  @!P0 IMAD.IADD R5, R5, 0x1, -R2 ;  /* 0x0000000105058824 */ /* 0x000fe200078e0a02 */
[----:B------:R-:W-:Y:S01]  /*5750*/  ISETP.GE.AND P0, PT, R11, RZ, PT ;  /* 0x000000ff0b00720c */ /* 0x000fe20003f06270 */
[C---:B------:R-:W-:Y:S01]  /*5760*/  IMAD R21, R2.reuse, R12, R21 ;  /* 0x0000000c02157224 */ /* 0x040fe200078e0215 */
[C---:B------:R-:W-:Y:S01]  /*5770*/  ISETP.GT.U32.AND P6, PT, R2.reuse, R133, PT ;  /* 0x000000850200720c */ /* 0x040fe20003fc4070 */
[----:B------:R-:W-:Y:S01]  /*5780*/  @!P1 IMAD.MOV R5, RZ, RZ, -R5 ;  /* 0x000000ffff059224 */ /* 0x000fe200078e0a05 */
[----:B------:R-:W-:Y:S01]  /*5790*/  IABS R15, R20 ;  /* 0x00000014000f7213 */ /* 0x000fe20000000000 */
[----:B------:R-:W-:Y:S01]  /*57a0*/  @!P5 IMAD.MOV R120, RZ, RZ, -R120 ;  /* 0x000000ffff78d224 */ /* 0x000fe200078e0a78 */
[----:B------:R-:W-:Y:S01]  /*57b0*/  ISETP.GT.U32.AND P1, PT, R2, R21, PT ;  /* 0x000000150200720c */ /* 0x000fe20003f24070 */
[----:B------:R-:W-:Y:S01]  /*57c0*/  @!P2 IMAD.IADD R3, R3, 0x1, -R2 ;  /* 0x000000010303a824 */ /* 0x000fe200078e0a02 */
[----:B------:R-:W-:Y:S01]  /*57d0*/  ISETP.GE.AND P5, PT, R14, RZ, PT ;  /* 0x000000ff0e00720c */ /* 0x000fe20003fa6270 */
[----:B------:R-:W-:Y:S01]  /*57e0*/  IMAD.HI.U32 R10, R0, R131, RZ ;  /* 0x00000083000a7227 */ /* 0x000fe200078e00ff */
[----:B------:R-:W-:-:S02]  /*57f0*/  LOP3.LUT R14, R4, 0x1e0, RZ, 0xfc, !PT ;  /* 0x000001e0040e7812 */ /* 0x000fc400078efcff */
[C---:B------:R-:W-:Y:S01]  /*5800*/  ISETP.GT.U32.AND P2, PT, R2.reuse, R3, PT ;  /* 0x000000030200720c */ /* 0x040fe20003f44070 */
[----:B------:R-:W-:Y:S01]  /*5810*/  IMAD.MOV R10, RZ, RZ, -R10 ;  /* 0x000000ffff0a7224 */ /* 0x000fe200078e0a0a */
[----:B------:R-:W-:Y:S01]  /*5820*/  IABS R127, R14 ;  /* 0x0000000e007f7213 */ /* 0x000fe20000000000 */
[--C-:B------:R-:W-:Y:S01]  /*5830*/  @!P6 IMAD.IADD R133, R133, 0x1, -R2.reuse ;  /* 0x000000018585e824 */ /* 0x100fe200078e0a02 */
[----:B------:R-:W-:Y:S01]  /*5840*/  ISETP.GE.AND P6, PT, R13, RZ, PT ;  /* 0x000000ff0d00720c */ /* 0x000fe20003fc6270 */
[----:B------:R-:W-:Y:S01]  /*5850*/  IMAD R131, R2, R10, R131 ;  /* 0x0000000a02837224 */ /* 0x000fe200078e0283 */
[----:B------:R-:W-:Y:S01]  /*5860*/  LOP3.LUT R10, R4, 0x1d8, RZ, 0xfc, !PT ;  /* 0x000001d8040a7812 */ /* 0x000fe200078efcff */
[----:B------:R-:W-:Y:S01]  /*5870*/  @!P1 IMAD.IADD R21, R21, 0x1, -R2 ;  /* 0x0000000115159824 */ /* 0x000fe200078e0a02 */
[----:B------:R-:W-:Y:S01]  /*5880*/  IABS R13, R22 ;  /* 0x00000016000d7213 */ /* 0x000fe20000000000 */
[----:B------:R-:W-:Y:S01]  /*5890*/  @!P5 IMAD.MOV R133, RZ, RZ, -R133 ;  /* 0x000000ffff85d224 */ /* 0x000fe200078e0a85 */
[----:B------:R-:W-:Y:S01]  /*58a0*/  IABS R129, R10 ;  /* 0x0000000a00817213 */ /* 0x000fe20000000000 */
[----:B------:R-:W-:Y:S01]  /*58b0*/  IMAD.HI.U32 R11, R0, R23, RZ ;  /* 0x00000017000b7227 */ /* 0x000fe200078e00ff */
[----:B------:R-:W-:-:S03]  /*58c0*/  ISETP.GT.U32.AND P5, PT, R2, R21, PT ;  /* 0x000000150200720c */ /* 0x000fc60003fa4070 */
[----:B------:R-:W-:Y:S01]  /*58d0*/  @!P2 IMAD.IADD R3, R3, 0x1, -R2 ;  /* 0x000000010303a824 */ /* 0x000fe200078e0a02 */
[----:B------:R-:W-:Y:S01]  /*58e0*/  ISETP.GE.AND P2, PT, R10, RZ, PT ;  /* 0x000000ff0a00720c */ /* 0x000fe20003f46270 */
[----:B------:R-:W-:Y:S02]  /*58f0*/  IMAD.MOV R11, RZ, RZ, -R11 ;  /* 0x000000ffff0b7224 */ /* 0x000fe400078e0a0b */
[----:B------:R-:W-:-:S04]  /*5900*/  IMAD.HI.U32 R10, R0, R129, RZ ;  /* 0x00000081000a7227 */ /* 0x000fc800078e00ff */
[----:B------:R-:W-:Y:S01]  /*5910*/  IMAD R23, R2, R11, R23 ;  /* 0x0000000b02177224 */ /* 0x000fe200078e0217 */
[----:B------:R-:W-:Y:S01]  /*5920*/  LOP3.LUT R11, R4, 0x1dc, RZ, 0xfc, !PT ;  /* 0x000001dc040b7812 */ /* 0x000fe200078efcff */
[----:B------:R-:W-:Y:S01]  /*5930*/  @!P4 IMAD.MOV R3, RZ, RZ, -R3 ;  /* 0x000000ffff03c224 */ /* 0x000fe200078e0a03 */
[C---:B------:R-:W-:Y:S01]  /*5940*/  ISETP.GT.U32.AND P4, PT, R2.reuse, R131, PT ;  /* 0x000000830200720c */ /* 0x040fe20003f84070 */
[----:B------:R-:W-:Y:S01]  /*5950*/  IMAD.MOV R10, RZ, RZ, -R10 ;  /* 0x000000ffff0a7224 */ /* 0x000fe200078e0a0a */
[----:B------:R-:W-:Y:S01]  /*5960*/  IABS R19, R11 ;  /* 0x0000000b00137213 */ /* 0x000fe20000000000 */
[----:B------:R-:W-:Y:S01]  /*5970*/  @!P5 IMAD.IADD R21, R21, 0x1, -R2 ;  /* 0x000000011515d824 */ /* 0x000fe200078e0a02 */
[C---:B------:R-:W-:Y:S01]  /*5980*/  ISETP.GT.U32.AND P5, PT, R2.reuse, R23, PT ;  /* 0x000000170200720c */ /* 0x040fe20003fa4070 */
[----:B------:R-:W-:Y:S01]  /*5990*/  IMAD R129, R2, R10, R129 ;  /* 0x0000000a02817224 */ /* 0x000fe200078e0281 */
[----:B------:R-:W-:Y:S01]  /*59a0*/  ISETP.GE.AND P1, PT, R11, RZ, PT ;  /* 0x000000ff0b00720c */ /* 0x000fe20003f26270 */
[----:B------:R-:W-:-:S02]  /*59b0*/  @!P3 IMAD.MOV R21, RZ, RZ, -R21 ;  /* 0x000000ffff15b224 */ /* 0x000fc400078e0a15 */
[----:B------:R-:W-:Y:S01]  /*59c0*/  IMAD.HI.U32 R11, R0, R19, RZ ;  /* 0x00000013000b7227 */ /* 0x000fe200078e00ff */
[----:B------:R-:W-:-:S03]  /*59d0*/  ISETP.GT.U32.AND P3, PT, R2, R129, PT ;  /* 0x000000810200720c */ /* 0x000fc60003f64070 */
[--C-:B------:R-:W-:Y:S02]  /*59e0*/  @!P4 IMAD.IADD R131, R131, 0x1, -R2.reuse ;  /* 0x000000018383c824 */ /* 0x100fe400078e0a02 */
[----:B------:R-:W-:Y:S02]  /*59f0*/  IMAD.MOV R12, RZ, RZ, -R11 ;  /* 0x000000ffff0c7224 */ /* 0x000fe400078e0a0b */
[----:B------:R-:W-:Y:S01]  /*5a00*/  @!P5 IMAD.IADD R23, R23, 0x1, -R2 ;  /* 0x000000011717d824 */ /* 0x000fe200078e0a02 */
[----:B------:R-:W-:Y:S01]  /*5a10*/  ISETP.GT.U32.AND P4, PT, R2, R131, PT ;  /* 0x000000830200720c */ /* 0x000fe20003f84070 */
[----:B------:R-:W-:-:S03]  /*5a20*/  IMAD.HI.U32 R10, R0, R127, RZ ;  /* 0x0000007f000a7227 */ /* 0x000fc600078e00ff */
[C---:B------:R-:W-:Y:S01]  /*5a30*/  ISETP.GT.U32.AND P5, PT, R2.reuse, R23, PT ;  /* 0x000000170200720c */ /* 0x040fe20003fa4070 */
[----:B------:R-:W-:Y:S02]  /*5a40*/  @!P3 IMAD.IADD R129, R129, 0x1, -R2 ;  /* 0x000000018181b824 */ /* 0x000fe400078e0a02 */
[----:B------:R-:W-:Y:S02]  /*5a50*/  IMAD R19, R2, R12, R19 ;  /* 0x0000000c02137224 */ /* 0x000fe400078e0213 */
[----:B------:R-:W-:Y:S01]  /*5a60*/  IMAD.HI.U32 R12, R0, R125, RZ ;  /* 0x0000007d000c7227 */ /* 0x000fe200078e00ff */
[----:B------:R-:W-:-:S03]  /*5a70*/  ISETP.GT.U32.AND P3, PT, R2, R129, PT ;  /* 0x000000810200720c */ /* 0x000fc60003f64070 */
[----:B------:R-:W-:Y:S02]  /*5a80*/  IMAD.MOV R10, RZ, RZ, -R10 ;  /* 0x000000ffff0a7224 */ /* 0x000fe400078e0a0a */
[----:B------:R-:W-:Y:S02]  /*5a90*/  IMAD.MOV R12, RZ, RZ, -R12 ;  /* 0x000000ffff0c7224 */ /* 0x000fe400078e0a0c */
[C---:B------:R-:W-:Y:S02]  /*5aa0*/  IMAD R127, R2.reuse, R10, R127 ;  /* 0x0000000a027f7224 */ /* 0x040fe400078e027f */
[--C-:B------:R-:W-:Y:S01]  /*5ab0*/  @!P4 IMAD.IADD R131, R131, 0x1, -R2.reuse ;  /* 0x000000018383c824 */ /* 0x100fe200078e0a02 */
[C---:B------:R-:W-:Y:S01]  /*5ac0*/  ISETP.GT.U32.AND P4, PT, R2.reuse, R19, PT ;  /* 0x000000130200720c */ /* 0x040fe20003f84070 */
[----:B------:R-:W-:Y:S01]  /*5ad0*/  IMAD R125, R2, R12, R125 ;  /* 0x0000000c027d7224 */ /* 0x000fe200078e027d */
[----:B------:R-:W-:Y:S01]  /*5ae0*/  LOP3.LUT R12, R4, 0x1f8, RZ, 0xfc, !PT ;  /* 0x000001f8040c7812 */ /* 0x000fe200078efcff */
[----:B------:R-:W-:Y:S01]  /*5af0*/  @!P5 IMAD.IADD R23, R23, 0x1, -R2 ;  /* 0x000000011717d824 */ /* 0x000fe200078e0a02 */
[----:B------:R-:W-:Y:S01]  /*5b00*/  ISETP.GT.U32.AND P5, PT, R2, R127, PT ;  /* 0x0000007f0200720c */ /* 0x000fe20003fa4070 */
[----:B------:R-:W-:-:S04]  /*5b10*/  IMAD.HI.U32 R11, R0, R17, RZ ;  /* 0x00000011000b7227 */ /* 0x000fc800078e00ff */
[--C-:B------:R-:W-:Y:S01]  /*5b20*/  @!P3 IMAD.IADD R129, R129, 0x1, -R2.reuse ;  /* 0x000000018181b824 */ /* 0x100fe200078e0a02 */
[C---:B------:R-:W-:Y:S01]  /*5b30*/  ISETP.GT.U32.AND P3, PT, R2.reuse, R125, PT ;  /* 0x0000007d0200720c */ /* 0x040fe20003f64070 */
[----:B------:R-:W-:Y:S02]  /*5b40*/  IMAD.MOV R11, RZ, RZ, -R11 ;  /* 0x000000ffff0b7224 */ /* 0x000fe400078e0a0b */
[----:B------:R-:W-:Y:S02]  /*5b50*/  @!P4 IMAD.IADD R19, R19, 0x1, -R2 ;  /* 0x000000011313c824 */ /* 0x000fe400078e0a02 */
[----:B------:R-:W-:Y:S01]  /*5b60*/  IMAD R17, R2, R11, R17 ;  /* 0x0000000b02117224 */ /* 0x000fe200078e0211 */
[----:B------:R-:W-:Y:S01]  /*5b70*/  IABS R11, R12 ;  /* 0x0000000c000b7213 */ /* 0x000fe20000000000 */
[----:B------:R-:W-:-:S03]  /*5b80*/  IMAD.HI.U32 R4, R0, R15, RZ ;  /* 0x0000000f00047227 */ /* 0x000fc600078e00ff */
[C---:B------:R-:W-:Y:S01]  /*5b90*/  ISETP.GT.U32.AND P4, PT, R2.reuse, R17, PT ;  /* 0x000000110200720c */ /* 0x040fe20003f84070 */
[----:B------:R-:W-:Y:S01]  /*5ba0*/  @!P5 IMAD.IADD R127, R127, 0x1, -R2 ;  /* 0x000000017f7fd824 */ /* 0x000fe200078e0a02 */
[C---:B------:R-:W-:Y:S01]  /*5bb0*/  ISETP.GT.U32.AND P5, PT, R2.reuse, R19, PT ;  /* 0x000000130200720c */ /* 0x040fe20003fa4070 */
[----:B------:R-:W-:Y:S02]  /*5bc0*/  IMAD.MOV R4, RZ, RZ, -R4 ;  /* 0x000000ffff047224 */ /* 0x000fe400078e0a04 */
[----:B------:R-:W-:Y:S02]  /*5bd0*/  @!P3 IMAD.IADD R125, R125, 0x1, -R2 ;  /* 0x000000017d7db824 */ /* 0x000fe400078e0a02 */
[----:B------:R-:W-:Y:S01]  /*5be0*/  @!P0 IMAD.MOV R131, RZ, RZ, -R131 ;  /* 0x000000ffff838224 */ /* 0x000fe200078e0a83 */
[C---:B------:R-:W-:Y:S01]  /*5bf0*/  ISETP.GT.U32.AND P0, PT, R2.reuse, R127, PT ;  /* 0x0000007f0200720c */ /* 0x040fe20003f04070 */
[C---:B------:R-:W-:Y:S01]  /*5c00*/  IMAD R15, R2.reuse, R4, R15 ;  /* 0x00000004020f7224 */ /* 0x040fe200078e020f */
[----:B------:R-:W-:Y:S01]  /*5c10*/  ISETP.GT.U32.AND P3, PT, R2, R125, PT ;  /* 0x0000007d0200720c */ /* 0x000fe20003f64070 */
[----:B------:R-:W-:-:S04]  /*5c20*/  IMAD.HI.U32 R10, R0, R13, RZ ;  /* 0x0000000d000a7227 */ /* 0x000fc800078e00ff */
[----:B------:R-:W-:-:S04]  /*5c30*/  IMAD.HI.U32 R4, R0, R121, RZ ;  /* 0x0000007900047227 */ /* 0x000fc800078e00ff */
[----:B------:R-:W-:-:S04]  /*5c40*/  IMAD.HI.U32 R0, R0, R11, RZ ;  /* 0x0000000b00007227 */ /* 0x000fc800078e00ff */
[----:B------:R-:W-:Y:S02]  /*5c50*/  IMAD.MOV R10, RZ, RZ, -R10 ;  /* 0x000000ffff0a7224 */ /* 0x000fe400078e0a0a */
[--C-:B------:R-:W-:Y:S02]  /*5c60*/  @!P4 IMAD.IADD R17, R17, 0x1, -R2.reuse ;  /* 0x000000011111c824 */ /* 0x100fe400078e0a02 */
[----:B------:R-:W-:Y:S01]  /*5c70*/  @!P5 IMAD.IADD R19, R19, 0x1, -R2 ;  /* 0x000000011313d824 */ /* 0x000fe200078e0a02 */
[C---:B------:R-:W-:Y:S01]  /*5c80*/  ISETP.GT.U32.AND P5, PT, R2.reuse, R15, PT ;  /* 0x0000000f0200720c */ /* 0x040fe20003fa4070 */
[----:B------:R-:W-:Y:S01]  /*5c90*/  IMAD.MOV R0, RZ, RZ, -R0 ;  /* 0x000000ffff007224 */ /* 0x000fe200078e0a00 */
[C---:B------:R-:W-:Y:S01]  /*5ca0*/  ISETP.GT.U32.AND P4, PT, R2.reuse, R17, PT ;  /* 0x000000110200720c */ /* 0x040fe20003f84070 */
[C---:B------:R-:W-:Y:S02]  /*5cb0*/  IMAD R13, R2.reuse, R10, R13 ;  /* 0x0000000a020d7224 */ /* 0x040fe400078e020d */
[----:B------:R-:W-:-:S02]  /*5cc0*/  IMAD R11, R2, R0, R11 ;  /* 0x00000000020b7224 */ /* 0x000fc400078e020b */
[----:B------:R-:W-:Y:S02]  /*5cd0*/  IMAD.MOV R4, RZ, RZ, -R4 ;  /* 0x000000ffff047224 */ /* 0x000fe400078e0a04 */
[--C-:B------:R-:W-:Y:S01]  /*5ce0*/  @!P0 IMAD.IADD R127, R127, 0x1, -R2.reuse ;  /* 0x000000017f7f8824 */ /* 0x100fe200078e0a02 */
[C---:B------:R-:W-:Y:S01]  /*5cf0*/  ISETP.GT.U32.AND P0, PT, R2.reuse, R13, PT ;  /* 0x0000000d0200720c */ /* 0x040fe20003f04070 */
[--C-:B------:R-:W-:Y:S01]  /*5d00*/  @!P3 IMAD.IADD R125, R125, 0x1, -R2.reuse ;  /* 0x000000017d7db824 */ /* 0x100fe200078e0a02 */
[C---:B------:R-:W-:Y:S01]  /*5d10*/  ISETP.GT.U32.AND P3, PT, R2.reuse, R11, PT ;  /* 0x0000000b0200720c */ /* 0x040fe20003f64070 */
[C---:B------:R-:W-:Y:S02]  /*5d20*/  IMAD R121, R2.reuse, R4, R121 ;  /* 0x0000000402797224 */ /* 0x040fe400078e0279 */
[--C-:B------:R-:W-:Y:S02]  /*5d30*/  @!P5 IMAD.IADD R15, R15, 0x1, -R2.reuse ;  /* 0x000000010f0fd824 */ /* 0x100fe400078e0a02 */
[--C-:B------:R-:W-:Y:S01]  /*5d40*/  @!P4 IMAD.IADD R17, R17, 0x1, -R2.reuse ;  /* 0x000000011111c824 */ /* 0x100fe200078e0a02 */
[----:B------:R-:W-:Y:S01]  /*5d50*/  ISETP.GT.U32.AND P5, PT, R2, R121, PT ;  /* 0x000000790200720c */ /* 0x000fe20003fa4070 */
[----:B------:R-:W-:Y:S01]  /*5d60*/  @!P1 IMAD.MOV R19, RZ, RZ, -R19 ;  /* 0x000000ffff139224 */ /* 0x000fe200078e0a13 */
[----:B------:R-:W-:Y:S01]  /*5d70*/  ISETP.GE.AND P4, PT, R16, RZ, PT ;  /* 0x000000ff1000720c */ /* 0x000fe20003f86270 */
[----:B------:R-:W-:Y:S01]  /*5d80*/  @!P6 IMAD.MOV R23, RZ, RZ, -R23 ;  /* 0x000000ffff17e224 */ /* 0x000fe200078e0a17 */
[----:B------:R-:W-:Y:S01]  /*5d90*/  ISETP.GE.AND P6, PT, R14, RZ, PT ;  /* 0x000000ff0e00720c */ /* 0x000fe20003fc6270 */
[--C-:B------:R-:W-:Y:S01]  /*5da0*/  @!P0 IMAD.IADD R13, R13, 0x1, -R2.reuse ;  /* 0x000000010d0d8824 */ /* 0x100fe200078e0a02 */
[----:B------:R-:W-:Y:S01]  /*5db0*/  ISETP.GT.U32.AND P0, PT, R2, R15, PT ;  /* 0x0000000f0200720c */ /* 0x000fe20003f04070 */
[----:B------:R-:W-:-:S02]  /*5dc0*/  @!P3 IMAD.IADD R11, R11, 0x1, -R2 ;  /* 0x000000010b0bb824 */ /* 0x000fc400078e0a02 */
[----:B------:R-:W-:Y:S01]  /*5dd0*/  @!P2 IMAD.MOV R129, RZ, RZ, -R129 ;  /* 0x000000ffff81a224 */ /* 0x000fe200078e0a81 */
[C---:B------:R-:W-:Y:S01]  /*5de0*/  ISETP.GT.U32.AND P1, PT, R2.reuse, R13, PT ;  /* 0x0000000d0200720c */ /* 0x040fe20003f24070 */
[----:B------:R-:W-:Y:S01]  /*5df0*/  IMAD.MOV.U32 R4, RZ, RZ, 0x3f ;  /* 0x0000003fff047424 */ /* 0x000fe200078e00ff */
[----:B------:R-:W-:Y:S01]  /*5e00*/  ISETP.GT.U32.AND P3, PT, R2, R11, PT ;  /* 0x0000000b0200720c */ /* 0x000fe20003f64070 */
[--C-:B------:R-:W-:Y:S01]  /*5e10*/  @!P5 IMAD.IADD R121, R121, 0x1, -R2.reuse ;  /* 0x000000017979d824 */ /* 0x100fe200078e0a02 */
[----:B------:R-:W-:Y:S01]  /*5e20*/  ISETP.GE.AND P2, PT, R18, RZ, PT ;  /* 0x000000ff1200720c */ /* 0x000fe20003f46270 */
[----:B------:R-:W-:Y:S01]  /*5e30*/  @!P4 IMAD.MOV R17, RZ, RZ, -R17 ;  /* 0x000000ffff11c224 */ /* 0x000fe200078e0a11 */
[----:B------:R-:W-:Y:S01]  /*5e40*/  IADD3 R28, R4, c[0x0][0x180], RZ ;  /* 0x00006000041c7a10 */ /* 0x000fe20007ffe0ff */
[----:B------:R-:W-:Y:S01]  /*5e50*/  @!P6 IMAD.MOV R127, RZ, RZ, -R127 ;  /* 0x000000ffff7fe224 */ /* 0x000fe200078e0a7f */
[----:B------:R-:W-:Y:S01]  /*5e60*/  ISETP.GT.U32.AND P4, PT, R2, R121, PT ;  /* 0x000000790200720c */ /* 0x000fe20003f84070 */
[--C-:B------:R-:W-:Y:S01]  /*5e70*/  @!P0 IMAD.IADD R15, R15, 0x1, -R2.reuse ;  /* 0x000000010f0f8824 */ /* 0x100fe200078e0a02 */
[----:B------:R-:W-:Y:S01]  /*5e80*/  ISETP.GE.AND P0, PT, R24, RZ, PT ;  /* 0x000000ff1800720c */ /* 0x000fe20003f06270 */
[----:B------:R-:W-:Y:S01]  /*5e90*/  IMAD.MOV.U32 R0, RZ, RZ, c[0x0][0x180] ;  /* 0x00006000ff007624 */ /* 0x000fe200078e00ff */
[----:B------:R-:W-:Y:S01]  /*5ea0*/  ISETP.GE.AND P6, PT, R22, RZ, PT ;  /* 0x000000ff1600720c */ /* 0x000fe20003fc6270 */
[--C-:B------:R-:W-:Y:S01]  /*5eb0*/  @!P1 IMAD.IADD R13, R13, 0x1, -R2.reuse ;  /* 0x000000010d0d9824 */ /* 0x100fe200078e0a02 */
[----:B------:R-:W-:Y:S01]  /*5ec0*/  ISETP.GE.AND P1, PT, R12, RZ, PT ;  /* 0x000000ff0c00720c */ /* 0x000fe20003f26270 */
[----:B------:R-:W-:Y:S01]  /*5ed0*/  @!P3 IMAD.IADD R11, R11, 0x1, -R2 ;  /* 0x000000010b0bb824 */ /* 0x000fe200078e0a02 */
[----:B------:R-:W-:Y:S01]  /*5ee0*/  ISETP.NE.AND P3, PT, RZ, c[0x0][0x17c], PT ;  /* 0x00005f00ff007a0c */ /* 0x000fe20003f65270 */
[----:B------:R-:W-:Y:S01]  /*5ef0*/  @!P2 IMAD.MOV R125, RZ, RZ, -R125 ;  /* 0x000000ffff7da224 */ /* 0x000fe200078e0a7d */
[----:B------:R-:W-:-:S02]  /*5f00*/  ISETP.GE.AND P5, PT, R20, RZ, PT ;  /* 0x000000ff1400720c */ /* 0x000fc40003fa6270 */
[----:B------:R-:W-:Y:S01]  /*5f10*/  ISETP.GT.AND P2, PT, R28, 0x3f, PT ;  /* 0x0000003f1c00780c */ /* 0x000fe20003f44270 */
[----:B------:R-:W-:Y:S01]  /*5f20*/  @!P4 IMAD.IADD R121, R121, 0x1, -R2 ;  /* 0x000000017979c824 */ /* 0x000fe200078e0a02 */
[C---:B------:R-:W-:Y:S02]  /*5f30*/  SEL R116, R122.reuse, R27, !P3 ;  /* 0x0000001b7a747207 */ /* 0x040fe40005800000 */
[----:B------:R-:W-:Y:S01]  /*5f40*/  SEL R240, R122, R9, !P3 ;  /* 0x000000097af07207 */ /* 0x000fe20005800000 */
[----:B------:R-:W-:Y:S01]  /*5f50*/  @!P0 IMAD.MOV R121, RZ, RZ, -R121 ;  /* 0x000000ffff798224 */ /* 0x000fe200078e0a79 */
[----:B------:R-:W-:Y:S01]  /*5f60*/  ISETP.GE.AND P4, PT, R26, c[0x0][0x180], PT ;  /* 0x000060001a007a0c */ /* 0x000fe20003f86270 */
[----:B------:R-:W-:Y:S01]  /*5f70*/  IMAD R116, R116, c[0x0][0x190], RZ ;  /* 0x0000640074747a24 */ /* 0x000fe200078e02ff */
[----:B------:R-:W-:Y:S01]  /*5f80*/  SEL R10, RZ, 0x4, !P2 ;  /* 0x00000004ff0a7807 */ /* 0x000fe20005000000 */
[----:B------:R-:W-:Y:S01]  /*5f90*/  IMAD R240, R240, c[0x0][0x190], RZ ;  /* 0x00006400f0f07a24 */ /* 0x000fe200078e02ff */
[----:B------:R-:W-:Y:S01]  /*5fa0*/  LEA R123, P0, R119, c[0x0][0x168], 0x2 ;  /* 0x00005a00777b7a11 */ /* 0x000fe200078010ff */
[----:B------:R-:W-:Y:S01]  /*5fb0*/  @!P1 IMAD.MOV R11, RZ, RZ, -R11 ;  /* 0x000000ffff0b9224 */ /* 0x000fe200078e0a0b */
[----:B------:R-:W-:Y:S01]  /*5fc0*/  SEL R110, R122, R29, !P3 ;  /* 0x0000001d7a6e7207 */ /* 0x000fe20005800000 */
[----:B------:R-:W-:Y:S01]  /*5fd0*/  @!P6 IMAD.MOV R13, RZ, RZ, -R13 ;  /* 0x000000ffff0de224 */ /* 0x000fe200078e0a0d */
[----:B------:R-:W-:Y:S01]  /*5fe0*/  SEL R10, R10, RZ, !P4 ;  /* 0x000000ff0a0a7207 */ /* 0x000fe20006000000 */
[----:B------:R-:W-:Y:S01]  /*5ff0*/  @!P5 IMAD.MOV R15, RZ, RZ, -R15 ;  /* 0x000000ffff0fd224 */ /* 0x000fe200078e0a0f */
[----:B------:R-:W-:Y:S01]  /*6000*/  SEL R238, R122, R35, !P3 ;  /* 0x000000237aee7207 */ /* 0x000fe20005800000 */
[----:B------:R-:W-:Y:S01]  /*6010*/  IMAD R110, R110, c[0x0][0x190], RZ ;  /* 0x000064006e6e7a24 */ /* 0x000fe200078e02ff */
[----:B------:R-:W-:-:S02]  /*6020*/  SEL R112, R122, R31, !P3 ;  /* 0x0000001f7a707207 */ /* 0x000fc40005800000 */
[----:B------:R-:W-:Y:S01]  /*6030*/  SEL R9, R122, R114, !P3 ;  /* 0x000000727a097207 */ /* 0x000fe20005800000 */
[----:B------:R-:W-:Y:S01]  /*6040*/  IMAD R238, R238, c[0x0][0x190], RZ ;  /* 0x00006400eeee7a24 */ /* 0x000fe200078e02ff */
[----:B------:R-:W-:Y:S01]  /*6050*/  LEA.HI.X.SX32 R119, R119, c[0x0][0x16c], 0x2, P0 ;  /* 0x00005b0077777a11 */ /* 0x000fe200000f16ff */
[----:B------:R-:W-:Y:S01]  /*6060*/  IMAD R112, R112, c[0x0][0x190], RZ ;  /* 0x0000640070707a24 */ /* 0x000fe200078e02ff */
[----:B------:R-:W-:Y:S01]  /*6070*/  LEA R244, P1, R116, R123, 0x2 ;  /* 0x0000007b74f47211 */ /* 0x000fe200078210ff */
[----:B------:R-:W-:Y:S01]  /*6080*/  IMAD R9, R9, c[0x0][0x190], RZ ;  /* 0x0000640009097a24 */ /* 0x000fe200078e02ff */
[----:B------:R-:W-:Y:S02]  /*6090*/  SEL R236, R122, R33, !P3 ;  /* 0x000000217aec7207 */ /* 0x000fe40005800000 */
[----:B------:R-:W-:Y:S02]  /*60a0*/  LEA R114, P0, R240, R123, 0x2 ;  /* 0x0000007bf0727211 */ /* 0x000fe400078010ff */
[----:B------:R-:W-:Y:S01]  /*60b0*/  IADD3 R4, R0, -0x40, RZ ;  /* 0xffffffc000047810 */ /* 0x000fe20007ffe0ff */
[----:B------:R-:W-:Y:S01]  /*60c0*/  IMAD R236, R236, c[0x0][0x190], RZ ;  /* 0x00006400ecec7a24 */ /* 0x000fe200078e02ff */
[----:B------:R-:W-:-:S02]  /*60d0*/  ISETP.NE.U32.AND P6, PT, R10, RZ, PT ;  /* 0x000000ff0a00720c */ /* 0x000fc40003fc5070 */
[C---:B------:R-:W-:Y:S02]  /*60e0*/  SEL R10, R122.reuse, R245, !P3 ;  /* 0x000000f57a0a7207 */ /* 0x040fe40005800000 */
[----:B------:R-:W-:Y:S02]  /*60f0*/  SEL R196, R122, R115, !P3 ;  /* 0x000000737ac47207 */ /* 0x000fe40005800000 */
[----:B------:R-:W-:Y:S01]  /*6100*/  LEA.HI.X.SX32 R245, R116, R119, 0x2, P1 ;  /* 0x0000007774f57211 */ /* 0x000fe200008f16ff */
[----:B------:R-:W-:Y:S01]  /*6110*/  IMAD R10, R10, c[0x0][0x190], RZ ;  /* 0x000064000a0a7a24 */ /* 0x000fe200078e02ff */
[----:B------:R-:W-:Y:S01]  /*6120*/  SEL R106, R122, R37, !P3 ;  /* 0x000000257a6a7207 */ /* 0x000fe20005800000 */
[----:B------:R-:W-:Y:S01]  /*6130*/  IMAD R196, R196, c[0x0][0x190], RZ ;  /* 0x00006400c4c47a24 */ /* 0x000fe200078e02ff */
[----:B------:R-:W-:Y:S01]  /*6140*/  SEL R234, R122, R41, !P3 ;  /* 0x000000297aea7207 */ /* 0x000fe20005800000 */
[----:B------:R1:W-:Y:S01]  /*6150*/  STL.64 [R1+0x218], R244 ;  /* 0x000218f401007387 */ /* 0x0003e20000100a00 */
[----:B------:R-:W-:Y:S01]  /*6160*/  LEA.HI.X.SX32 R115, R240, R119, 0x2, P0 ;  /* 0x00000077f0737211 */ /* 0x000fe200000f16ff */
[----:B------:R-:W-:Y:S01]  /*6170*/  IMAD R106, R106, c[0x0][0x190], RZ ;  /* 0x000064006a6a7a24 */ /* 0x000fe200078e02ff */
[----:B------:R-:W-:Y:S01]  /*6180*/  ISETP.GE.U32.AND P4, PT, R4, 0x7fffff81, PT ;  /* 0x7fffff810400780c */ /* 0x000fe20003f86070 */
[----:B------:R-:W-:Y:S01]  /*6190*/  IMAD R234, R234, c[0x0][0x190], RZ ;  /* 0x00006400eaea7a24 */ /* 0x000fe200078e02ff */
[----:B------:R-:W-:-:S02]  /*61a0*/  ISETP.GE.AND P5, PT, R26, R4, PT ;  /* 0x000000041a00720c */ /* 0x000fc40003fa6270 */
[----:B------:R-:W-:Y:S02]  /*61b0*/  SEL R108, R122, R39, !P3 ;  /* 0x000000277a6c7207 */ /* 0x000fe40005800000 */
[----:B------:R-:W-:Y:S02]  /*61c0*/  LEA R246, P0, R110, R123, 0x2 ;  /* 0x0000007b6ef67211 */ /* 0x000fe400078010ff */
[----:B------:R-:W-:Y:S01]  /*61d0*/  SEL R4, R122, R120, !P3 ;  /* 0x000000787a047207 */ /* 0x000fe20005800000 */
[----:B------:R-:W-:Y:S01]  /*61e0*/  IMAD R108, R108, c[0x0][0x190], RZ ;  /* 0x000064006c6c7a24 */ /* 0x000fe200078e02ff */
[C---:B------:R-:W-:Y:S02]  /*61f0*/  SEL R232, R122.reuse, R45, !P3 ;  /* 0x0000002d7ae87207 */ /* 0x040fe40005800000 */
[----:B------:R-:W-:Y:S01]  /*6200*/  SEL R102, R122, R43, !P3 ;  /* 0x0000002b7a667207 */ /* 0x000fe20005800000 */
[----:B------:R-:W-:Y:S01]  /*6210*/  IMAD R4, R4, c[0x0][0x190], RZ ;  /* 0x0000640004047a24 */ /* 0x000fe200078e02ff */
        /* <DEDUP_REMOVED lines=196> */
[C---:B------:R-:W-:Y:S01]  /*6e60*/  SEL R5, R122.reuse, R5, !P3 ;  /* 0x000000057a057207 */ /* 0x040fe20005800000 */
[----:B------:R-:W-:Y:S01]  /*6e70*/  IMAD R7, R7, c[0x0][0x190], RZ ;  /* 0x0000640007077a24 */ /* 0x000fe200078e02ff */
[----:B------:R-:W-:Y:S01]  /*6e80*/  SEL R133, R122, R133, !P3 ;  /* 0x000000857a857207 */ /* 0x000fe20005800000 */
[----:B------:R-:W-:Y:S01]  /*6e90*/  IMAD R2, R2, c[0x0][0x190], RZ ;  /* 0x0000640002027a24 */ /* 0x000fe200078e02ff */
[C---:B------:R-:W-:Y:S01]  /*6ea0*/  SEL R3, R122.reuse, R3, !P3 ;  /* 0x000000037a037207 */ /* 0x040fe20005800000 */
[----:B------:R-:W-:Y:S01]  /*6eb0*/  IMAD R5, R5, c[0x0][0x190], RZ ;  /* 0x0000640005057a24 */ /* 0x000fe200078e02ff */
[C---:B------:R-:W-:Y:S01]  /*6ec0*/  SEL R132, R122.reuse, R21, !P3 ;  /* 0x000000157a847207 */ /* 0x040fe20005800000 */
[----:B------:R-:W-:Y:S01]  /*6ed0*/  IMAD R133, R133, c[0x0][0x190], RZ ;  /* 0x0000640085857a24 */ /* 0x000fe200078e02ff */
[C---:B------:R-:W-:Y:S01]  /*6ee0*/  SEL R131, R122.reuse, R131, !P3 ;  /* 0x000000837a837207 */ /* 0x040fe20005800000 */
        /* <DEDUP_REMOVED lines=19> */
[----:B------:R-:W-:Y:S01]  /*7020*/  SEL R122, R122, R11, !P3 ;  /* 0x0000000b7a7a7207 */ /* 0x000fe20005800000 */
[----:B------:R-:W-:Y:S01]  /*7030*/  IMAD R120, R120, c[0x0][0x190], RZ ;  /* 0x0000640078787a24 */ /* 0x000fe200078e02ff */
[-C--:B------:R-:W-:Y:S01]  /*7040*/  LEA R116, P3, R238, R123.reuse, 0x2 ;  /* 0x0000007bee747211 */ /* 0x080fe200078610ff */
[----:B------:R-:W-:Y:S01]  /*7050*/  IMAD R121, R121, c[0x0][0x190], RZ ;  /* 0x0000640079797a24 */ /* 0x000fe200078e02ff */
[----:B-1----:R-:W-:Y:S01]  /*7060*/  LEA R244, P1, R112, R123, 0x2 ;  /* 0x0000007b70f47211 */ /* 0x002fe200078210ff */
[----:B------:R-:W-:Y:S01]  /*7070*/  IMAD R122, R122, c[0x0][0x190], RZ ;  /* 0x000064007a7a7a24 */ /* 0x000fe200078e02ff */
[----:B------:R-:W-:-:S02]  /*7080*/  LEA.HI.X.SX32 R247, R110, R119, 0x2, P0 ;  /* 0x000000776ef77211 */ /* 0x000fc400000f16ff */
[----:B------:R-:W-:Y:S02]  /*7090*/  LEA R110, P0, R236, R123, 0x2 ;  /* 0x0000007bec6e7211 */ /* 0x000fe400078010ff */
[-C--:B------:R-:W-:Y:S01]  /*70a0*/  LEA.HI.X.SX32 R117, R238, R119.reuse, 0x2, P3 ;  /* 0x00000077ee757211 */ /* 0x080fe200018f16ff */
[----:B------:R-:W-:Y:S01]  /*70b0*/  STL.64 [R1+0x20], R246 ;  /* 0x000020f601007387 */ /* 0x000fe20000100a00 */
[----:B------:R-:W-:Y:S02]  /*70c0*/  LEA.HI.X.SX32 R245, R112, R119, 0x2, P1 ;  /* 0x0000007770f57211 */ /* 0x000fe400008f16ff */
[-C--:B------:R-:W-:Y:S02]  /*70d0*/  LEA R240, P3, R106, R123.reuse, 0x2 ;  /* 0x0000007b6af07211 */ /* 0x080fe400078610ff */
[----:B------:R-:W-:Y:S01]  /*70e0*/  LEA R112, P1, R234, R123, 0x2 ;  /* 0x0000007bea707211 */ /* 0x000fe200078210ff */
[----:B------:R-:W-:Y:S01]  /*70f0*/  STL.64 [R1+0x28], R244 ;  /* 0x000028f401007387 */ /* 0x000fe20000100a00 */
[----:B------:R-:W-:-:S02]  /*7100*/  LEA.HI.X.SX32 R111, R236, R119, 0x2, P0 ;  /* 0x00000077ec6f7211 */ /* 0x000fc400000f16ff */
[----:B------:R-:W-:Y:S02]  /*7110*/  LEA R238, P0, R108, R123, 0x2 ;  /* 0x0000007b6cee7211 */ /* 0x000fe400078010ff */
[-C--:B------:R-:W-:Y:S02]  /*7120*/  LEA.HI.X.SX32 R241, R106, R119.reuse, 0x2, P3 ;  /* 0x000000776af17211 */ /* 0x080fe400018f16ff */
[----:B------:R-:W-:Y:S02]  /*7130*/  LEA.HI.X.SX32 R113, R234, R119, 0x2, P1 ;  /* 0x00000077ea717211 */ /* 0x000fe400008f16ff */
[-C--:B------:R-:W-:Y:S01]  /*7140*/  LEA R106, P3, R232, R123.reuse, 0x2 ;  /* 0x0000007be86a7211 */ /* 0x080fe200078610ff */
[----:B------:R1:W-:Y:S01]  /*7150*/  STL.64 [R1+0x30], R240 ;  /* 0x000030f001007387 */ /* 0x0003e20000100a00 */
[----:B------:R-:W-:Y:S02]  /*7160*/  LEA R236, P1, R102, R123, 0x2 ;  /* 0x0000007b66ec7211 */ /* 0x000fe400078210ff */
[----:B------:R-:W-:-:S02]  /*7170*/  LEA.HI.X.SX32 R239, R108, R119, 0x2, P0 ;  /* 0x000000776cef7211 */ /* 0x000fc400000f16ff */
[----:B------:R-:W-:Y:S02]  /*7180*/  LEA R108, P0, R230, R123, 0x2 ;  /* 0x0000007be66c7211 */ /* 0x000fe400078010ff */
[-C--:B------:R-:W-:Y:S01]  /*7190*/  LEA.HI.X.SX32 R107, R232, R119.reuse, 0x2, P3 ;  /* 0x00000077e86b7211 */ /* 0x080fe200018f16ff */
[----:B------:R2:W-:Y:S01]  /*71a0*/  STL.64 [R1+0x38], R238 ;  /* 0x000038ee01007387 */ /* 0x0005e20000100a00 */
[----:B------:R-:W-:Y:S02]  /*71b0*/  LEA.HI.X.SX32 R237, R102, R119, 0x2, P1 ;  /* 0x0000007766ed7211 */ /* 0x000fe400008f16ff */
[-C--:B------:R-:W-:Y:S01]  /*71c0*/  LEA R234, P3, R104, R123.reuse, 0x2 ;  /* 0x0000007b68ea7211 */ /* 0x080fe200078610ff */
[----:B-1----:R-:W-:Y:S01]  /*71d0*/  IMAD R240, R250, 0x3f, RZ ;  /* 0x0000003ffaf07824 */ /* 0x002fe200078e02ff */
[----:B------:R-:W-:Y:S01]  /*71e0*/  LEA R102, P1, R228, R123, 0x2 ;  /* 0x0000007be4667211 */ /* 0x000fe200078210ff */
[----:B------:R1:W-:Y:S01]  /*71f0*/  STL.64 [R1+0x40], R236 ;  /* 0x000040ec01007387 */ /* 0x0003e20000100a00 */
[----:B------:R-:W-:-:S02]  /*7200*/  LEA.HI.X.SX32 R109, R230, R119, 0x2, P0 ;  /* 0x00000077e66d7211 */ /* 0x000fc400000f16ff */
[----:B------:R-:W-:Y:S02]  /*7210*/  LEA R232, P0, R98, R123, 0x2 ;  /* 0x0000007b62e87211 */ /* 0x000fe400078010ff */
[-C--:B------:R-:W-:Y:S01]  /*7220*/  LEA.HI.X.SX32 R235, R104, R119.reuse, 0x2, P3 ;  /* 0x0000007768eb7211 */ /* 0x080fe200018f16ff */
[----:B--2---:R-:W-:Y:S01]  /*7230*/  IMAD R238, R250, 0xf8, RZ ;  /* 0x000000f8faee7824 */ /* 0x004fe200078e02ff */
[----:B------:R-:W-:Y:S01]  /*7240*/  LEA.HI.X.SX32 R103, R228, R119, 0x2, P1 ;  /* 0x00000077e4677211 */ /* 0x000fe200008f16ff */
[----:B------:R-:W-:Y:S01]  /*7250*/  IMAD R239, R250, 0x3e, RZ ;  /* 0x0000003efaef7824 */ /* 0x000fe200078e02ff */
[-C--:B------:R-:W-:Y:S01]  /*7260*/  LEA R104, P3, R226, R123.reuse, 0x2 ;  /* 0x0000007be2687211 */ /* 0x080fe200078610ff */
[----:B------:R2:W-:Y:S01]  /*7270*/  STL.64 [R1+0x48], R234 ;  /* 0x000048ea01007387 */ /* 0x0005e20000100a00 */
[----:B------:R-:W-:Y:S01]  /*7280*/  LEA R230, P1, R100, R123, 0x2 ;  /* 0x0000007b64e67211 */ /* 0x000fe200078210ff */
[----:B-1----:R-:W-:Y:S01]  /*7290*/  IMAD R236, R250, 0xf4, RZ ;  /* 0x000000f4faec7824 */ /* 0x002fe200078e02ff */
[----:B------:R-:W-:-:S02]  /*72a0*/  LEA.HI.X.SX32 R233, R98, R119, 0x2, P0 ;  /* 0x0000007762e97211 */ /* 0x000fc400000f16ff */
[----:B------:R-:W-:Y:S02]  /*72b0*/  LEA R98, P0, R224, R123, 0x2 ;  /* 0x0000007be0627211 */ /* 0x000fe400078010ff */
[-C--:B------:R-:W-:Y:S01]  /*72c0*/  LEA.HI.X.SX32 R105, R226, R119.reuse, 0x2, P3 ;  /* 0x00000077e2697211 */ /* 0x080fe200018f16ff */
[----:B------:R1:W-:Y:S01]  /*72d0*/  STL.64 [R1+0x50], R232 ;  /* 0x000050e801007387 */ /* 0x0003e20000100a00 */
[----:B------:R-:W-:Y:S02]  /*72e0*/  LEA.HI.X.SX32 R231, R100, R119, 0x2, P1 ;  /* 0x0000007764e77211 */ /* 0x000fe400008f16ff */
[-C--:B------:R-:W-:Y:S01]  /*72f0*/  LEA R228, P3, R94, R123.reuse, 0x2 ;  /* 0x0000007b5ee47211 */ /* 0x080fe200078610ff */
[----:B--2---:R-:W-:Y:S01]  /*7300*/  IMAD R235, R250, 0x3c, RZ ;  /* 0x0000003cfaeb7824 */ /* 0x004fe200078e02ff */
[----:B------:R-:W-:Y:S01]  /*7310*/  LEA R100, P1, R222, R123, 0x2 ;  /* 0x0000007bde647211 */ /* 0x000fe200078210ff */
[----:B------:R2:W-:Y:S01]  /*7320*/  STL.64 [R1+0x58], R230 ;  /* 0x000058e601007387 */ /* 0x0005e20000100a00 */
[----:B------:R-:W-:Y:S01]  /*7330*/  LEA.HI.X.SX32 R99, R224, R119, 0x2, P0 ;  /* 0x00000077e0637211 */ /* 0x000fe200000f16ff */
[----:B------:R-:W-:Y:S01]  /*7340*/  IMAD R234, R250, 0xf0, RZ ;  /* 0x000000f0faea7824 */ /* 0x000fe200078e02ff */
[----:B------:R-:W-:-:S02]  /*7350*/  LEA R226, P0, R96, R123, 0x2 ;  /* 0x0000007b60e27211 */ /* 0x000fc400078010ff */
[-C--:B------:R-:W-:Y:S01]  /*7360*/  LEA.HI.X.SX32 R229, R94, R119.reuse, 0x2, P3 ;  /* 0x000000775ee57211 */ /* 0x080fe200018f16ff */
[----:B-1----:R-:W-:Y:S01]  /*7370*/  IMAD R232, R250, 0xe8, RZ ;  /* 0x000000e8fae87824 */ /* 0x002fe200078e02ff */
[----:B------:R-:W-:Y:S02]  /*7380*/  LEA.HI.X.SX32 R101, R222, R119, 0x2, P1 ;  /* 0x00000077de657211 */ /* 0x000fe400008f16ff */
[-C--:B------:R-:W-:Y:S01]  /*7390*/  LEA R94, P3, R220, R123.reuse, 0x2 ;  /* 0x0000007bdc5e7211 */ /* 0x080fe200078610ff */
[----:B------:R1:W-:Y:S01]  /*73a0*/  STL.64 [R1+0x60], R228 ;  /* 0x000060e401007387 */ /* 0x0003e20000100a00 */
[----:B------:R-:W-:Y:S01]  /*73b0*/  LEA R224, P1, R90, R123, 0x2 ;  /* 0x0000007b5ae07211 */ /* 0x000fe200078210ff */
[----:B--2---:R-:W-:Y:S01]  /*73c0*/  IMAD R230, R250, 0xe4, RZ ;  /* 0x000000e4fae67824 */ /* 0x004fe200078e02ff */
[----:B------:R-:W-:Y:S02]  /*73d0*/  LEA.HI.X.SX32 R227, R96, R119, 0x2, P0 ;  /* 0x0000007760e37211 */ /* 0x000fe400000f16ff */
[----:B------:R-:W-:-:S02]  /*73e0*/  LEA R96, P0, R218, R123, 0x2 ;  /* 0x0000007bda607211 */ /* 0x000fc400078010ff */
[-C--:B------:R-:W-:Y:S01]  /*73f0*/  LEA.HI.X.SX32 R95, R220, R119.reuse, 0x2, P3 ;  /* 0x00000077dc5f7211 */ /* 0x080fe200018f16ff */
[----:B------:R2:W-:Y:S01]  /*7400*/  STL.64 [R1+0x68], R226 ;  /* 0x000068e201007387 */ /* 0x0005e20000100a00 */
[----:B------:R-:W-:Y:S02]  /*7410*/  LEA.HI.X.SX32 R225, R90, R119, 0x2, P1 ;  /* 0x000000775ae17211 */ /* 0x000fe400008f16ff */
[-C--:B------:R-:W-:Y:S01]  /*7420*/  LEA R222, P3, R92, R123.reuse, 0x2 ;  /* 0x0000007b5cde7211 */ /* 0x080fe200078610ff */
[----:B-1----:R-:W-:Y:S01]  /*7430*/  IMAD R229, R250, 0x38, RZ ;  /* 0x00000038fae57824 */ /* 0x002fe200078e02ff */
[----:B------:R-:W-:Y:S01]  /*7440*/  LEA R90, P1, R216, R123, 0x2 ;  /* 0x0000007bd85a7211 */ /* 0x000fe200078210ff */
[----:B------:R1:W-:Y:S01]  /*7450*/  STL.64 [R1+0x70], R224 ;  /* 0x000070e001007387 */ /* 0x0003e20000100a00 */
[----:B------:R-:W-:Y:S01]  /*7460*/  LEA.HI.X.SX32 R97, R218, R119, 0x2, P0 ;  /* 0x00000077da617211 */ /* 0x000fe200000f16ff */
[----:B------:R-:W-:Y:S01]  /*7470*/  IMAD R228, R250, 0xe0, RZ ;  /* 0x000000e0fae47824 */ /* 0x000fe200078e02ff */
[----:B------:R-:W-:-:S02]  /*7480*/  LEA R220, P0, R86, R123, 0x2 ;  /* 0x0000007b56dc7211 */ /* 0x000fc400078010ff */
[-C--:B------:R-:W-:Y:S01]  /*7490*/  LEA.HI.X.SX32 R223, R92, R119.reuse, 0x2, P3 ;  /* 0x000000775cdf7211 */ /* 0x080fe200018f16ff */
[----:B--2---:R-:W-:Y:S01]  /*74a0*/  IMAD R226, R250, 0xdc, RZ ;  /* 0x000000dcfae27824 */ /* 0x004fe200078e02ff */
[----:B------:R-:W-:Y:S02]  /*74b0*/  LEA.HI.X.SX32 R91, R216, R119, 0x2, P1 ;  /* 0x00000077d85b7211 */ /* 0x000fe400008f16ff */
[-C--:B------:R-:W-:Y:S01]  /*74c0*/  LEA R92, P3, R214, R123.reuse, 0x2 ;  /* 0x0000007bd65c7211 */ /* 0x080fe200078610ff */
[----:B------:R2:W-:Y:S01]  /*74d0*/  STL.64 [R1+0x78], R222 ;  /* 0x000078de01007387 */ /* 0x0005e20000100a00 */
[----:B------:R-:W-:Y:S01]  /*74e0*/  LEA R218, P1, R88, R123, 0x2 ;  /* 0x0000007b58da7211 */ /* 0x000fe200078210ff */
[----:B-1----:R-:W-:Y:S01]  /*74f0*/  IMAD R224, R250, 0xd8, RZ ;  /* 0x000000d8fae07824 */ /* 0x002fe200078e02ff */
[----:B------:R-:W-:Y:S02]  /*7500*/  LEA.HI.X.SX32 R221, R86, R119, 0x2, P0 ;  /* 0x0000007756dd7211 */ /* 0x000fe400000f16ff */
[----:B------:R-:W-:-:S02]  /*7510*/  LEA R86, P0, R212, R123, 0x2 ;  /* 0x0000007bd4567211 */ /* 0x000fc400078010ff */
[-C--:B------:R-:W-:Y:S01]  /*7520*/  LEA.HI.X.SX32 R93, R214, R119.reuse, 0x2, P3 ;  /* 0x00000077d65d7211 */ /* 0x080fe200018f16ff */
[----:B------:R1:W-:Y:S01]  /*7530*/  STL.64 [R1+0x80], R220 ;  /* 0x000080dc01007387 */ /* 0x0003e20000100a00 */
[----:B------:R-:W-:Y:S02]  /*7540*/  LEA.HI.X.SX32 R219, R88, R119, 0x2, P1 ;  /* 0x0000007758db7211 */ /* 0x000fe400008f16ff */
[-C--:B------:R-:W-:Y:S01]  /*7550*/  LEA R216, P3, R82, R123.reuse, 0x2 ;  /* 0x0000007b52d87211 */ /* 0x080fe200078610ff */
[----:B--2---:R-:W-:Y:S01]  /*7560*/  IMAD R222, R250, 0xd4, RZ ;  /* 0x000000d4fade7824 */ /* 0x004fe200078e02ff */
[----:B------:R-:W-:Y:S01]  /*7570*/  LEA R88, P1, R210, R123, 0x2 ;  /* 0x0000007bd2587211 */ /* 0x000fe200078210ff */
[----:B------:R2:W-:Y:S01]  /*7580*/  STL.64 [R1+0x88], R218 ;  /* 0x000088da01007387 */ /* 0x0005e20000100a00 */
[----:B------:R-:W-:Y:S02]  /*7590*/  LEA.HI.X.SX32 R87, R212, R119, 0x2, P0 ;  /* 0x00000077d4577211 */ /* 0x000fe400000f16ff */
[----:B------:R-:W-:-:S02]  /*75a0*/  LEA R214, P0, R84, R123, 0x2 ;  /* 0x0000007b54d67211 */ /* 0x000fc400078010ff */
[-C--:B------:R-:W-:Y:S01]  /*75b0*/  LEA.HI.X.SX32 R217, R82, R119.reuse, 0x2, P3 ;  /* 0x0000007752d97211 */ /* 0x080fe200018f16ff */
[----:B-1----:R-:W-:Y:S01]  /*75c0*/  IMAD R221, R250, 0x34, RZ ;  /* 0x00000034fadd7824 */ /* 0x002fe200078e02ff */
[----:B------:R-:W-:Y:S01]  /*75d0*/  LEA.HI.X.SX32 R89, R210, R119, 0x2, P1 ;  /* 0x00000077d2597211 */ /* 0x000fe200008f16ff */
[----:B------:R-:W-:Y:S01]  /*75e0*/  IMAD R220, R250, 0xd0, RZ ;  /* 0x000000d0fadc7824 */ /* 0x000fe200078e02ff */
        /* <DEDUP_REMOVED lines=13> */
[----:B------:R-:W-:Y:S02]  /*76c0*/  LEA.HI.X.SX32 R85, R206, R119, 0x2, P0 ;  /* 0x00000077ce557211 */ /* 0x000fe400000f16ff */
[----:B------:R-:W-:-:S02]  /*76d0*/  LEA R208, P0, R74, R123, 0x2 ;  /* 0x0000007b4ad07211 */ /* 0x000fc400078010ff */
        /* <DEDUP_REMOVED lines=8> */
[----:B------:R-:W-:Y:S01]  /*7760*/  LEA.HI.X.SX32 R209, R74, R119, 0x2, P0 ;  /* 0x000000774ad17211 */ /* 0x000fe200000f16ff */
[----:B------:R-:W-:Y:S01]  /*7770*/  IMAD R212, R250, 0xc0, RZ ;  /* 0x000000c0fad47824 */ /* 0x000fe200078e02ff */
        /* <DEDUP_REMOVED lines=19> */
[----:B------:R-:W-:Y:S01]  /*78b0*/  LEA.HI.X.SX32 R203, R72, R119, 0x2, P0 ;  /* 0x0000007748cb7211 */ /* 0x000fe200000f16ff */
[----:B------:R-:W-:Y:S01]  /*78c0*/  IMAD R207, R250, 0x2d, RZ ;  /* 0x0000002dfacf7824 */ /* 0x000fe200078e02ff */
        /* <DEDUP_REMOVED lines=89> */
[----:B-1----:R-:W-:Y:S01]  /*7e60*/  IMAD.SHL.U32 R181, R250, 0x20, RZ ;  /* 0x00000020fab57824 */ /* 0x002fe200078e00ff */
        /* <DEDUP_REMOVED lines=108> */
[----:B-1----:R-:W-:Y:S01]  /*8530*/  IMAD.SHL.U32 R149, R250, 0x10, RZ ;  /* 0x00000010fa957824 */ /* 0x002fe200078e00ff */
        /* <DEDUP_REMOVED lines=13> */
[----:B------:R-:W-:Y:S01]  /*8610*/  STL.64 [R1+0x1c0], R140 ;  /* 0x0001c08c01007387 */ /* 0x000fe20000100a00 */
[----:B------:R-:W-:Y:S02]  /*8620*/  LEA.HI.X.SX32 R13, R134, R119, 0x2, P0 ;  /* 0x00000077860d7211 */ /* 0x000fe400000f16ff */
[----:B------:R-:W-:-:S02]  /*8630*/  LEA R136, P0, R4, R123, 0x2 ;  /* 0x0000007b04887211 */ /* 0x000fc400078010ff */
[-C--:B------:R-:W-:Y:S01]  /*8640*/  LEA.HI.X.SX32 R139, R6, R119.reuse, 0x2, P3 ;  /* 0x00000077068b7211 */ /* 0x080fe200018f16ff */
[----:B--2---:R-:W-:Y:S01]  /*8650*/  IMAD R143, R250, 0xd, RZ ;  /* 0x0000000dfa8f7824 */ /* 0x004fe200078e02ff */
[----:B------:R-:W-:Y:S02]  /*8660*/  LEA.HI.X.SX32 R9, R9, R119, 0x2, P1 ;  /* 0x0000007709097211 */ /* 0x000fe400008f16ff */
[----:B------:R-:W-:Y:S01]  /*8670*/  LEA R134, P1, R2, R123, 0x2 ;  /* 0x0000007b02867211 */ /* 0x000fe200078210ff */
[----:B------:R1:W-:Y:S01]  /*8680*/  STL.64 [R1+0x1c8], R138 ;  /* 0x0001c88a01007387 */ /* 0x0003e20000100a00 */
[----:B------:R-:W-:Y:S02]  /*8690*/  LEA.HI.X.SX32 R137, R4, R119, 0x2, P0 ;  /* 0x0000007704897211 */ /* 0x000fe400000f16ff */
[----:B------:R-:W-:Y:S02]  /*86a0*/  LEA R6, P3, R7, R123, 0x2 ;  /* 0x0000007b07067211 */ /* 0x000fe400078610ff */
[----:B------:R-:W-:Y:S01]  /*86b0*/  LEA.HI.X.SX32 R135, R2, R119, 0x2, P1 ;  /* 0x0000007702877211 */ /* 0x000fe200008f16ff */
[----:B------:R2:W-:Y:S01]  /*86c0*/  STL.64 [R1+0x1d0], R136 ;  /* 0x0001d08801007387 */ /* 0x0005e20000100a00 */
[----:B------:R-:W-:-:S02]  /*86d0*/  LEA R4, P0, R5, R123, 0x2 ;  /* 0x0000007b05047211 */ /* 0x000fc400078010ff */
[-C--:B------:R-:W-:Y:S01]  /*86e0*/  LEA.HI.X.SX32 R7, R7, R119.reuse, 0x2, P3 ;  /* 0x0000007707077211 */ /* 0x080fe200018f16ff */
[----:B------:R3:W-:Y:S01]  /*86f0*/  STL.64 [R1+0x1d8], R134 ;  /* 0x0001d88601007387 */ /* 0x0007e20000100a00 */
[----:B------:R-:W-:Y:S01]  /*8700*/  LEA.HI.X.SX32 R5, R5, R119, 0x2, P0 ;  /* 0x0000007705057211 */ /* 0x000fe200000f16ff */
[----:B-1----:R-:W-:Y:S01]  /*8710*/  IMAD R139, R250, 0xb, RZ ;  /* 0x0000000bfa8b7824 */ /* 0x002fe200078e02ff */
[C---:B------:R-:W-:Y:S02]  /*8720*/  LEA R2, P1, R3.reuse, R123, 0x2 ;  /* 0x0000007b03027211 */ /* 0x040fe400078210ff */
[----:B------:R-:W-:Y:S02]  /*8730*/  IADD3 R251, R0, -0x5, RZ ;  /* 0xfffffffb00fb7810 */ /* 0x000fe40007ffe0ff */
[----:B------:R-:W-:Y:S02]  /*8740*/  LEA.HI.X.SX32 R3, R3, R119, 0x2, P1 ;  /* 0x0000007703037211 */ /* 0x000fe400008f16ff */
[----:B--2---:R-:W-:-:S02]  /*8750*/  LEA R136, P3, R133, R123, 0x2 ;  /* 0x0000007b85887211 */ /* 0x004fc400078610ff */
[C---:B---3--:R-:W-:Y:S02]  /*8760*/  LEA R134, P0, R132.reuse, R123, 0x2 ;  /* 0x0000007b84867211 */ /* 0x048fe400078010ff */
[-C--:B------:R-:W-:Y:S02]  /*8770*/  LEA.HI.X.SX32 R137, R133, R119.reuse, 0x2, P3 ;  /* 0x0000007785897211 */ /* 0x080fe400018f16ff */
[----:B------:R-:W-:Y:S02]  /*8780*/  LEA.HI.X.SX32 R135, R132, R119, 0x2, P0 ;  /* 0x0000007784877211 */ /* 0x000fe400000f16ff */
[-C--:B------:R-:W-:Y:S01]  /*8790*/  LEA R246, P3, R131, R123.reuse, 0x2 ;  /* 0x0000007b83f67211 */ /* 0x080fe200078610ff */
[----:B------:R1:W-:Y:S01]  /*87a0*/  STL.64 [R1+0x1e0], R136 ;  /* 0x0001e08801007387 */ /* 0x0003e20000100a00 */
[----:B------:R-:W-:Y:S02]  /*87b0*/  LEA R248, P0, R129, R123, 0x2 ;  /* 0x0000007b81f87211 */ /* 0x000fe400078010ff */
[-C--:B------:R-:W-:Y:S01]  /*87c0*/  LEA.HI.X.SX32 R247, R131, R119.reuse, 0x2, P3 ;  /* 0x0000007783f77211 */ /* 0x080fe200018f16ff */
[----:B------:R2:W-:Y:S01]  /*87d0*/  STL.64 [R1+0x1e8], R134 ;  /* 0x0001e88601007387 */ /* 0x0005e20000100a00 */
[----:B------:R-:W-:-:S02]  /*87e0*/  LEA.HI.X.SX32 R249, R129, R119, 0x2, P0 ;  /* 0x0000007781f97211 */ /* 0x000fc400000f16ff */
[-C--:B-1----:R-:W-:Y:S02]  /*87f0*/  LEA R136, P1, R130, R123.reuse, 0x2 ;  /* 0x0000007b82887211 */ /* 0x082fe400078210ff */
[----:B--2---:R-:W-:Y:S02]  /*8800*/  LEA R134, P3, R128, R123, 0x2 ;  /* 0x0000007b80867211 */ /* 0x004fe400078610ff */
[----:B------:R-:W-:Y:S02]  /*8810*/  LEA.HI.X.SX32 R137, R130, R119, 0x2, P1 ;  /* 0x0000007782897211 */ /* 0x000fe400008f16ff */
[C---:B------:R-:W-:Y:S02]  /*8820*/  LEA R132, P1, R127.reuse, R123, 0x2 ;  /* 0x0000007b7f847211 */ /* 0x040fe400078210ff */
[-C--:B------:R-:W-:Y:S01]  /*8830*/  LEA.HI.X.SX32 R135, R128, R119.reuse, 0x2, P3 ;  /* 0x0000007780877211 */ /* 0x080fe200018f16ff */
[----:B------:R1:W-:Y:S01]  /*8840*/  STL.64 [R1+0x210], R136 ;  /* 0x0002108801007387 */ /* 0x0003e20000100a00 */
[----:B------:R-:W-:-:S03]  /*8850*/  LEA.HI.X.SX32 R133, R127, R119, 0x2, P1 ;  /* 0x000000777f857211 */ /* 0x000fc600008f16ff */
[----:B------:R-:W-:Y:S04]  /*8860*/  STL.64 [R1+0x208], R134 ;  /* 0x0002088601007387 */ /* 0x000fe80000100a00 */
[----:B------:R2:W-:Y:S01]  /*8870*/  STL.64 [R1], R132 ;  /* 0x0000008401007387 */ /* 0x0005e20000100a00 */
[----:B-1----:R-:W-:-:S04]  /*8880*/  LEA R136, P0, R126, R123, 0x2 ;  /* 0x0000007b7e887211 */ /* 0x002fc800078010ff */
[----:B------:R-:W-:Y:S02]  /*8890*/  LEA.HI.X.SX32 R137, R126, R119, 0x2, P0 ;  /* 0x000000777e897211 */ /* 0x000fe400000f16ff */
[-C--:B------:R-:W-:Y:S02]  /*88a0*/  LEA R130, P0, R120, R123.reuse, 0x2 ;  /* 0x0000007b78827211 */ /* 0x080fe400078010ff */
[----:B--2---:R-:W-:Y:S01]  /*88b0*/  LEA R132, P1, R124, R123, 0x2 ;  /* 0x0000007b7c847211 */ /* 0x004fe200078210ff */
[----:B------:R1:W-:Y:S01]  /*88c0*/  STL.64 [R1+0x200], R136 ;  /* 0x0002008801007387 */ /* 0x0003e20000100a00 */
[-C--:B------:R-:W-:Y:S01]  /*88d0*/  LEA.HI.X.SX32 R131, R120, R119.reuse, 0x2, P0 ;  /* 0x0000007778837211 */ /* 0x080fe200000f16ff */
[----:B------:R-:W-:Y:S01]  /*88e0*/  IMAD R120, R250, 0x14, RZ ;  /* 0x00000014fa787824 */ /* 0x000fe200078e02ff */
[----:B------:R-:W-:Y:S02]  /*88f0*/  LEA.HI.X.SX32 R133, R124, R119, 0x2, P1 ;  /* 0x000000777c857211 */ /* 0x000fe400008f16ff */
[----:B------:R-:W-:-:S02]  /*8900*/  LEA R126, P1, R122, R123, 0x2 ;  /* 0x0000007b7a7e7211 */ /* 0x000fc400078210ff */
[----:B------:R-:W-:Y:S02]  /*8910*/  ISETP.NE.AND P0, PT, RZ, c[0x0][0x178], PT ;  /* 0x00005e00ff007a0c */ /* 0x000fe40003f05270 */
[----:B------:R-:W-:Y:S02]  /*8920*/  LEA.HI.X.SX32 R127, R122, R119, 0x2, P1 ;  /* 0x000000777a7f7211 */ /* 0x000fe400008f16ff */
[----:B------:R-:W-:Y:S01]  /*8930*/  ISETP.GE.AND P1, PT, R242, RZ, PT ;  /* 0x000000fff200720c */ /* 0x000fe20003f26270 */
[----:B-1----:R-:W-:Y:S01]  /*8940*/  IMAD R137, R250, 0xa, RZ ;  /* 0x0000000afa897824 */ /* 0x002fe200078e02ff */
[----:B------:R-:W-:-:S04]  /*8950*/  LEA R134, P3, R125, R123, 0x2 ;  /* 0x0000007b7d867211 */ /* 0x000fc800078610ff */
[----:B------:R-:W-:Y:S01]  /*8960*/  LEA.HI.X.SX32 R135, R125, R119, 0x2, P3 ;  /* 0x000000777d877211 */ /* 0x000fe200018f16ff */
[C---:B------:R-:W-:Y:S01]  /*8970*/  IMAD R125, R250.reuse, 0x3, RZ ;  /* 0x00000003fa7d7824 */ /* 0x040fe200078e02ff */
[C---:B------:R-:W-:Y:S01]  /*8980*/  LEA R128, P3, R121.reuse, R123, 0x2 ;  /* 0x0000007b79807211 */ /* 0x040fe200078610ff */
[C---:B------:R-:W-:Y:S02]  /*8990*/  IMAD.SHL.U32 R123, R250.reuse, 0x2, RZ ;  /* 0x00000002fa7b7824 */ /* 0x040fe400078e00ff */
[----:B------:R1:W-:Y:S01]  /*89a0*/  STL.64 [R1+0x8], R134 ;  /* 0x0000088601007387 */ /* 0x0003e20000100a00 */
[----:B------:R-:W-:Y:S01]  /*89b0*/  LEA.HI.X.SX32 R129, R121, R119, 0x2, P3 ;  /* 0x0000007779817211 */ /* 0x000fe200018f16ff */
[----:B------:R-:W-:Y:S01]  /*89c0*/  @!P1 IMAD.MOV R118, RZ, RZ, -R118 ;  /* 0x000000ffff769224 */ /* 0x000fe200078e0a76 */
[----:B------:R-:W-:Y:S01]  /*89d0*/  @!P0 LOP3.LUT R118, RZ, c[0x0][0x178], RZ, 0x33, !PT ;  /* 0x00005e00ff768a12 */ /* 0x000fe200078e33ff */
[----:B------:R2:W-:Y:S01]  /*89e0*/  STL.64 [R1+0x1f8], R132 ;  /* 0x0001f88401007387 */ /* 0x0005e20000100a00 */
[----:B------:R-:W-:-:S02]  /*89f0*/  IMAD R119, R250, 0xc, RZ ;  /* 0x0000000cfa777824 */ /* 0x000fc400078e02ff */
[----:B------:R-:W-:Y:S01]  /*8a00*/  IMAD R121, R250, 0x18, RZ ;  /* 0x00000018fa797824 */ /* 0x000fe200078e02ff */
[----:B------:R3:W-:Y:S01]  /*8a10*/  STL.64 [R1+0x10], R130 ;  /* 0x0000108201007387 */ /* 0x0007e20000100a00 */
[----:B------:R-:W-:-:S03]  /*8a20*/  IMAD R118, R118, c[0x0][0x184], RZ ;  /* 0x0000610076767a24 */ /* 0x000fc600078e02ff */
[----:B------:R4:W-:Y:S01]  /*8a30*/  STL.64 [R1+0x1f0], R128 ;  /* 0x0001f08001007387 */ /* 0x0009e20000100a00 */
[----:B-1----:R-:W-:Y:S01]  /*8a40*/  IMAD R135, R250, 0x9, RZ ;  /* 0x00000009fa877824 */ /* 0x002fe200078e02ff */
[----:B------:R-:W-:Y:S02]  /*8a50*/  LEA R242, P0, R118, c[0x0][0x160], 0x2 ;  /* 0x0000580076f27a11 */ /* 0x000fe400078010ff */
[----:B------:R1:W-:Y:S01]  /*8a60*/  STL.64 [R1+0x18], R126 ;  /* 0x0000187e01007387 */ /* 0x0003e20000100a00 */
[----:B--2---:R-:W-:Y:S01]  /*8a70*/  IMAD.SHL.U32 R133, R250, 0x8, RZ ;  /* 0x00000008fa857824 */ /* 0x004fe200078e00ff */
[----:B------:R-:W-:Y:S01]  /*8a80*/  LEA.HI.X.SX32 R243, R118, c[0x0][0x164], 0x2, P0 ;  /* 0x0000590076f37a11 */ /* 0x000fe200000f16ff */
[C---:B------:R-:W-:Y:S01]  /*8a90*/  IMAD R118, R250.reuse, 0x32, RZ ;  /* 0x00000032fa767824 */ /* 0x040fe200078e02ff */
[CC--:B------:R-:W-:Y:S01]  /*8aa0*/  LEA R122, P0, R250.reuse, R242.reuse, 0x3 ;  /* 0x000000f2fa7a7211 */ /* 0x0c0fe200078018ff */
[----:B---3--:R-:W-:Y:S01]  /*8ab0*/  IMAD R131, R250, 0x7, RZ ;  /* 0x00000007fa837824 */ /* 0x008fe200078e02ff */
[----:B------:R-:W-:-:S02]  /*8ac0*/  IADD3 R124, P1, R119, R242, RZ ;  /* 0x000000f2777c7210 */ /* 0x000fc40007f3e0ff */
[-C--:B------:R-:W-:Y:S01]  /*8ad0*/  LEA.HI.X.SX32 R123, R123, R243.reuse, 0x2, P0 ;  /* 0x000000f37b7b7211 */ /* 0x080fe200000f16ff */
[C---:B----4-:R-:W-:Y:S01]  /*8ae0*/  IMAD R129, R250.reuse, 0x6, RZ ;  /* 0x00000006fa817824 */ /* 0x050fe200078e02ff */
[-C--:B------:R-:W-:Y:S01]  /*8af0*/  LEA.HI.X.SX32 R125, R125, R243.reuse, 0x2, P1 ;  /* 0x000000f37d7d7211 */ /* 0x080fe200008f16ff */
[----:B-1----:R-:W-:Y:S01]  /*8b00*/  IMAD R127, R250, 0x5, RZ ;  /* 0x00000005fa7f7824 */ /* 0x002fe200078e02ff */
[-C--:B------:R-:W-:Y:S02]  /*8b10*/  IADD3 R126, P0, R120, R242.reuse, RZ ;  /* 0x000000f2787e7210 */ /* 0x080fe40007f1e0ff */
[-C--:B------:R-:W-:Y:S02]  /*8b20*/  IADD3 R128, P1, R121, R242.reuse, RZ ;  /* 0x000000f279807210 */ /* 0x080fe40007f3e0ff */
[----:B------:R-:W-:Y:S02]  /*8b30*/  LEA.HI.X.SX32 R127, R127, R243, 0x2, P0 ;  /* 0x000000f37f7f7211 */ /* 0x000fe400000f16ff */
[----:B------:R-:W-:-:S02]  /*8b40*/  IADD3 R130, P0, R173, R242, RZ ;  /* 0x000000f2ad827210 */ /* 0x000fc40007f1e0ff */
[-C--:B------:R-:W-:Y:S02]  /*8b50*/  LEA.HI.X.SX32 R129, R129, R243.reuse, 0x2, P1 ;  /* 0x000000f381817211 */ /* 0x080fe400008f16ff */
[-C--:B------:R-:W-:Y:S02]  /*8b60*/  LEA.HI.X.SX32 R131, R131, R243.reuse, 0x2, P0 ;  /* 0x000000f383837211 */ /* 0x080fe400000f16ff */
[-C--:B------:R-:W-:Y:S02]  /*8b70*/  IADD3 R134, P0, R189, R242.reuse, RZ ;  /* 0x000000f2bd867210 */ /* 0x080fe40007f1e0ff */
[-C--:B------:R-:W-:Y:S02]  /*8b80*/  LEA R132, P1, R250, R242.reuse, 0x5 ;  /* 0x000000f2fa847211 */ /* 0x080fe400078228ff */
[----:B------:R-:W-:Y:S02]  /*8b90*/  LEA.HI.X.SX32 R135, R135, R243, 0x2, P0 ;  /* 0x000000f387877211 */ /* 0x000fe400000f16ff */
[----:B------:R-:W-:-:S02]  /*8ba0*/  IADD3 R138, P0, R205, R242, RZ ;  /* 0x000000f2cd8a7210 */ /* 0x000fc40007f1e0ff */
[-C--:B------:R-:W-:Y:S02]  /*8bb0*/  LEA.HI.X.SX32 R133, R133, R243.reuse, 0x2, P1 ;  /* 0x000000f385857211 */ /* 0x080fe400008f16ff */
[-C--:B------:R-:W-:Y:S02]  /*8bc0*/  IADD3 R136, P1, R197, R242.reuse, RZ ;  /* 0x000000f2c5887210 */ /* 0x080fe40007f3e0ff */
[-C--:B------:R-:W-:Y:S01]  /*8bd0*/  LEA.HI.X.SX32 R139, R139, R243.reuse, 0x2, P0 ;  /* 0x000000f38b8b7211 */ /* 0x080fe200000f16ff */
[----:B------:R1:W-:Y:S01]  /*8be0*/  STL.64 [R1+0x10c0], R132 ;  /* 0x0010c08401007387 */ /* 0x0003e20000100a00 */
[-C--:B------:R-:W-:Y:S02]  /*8bf0*/  IADD3 R142, P0, R221, R242.reuse, RZ ;  /* 0x000000f2dd8e7210 */ /* 0x080fe40007f1e0ff */
[----:B------:R-:W-:Y:S02]  /*8c00*/  LEA.HI.X.SX32 R137, R137, R243, 0x2, P1 ;  /* 0x000000f389897211 */ /* 0x000fe400008f16ff */
[----:B------:R-:W-:-:S02]  /*8c10*/  IADD3 R140, P1, R213, R242, RZ ;  /* 0x000000f2d58c7210 */ /* 0x000fc40007f3e0ff */
[-C--:B------:R-:W-:Y:S02]  /*8c20*/  LEA.HI.X.SX32 R143, R143, R243.reuse, 0x2, P0 ;  /* 0x000000f38f8f7211 */ /* 0x080fe400000f16ff */
[-C--:B------:R-:W-:Y:S02]  /*8c30*/  IADD3 R146, P0, R235, R242.reuse, RZ ;  /* 0x000000f2eb927210 */ /* 0x080fe40007f1e0ff */
[-C--:B------:R-:W-:Y:S01]  /*8c40*/  LEA.HI.X.SX32 R141, R119, R243.reuse, 0x2, P1 ;  /* 0x000000f3778d7211 */ /* 0x080fe200008f16ff */
[----:B------:R-:W-:Y:S01]  /*8c50*/  IMAD R119, R250, 0x33, RZ ;  /* 0x00000033fa777824 */ /* 0x000fe200078e02ff */
[-C--:B------:R-:W-:Y:S02]  /*8c60*/  IADD3 R144, P1, R229, R242.reuse, RZ ;  /* 0x000000f2e5907210 */ /* 0x080fe40007f3e0ff */
[----:B------:R-:W-:Y:S01]  /*8c70*/  LEA.HI.X.SX32 R147, R147, R243, 0x2, P0 ;  /* 0x000000f393937211 */ /* 0x000fe200000f16ff */
[----:B------:R-:W-:Y:S01]  /*8c80*/  STL.64 [R1+0x10c8], R140 ;  /* 0x0010c88c01007387 */ /* 0x000fe20000100a00 */
[----:B------:R-:W-:-:S02]  /*8c90*/  IADD3 R150, P0, R150, R242, RZ ;  /* 0x000000f296967210 */ /* 0x000fc40007f1e0ff */
[-C--:B------:R-:W-:Y:S02]  /*8ca0*/  LEA.HI.X.SX32 R145, R145, R243.reuse, 0x2, P1 ;  /* 0x000000f391917211 */ /* 0x080fe400008f16ff */
[-C--:B------:R-:W-:Y:S02]  /*8cb0*/  LEA R148, P1, R250, R242.reuse, 0x6 ;  /* 0x000000f2fa947211 */ /* 0x080fe400078230ff */
[-C--:B------:R-:W-:Y:S02]  /*8cc0*/  LEA.HI.X.SX32 R151, R151, R243.reuse, 0x2, P0 ;  /* 0x000000f397977211 */ /* 0x080fe400000f16ff */
[-C--:B------:R-:W-:Y:S02]  /*8cd0*/  IADD3 R154, P0, R154, R242.reuse, RZ ;  /* 0x000000f29a9a7210 */ /* 0x080fe40007f1e0ff */
[----:B------:R-:W-:Y:S02]  /*8ce0*/  LEA.HI.X.SX32 R149, R149, R243, 0x2, P1 ;  /* 0x000000f395957211 */ /* 0x000fe400008f16ff */
[----:B------:R-:W-:-:S02]  /*8cf0*/  IADD3 R152, P1, R152, R242, RZ ;  /* 0x000000f298987210 */ /* 0x000fc40007f3e0ff */
[-C--:B------:R-:W-:Y:S01]  /*8d00*/  LEA.HI.X.SX32 R155, R155, R243.reuse, 0x2, P0 ;  /* 0x000000f39b9b7211 */ /* 0x080fe200000f16ff */
[----:B------:R-:W-:Y:S01]  /*8d10*/  STL.64 [R1+0x10b8], R148 ;  /* 0x0010b89401007387 */ /* 0x000fe20000100a00 */
[-C--:B------:R-:W-:Y:S02]  /*8d20*/  IADD3 R158, P0, R158, R242.reuse, RZ ;  /* 0x000000f29e9e7210 */ /* 0x080fe40007f1e0ff */
[-C--:B------:R-:W-:Y:S02]  /*8d30*/  LEA.HI.X.SX32 R153, R153, R243.reuse, 0x2, P1 ;  /* 0x000000f399997211 */ /* 0x080fe400008f16ff */
[-C--:B------:R-:W-:Y:S02]  /*8d40*/  IADD3 R156, P1, R156, R242.reuse, RZ ;  /* 0x000000f29c9c7210 */ /* 0x080fe40007f3e0ff */
[----:B------:R-:W-:Y:S02]  /*8d50*/  LEA.HI.X.SX32 R159, R159, R243, 0x2, P0 ;  /* 0x000000f39f9f7211 */ /* 0x000fe400000f16ff */
[----:B------:R-:W-:-:S02]  /*8d60*/  IADD3 R162, P0, R162, R242, RZ ;  /* 0x000000f2a2a27210 */ /* 0x000fc40007f1e0ff */
[-C--:B------:R-:W-:Y:S01]  /*8d70*/  LEA.HI.X.SX32 R157, R120, R243.reuse, 0x2, P1 ;  /* 0x000000f3789d7211 */ /* 0x080fe200008f16ff */
[----:B------:R-:W-:Y:S01]  /*8d80*/  IMAD R120, R250, 0x35, RZ ;  /* 0x00000035fa787824 */ /* 0x000fe200078e02ff */
[-C--:B------:R-:W-:Y:S02]  /*8d90*/  IADD3 R160, P1, R160, R242.reuse, RZ ;  /* 0x000000f2a0a07210 */ /* 0x080fe40007f3e0ff */
[-C--:B------:R-:W-:Y:S01]  /*8da0*/  LEA.HI.X.SX32 R163, R163, R243.reuse, 0x2, P0 ;  /* 0x000000f3a3a37211 */ /* 0x080fe200000f16ff */
[----:B------:R-:W-:Y:S01]  /*8db0*/  STL.64 [R1+0x10d0], R156 ;  /* 0x0010d09c01007387 */ /* 0x000fe20000100a00 */
        /* <DEDUP_REMOVED lines=12> */
[-C--:B------:R-:W-:Y:S02]  /*8e80*/  IADD3 R172, P1, R172, R242.reuse, RZ ;  /* 0x000000f2acac7210 */ /* 0x080fe40007f3e0ff */
        /* <DEDUP_REMOVED lines=8> */
[-C--:B------:R-:W-:Y:S02]  /*8f10*/  LEA R180, P1, R250, R242.reuse, 0x7 ;  /* 0x000000f2fab47211 */ /* 0x080fe400078238ff */
[----:B------:R-:W-:Y:S02]  /*8f20*/  LEA.HI.X.SX32 R183, R183, R243, 0x2, P0 ;  /* 0x000000f3b7b77211 */ /* 0x000fe400000f16ff */
[----:B------:R-:W-:-:S02]  /*8f30*/  IADD3 R186, P0, R186, R242, RZ ;  /* 0x000000f2baba7210 */ /* 0x000fc40007f1e0ff */
[-C--:B------:R-:W-:Y:S02]  /*8f40*/  LEA.HI.X.SX32 R181, R181, R243.reuse, 0x2, P1 ;  /* 0x000000f3b5b57211 */ /* 0x080fe400008f16ff */
        /* <DEDUP_REMOVED lines=8> */
[-C--:B------:R-:W-:Y:S02]  /*8fd0*/  LEA.HI.X.SX32 R189, R189, R243.reuse, 0x2, P1 ;  /* 0x000000f3bdbd7211 */ /* 0x080fe400008f16ff */
        /* <DEDUP_REMOVED lines=28> */
[-C--:B------:R-:W-:Y:S01]  /*91a0*/  LEA.HI.X.SX32 R219, R119, R243.reuse, 0x2, P0 ;  /* 0x000000f377db7211 */ /* 0x080fe200000f16ff */
[----:B------:R-:W-:Y:S01]  /*91b0*/  IMAD R119, R250, 0x3b, RZ ;  /* 0x0000003bfa777824 */ /* 0x000fe200078e02ff */
[-C--:B------:R-:W-:Y:S01]  /*91c0*/  IADD3 R222, P0, R222, R242.reuse, RZ ;  /* 0x000000f2dede7210 */ /* 0x080fe20007f1e0ff */
[----:B------:R-:W-:Y:S01]  /*91d0*/  STL.64 [R1+0x1070], R212 ;  /* 0x001070d401007387 */ /* 0x000fe20000100a00 */
[----:B------:R-:W-:Y:S01]  /*91e0*/  LEA.HI.X.SX32 R217, R118, R243, 0x2, P1 ;  /* 0x000000f376d97211 */ /* 0x000fe200008f16ff */
[----:B------:R-:W-:Y:S01]  /*91f0*/  IMAD R118, R250, 0x37, RZ ;  /* 0x00000037fa767824 */ /* 0x000fe200078e02ff */
[----:B------:R-:W-:-:S02]  /*9200*/  IADD3 R220, P1, R220, R242, RZ ;  /* 0x000000f2dcdc7210 */ /* 0x000fc40007f3e0ff */
[-C--:B------:R-:W-:Y:S01]  /*9210*/  LEA.HI.X.SX32 R223, R120, R243.reuse, 0x2, P0 ;  /* 0x000000f378df7211 */ /* 0x080fe200000f16ff */
[----:B------:R-:W-:Y:S01]  /*9220*/  IMAD R120, R250, 0xec, RZ ;  /* 0x000000ecfa787824 */ /* 0x000fe200078e02ff */
[-C--:B------:R-:W-:Y:S02]  /*9230*/  IADD3 R226, P0, R226, R242.reuse, RZ ;  /* 0x000000f2e2e27210 */ /* 0x080fe40007f1e0ff */
[-C--:B------:R-:W-:Y:S02]  /*9240*/  LEA.HI.X.SX32 R221, R221, R243.reuse, 0x2, P1 ;  /* 0x000000f3dddd7211 */ /* 0x080fe400008f16ff */
[-C--:B------:R-:W-:Y:S02]  /*9250*/  IADD3 R224, P1, R224, R242.reuse, RZ ;  /* 0x000000f2e0e07210 */ /* 0x080fe40007f3e0ff */
[-C--:B------:R-:W-:Y:S01]  /*9260*/  LEA.HI.X.SX32 R227, R118, R243.reuse, 0x2, P0 ;  /* 0x000000f376e37211 */ /* 0x080fe200000f16ff */
[----:B------:R-:W-:Y:S01]  /*9270*/  IMAD R118, R250, 0x39, RZ ;  /* 0x00000039fa767824 */ /* 0x000fe200078e02ff */
[----:B------:R-:W-:Y:S01]  /*9280*/  IADD3 R230, P0, R230, R242, RZ ;  /* 0x000000f2e6e67210 */ /* 0x000fe20007f1e0ff */
[----:B------:R-:W-:Y:S01]  /*9290*/  STL.64 [R1+0x1078], R220 ;  /* 0x001078dc01007387 */ /* 0x000fe20000100a00 */
[----:B------:R-:W-:-:S02]  /*92a0*/  LEA.HI.X.SX32 R225, R121, R243, 0x2, P1 ;  /* 0x000000f379e17211 */ /* 0x000fc400008f16ff */
[-C--:B------:R-:W-:Y:S02]  /*92b0*/  IADD3 R228, P1, R228, R242.reuse, RZ ;  /* 0x000000f2e4e47210 */ /* 0x080fe40007f3e0ff */
[-C--:B------:R-:W-:Y:S01]  /*92c0*/  LEA.HI.X.SX32 R231, R118, R243.reuse, 0x2, P0 ;  /* 0x000000f376e77211 */ /* 0x080fe200000f16ff */
[----:B------:R-:W-:Y:S01]  /*92d0*/  IMAD R118, R250, 0x3a, RZ ;  /* 0x0000003afa767824 */ /* 0x000fe200078e02ff */
[-C--:B------:R-:W-:Y:S02]  /*92e0*/  IADD3 R120, P0, R120, R242.reuse, RZ ;  /* 0x000000f278787210 */ /* 0x080fe40007f1e0ff */
[-C--:B------:R-:W-:Y:S02]  /*92f0*/  LEA.HI.X.SX32 R229, R229, R243.reuse, 0x2, P1 ;  /* 0x000000f3e5e57211 */ /* 0x080fe400008f16ff */
[-C--:B------:R-:W-:Y:S02]  /*9300*/  IADD3 R232, P1, R232, R242.reuse, RZ ;  /* 0x000000f2e8e87210 */ /* 0x080fe40007f3e0ff */
[-C--:B------:R-:W-:Y:S01]  /*9310*/  LEA.HI.X.SX32 R121, R119, R243.reuse, 0x2, P0 ;  /* 0x000000f377797211 */ /* 0x080fe200000f16ff */
[----:B------:R-:W-:Y:S01]  /*9320*/  IMAD R119, R250, 0x3d, RZ ;  /* 0x0000003dfa777824 */ /* 0x000fe200078e02ff */
[----:B------:R-:W-:Y:S01]  /*9330*/  LEA.HI.X.SX32 R233, R118, R243, 0x2, P1 ;  /* 0x000000f376e97211 */ /* 0x000fe200008f16ff */
[----:B------:R-:W-:Y:S01]  /*9340*/  IMAD R118, R250, 0xfc, RZ ;  /* 0x000000fcfa767824 */ /* 0x000fe200078e02ff */
[-C--:B------:R-:W-:Y:S01]  /*9350*/  IADD3 R236, P0, R236, R242.reuse, RZ ;  /* 0x000000f2ecec7210 */ /* 0x080fe20007f1e0ff */
[----:B------:R-:W-:Y:S01]  /*9360*/  STL.64 [R1+0x1060], R228 ;  /* 0x001060e401007387 */ /* 0x000fe20000100a00 */
[----:B------:R-:W-:-:S02]  /*9370*/  IADD3 R234, P1, R234, R242, RZ ;  /* 0x000000f2eaea7210 */ /* 0x000fc40007f3e0ff */
[-C--:B------:R-:W-:Y:S02]  /*9380*/  LEA.HI.X.SX32 R237, R119, R243.reuse, 0x2, P0 ;  /* 0x000000f377ed7211 */ /* 0x080fe400000f16ff */
[----:B------:R-:W-:Y:S02]  /*9390*/  IADD3 R119, R0, -0x1, RZ ;  /* 0xffffffff00777810 */ /* 0x000fe40007ffe0ff */
[-C--:B------:R-:W-:Y:S02]  /*93a0*/  IADD3 R118, P0, R118, R242.reuse, RZ ;  /* 0x000000f276767210 */ /* 0x080fe40007f1e0ff */
[----:B------:R-:W-:Y:S02]  /*93b0*/  ISETP.GE.U32.AND P3, PT, R119, 0x7fffffc0, PT ;  /* 0x7fffffc07700780c */ /* 0x000fe40003f66070 */
[----:B------:R-:W-:Y:S01]  /*93c0*/  LEA.HI.X.SX32 R119, R240, R243, 0x2, P0 ;  /* 0x000000f3f0777211 */ /* 0x000fe200000f16ff */
[C---:B------:R-:W-:Y:S01]  /*93d0*/  IMAD.SHL.U32 R240, R250.reuse, 0x4, RZ ;  /* 0x00000004faf07824 */ /* 0x040fe200078e00ff */
[----:B------:R-:W-:-:S02]  /*93e0*/  LEA R244, P0, R250, R242, 0x4 ;  /* 0x000000f2faf47211 */ /* 0x000fc400078020ff */
[-C--:B------:R-:W-:Y:S02]  /*93f0*/  LEA.HI.X.SX32 R235, R235, R243.reuse, 0x2, P1 ;  /* 0x000000f3ebeb7211 */ /* 0x080fe400008f16ff */
[CC--:B------:R-:W-:Y:S02]  /*9400*/  LEA.HI.X.SX32 R245, R240.reuse, R243.reuse, 0x2, P0 ;  /* 0x000000f3f0f57211 */ /* 0x0c0fe400000f16ff */
[-C--:B------:R-:W-:Y:S01]  /*9410*/  IADD3 R240, P0, R240, R242.reuse, RZ ;  /* 0x000000f2f0f07210 */ /* 0x080fe20007f1e0ff */
[----:B------:R-:W-:Y:S01]  /*9420*/  STL.64 [R1+0x1058], R234 ;  /* 0x001058ea01007387 */ /* 0x000fe20000100a00 */
[----:B------:R-:W-:Y:S02]  /*9430*/  IADD3 R238, P1, R238, R242, RZ ;  /* 0x000000f2eeee7210 */ /* 0x000fe40007f3e0ff */
[----:B------:R-:W-:Y:S02]  /*9440*/  LEA.HI.X.SX32 R241, R250, R243, 0x2, P0 ;  /* 0x000000f3faf17211 */ /* 0x000fe400000f16ff */
[----:B------:R-:W-:-:S02]  /*9450*/  ISETP.GE.U32.AND P0, PT, R251, 0x7fffffbc, PT ;  /* 0x7fffffbcfb00780c */ /* 0x000fc40003f06070 */
[----:B------:R-:W-:Y:S01]  /*9460*/  IADD3 R251, R0, -0x9, RZ ;  /* 0xfffffff700fb7810 */ /* 0x000fe20007ffe0ff */
[----:B------:R-:W-:Y:S01]  /*9470*/  STL.64 [R1+0x1050], R240 ;  /* 0x001050f001007387 */ /* 0x000fe20000100a00 */
[----:B------:R-:W-:Y:S02]  /*9480*/  LEA.HI.X.SX32 R239, R239, R243, 0x2, P1 ;  /* 0x000000f3efef7211 */ /* 0x000fe400008f16ff */
[----:B------:R-:W-:Y:S01]  /*9490*/  LOP3.LUT R250, R252, 0xff, RZ, 0xc0, !PT ;  /* 0x000000fffcfa7812 */ /* 0x000fe200078ec0ff */
[----:B------:R2:W-:Y:S01]  /*94a0*/  STL.64 [R1+0x1068], R126 ;  /* 0x0010687e01007387 */ /* 0x0005e20000100a00 */
[----:B------:R-:W-:Y:S02]  /*94b0*/  ISETP.GE.U32.AND P1, PT, R251, 0x7fffffb8, PT ;  /* 0x7fffffb8fb00780c */ /* 0x000fe40003f26070 */
[----:B------:R-:W-:Y:S01]  /*94c0*/  IADD3 R251, R0, -0xd, RZ ;  /* 0xfffffff300fb7810 */ /* 0x000fe20007ffe0ff */
[----:B------:R-:W-:Y:S01]  /*94d0*/  IMAD.SHL.U32 R250, R250, 0x4, RZ ;  /* 0x00000004fafa7824 */ /* 0x000fe200078e00ff */
[----:B------:R-:W-:Y:S04]  /*94e0*/  STL.64 [R1+0x1040], R134 ;  /* 0x0010408601007387 */ /* 0x000fe80000100a00 */
[----:B------:R3:W-:Y:S01]  /*94f0*/  LDGSTS.E [R250+0x40000], [R242.64], !P3 ;  /* 0x40000000f2fa7fae */ /* 0x0007e2000d921844 */
[----:B------:R-:W-:-:S02]  /*9500*/  ISETP.GE.U32.AND P3, PT, R251, 0x7fffffb4, PT ;  /* 0x7fffffb4fb00780c */ /* 0x000fc40003f66070 */
[C---:B------:R-:W-:Y:S01]  /*9510*/  IADD3 R251, R0.reuse, -0x11, RZ ;  /* 0xffffffef00fb7810 */ /* 0x040fe20007ffe0ff */
[----:B------:R3:W-:Y:S03]  /*9520*/  LDGSTS.E [R250+0x41000], [R244.64], !P0 ;  /* 0x41000000f4fa7fae */ /* 0x0007e6000c121844 */
[----:B------:R-:W-:Y:S01]  /*9530*/  ISETP.GE.U32.AND P0, PT, R251, 0x7fffffb0, PT ;  /* 0x7fffffb0fb00780c */ /* 0x000fe20003f06070 */
[----:B------:R1:W-:Y:S01]  /*9540*/  LDGSTS.E [R250+0x42000], [R132.64], !P1 ;  /* 0x4200000084fa7fae */ /* 0x0003e2000c921844 */
[----:B------:R-:W-:-:S03]  /*9550*/  IADD3 R251, R0, -0x15, RZ ;  /* 0xffffffeb00fb7810 */ /* 0x000fc60007ffe0ff */
[----:B------:R-:W-:Y:S01]  /*9560*/  STL.64 [R1+0x1048], R142 ;  /* 0x0010488e01007387 */ /* 0x000fe20000100a00 */
[----:B------:R-:W-:Y:S02]  /*9570*/  ISETP.GE.U32.AND P1, PT, R251, 0x7fffffac, PT ;  /* 0x7fffffacfb00780c */ /* 0x000fe40003f26070 */
[----:B------:R-:W-:Y:S01]  /*9580*/  IADD3 R251, R0, -0x19, RZ ;  /* 0xffffffe700fb7810 */ /* 0x000fe20007ffe0ff */
[----:B------:R-:W-:Y:S01]  /*9590*/  STL.64 [R1+0x1038], R150 ;  /* 0x0010389601007387 */ /* 0x000fe20000100a00 */
[----:B-1----:R-:W-:-:S03]  /*95a0*/  LOP3.LUT R133, R252, 0xff, RZ, 0xc0, !PT ;  /* 0x000000fffc857812 */ /* 0x002fc600078ec0ff */
[----:B------:R-:W-:Y:S01]  /*95b0*/  STL.64 [R1+0x1090], R158 ;  /* 0x0010909e01007387 */ /* 0x000fe20000100a00 */
[----:B------:R-:W-:Y:S01]  /*95c0*/  LOP3.LUT R252, R252, 0xc0, RZ, 0xc0, !PT ;  /* 0x000000c0fcfc7812 */ /* 0x000fe200078ec0ff */
[----:B---3--:R-:W-:Y:S02]  /*95d0*/  IMAD.MOV.U32 R250, RZ, RZ, c[0x0][0x188] ;  /* 0x00006200fffa7624 */ /* 0x008fe400078e00ff */
[----:B------:R-:W-:Y:S01]  /*95e0*/  IMAD.SHL.U32 R133, R133, 0x4, RZ ;  /* 0x0000000485857824 */ /* 0x000fe200078e00ff */
[----:B------:R-:W-:Y:S01]  /*95f0*/  STL.64 [R1+0x1028], R166 ;  /* 0x001028a601007387 */ /* 0x000fe20000100a00 */
[----:B------:R-:W-:-:S03]  /*9600*/  SHF.R.U32.HI R252, RZ, 0x2, R252 ;  /* 0x00000002fffc7819 */ /* 0x000fc600000116fc */
[----:B------:R1:W-:Y:S01]  /*9610*/  LDGSTS.E [R133+0x43000], [R140.64], !P3 ;  /* 0x430000008c857fae */ /* 0x0003e2000d921844 */
[----:B------:R-:W-:Y:S02]  /*9620*/  ISETP.GE.U32.AND P3, PT, R251, 0x7fffffa8, PT ;  /* 0x7fffffa8fb00780c */ /* 0x000fe40003f66070 */
[C---:B------:R-:W-:Y:S01]  /*9630*/  IADD3 R251, R0.reuse, -0x1d, RZ ;  /* 0xffffffe300fb7810 */ /* 0x040fe20007ffe0ff */
[----:B------:R3:W-:Y:S01]  /*9640*/  LDGSTS.E [R133+0x44000], [R148.64], !P0 ;  /* 0x4400000094857fae */ /* 0x0007e2000c121844 */
[----:B------:R-:W-:Y:S02]  /*9650*/  LOP3.LUT R132, R133, 0x20, RZ, 0x3c, !PT ;  /* 0x0000002085847812 */ /* 0x000fe400078e3cff */
[----:B------:R-:W-:Y:S01]  /*9660*/  ISETP.GE.U32.AND P0, PT, R251, 0x7fffffa4, PT ;  /* 0x7fffffa4fb00780c */ /* 0x000fe20003f06070 */
[----:B------:R4:W-:Y:S01]  /*9670*/  LDGSTS.E [R133+0x45000], [R156.64], !P1 ;  /* 0x450000009c857fae */ /* 0x0009e2000c921844 */
[----:B------:R-:W-:-:S03]  /*9680*/  IADD3 R251, R0, -0x21, RZ ;  /* 0xffffffdf00fb7810 */ /* 0x000fc60007ffe0ff */
[----:B------:R-:W-:Y:S01]  /*9690*/  STL.64 [R1+0x1020], R174 ;  /* 0x001020ae01007387 */ /* 0x000fe20000100a00 */
[----:B------:R-:W-:Y:S02]  /*96a0*/  ISETP.GE.U32.AND P1, PT, R251, 0x7fffffa0, PT ;  /* 0x7fffffa0fb00780c */ /* 0x000fe40003f26070 */
[C---:B------:R-:W-:Y:S01]  /*96b0*/  IADD3 R251, R0.reuse, -0x25, RZ ;  /* 0xffffffdb00fb7810 */ /* 0x040fe20007ffe0ff */
[----:B------:R5:W-:Y:S03]  /*96c0*/  LDGSTS.E [R133+0x46000], [R164.64], !P3 ;  /* 0x46000000a4857fae */ /* 0x000be6000d921844 */
        /* <DEDUP_REMOVED lines=44> */
[----:B------:R-:W-:Y:S02]  /*9990*/  IADD3 R251, R0, -0x1a, RZ ;  /* 0xffffffe600fb7810 */ /* 0x000fe40007ffe0ff */
[----:B--2---:R-:W-:Y:S01]  /*99a0*/  LOP3.LUT R126, R133, 0x40, RZ, 0x3c, !PT ;  /* 0x00000040857e7812 */ /* 0x004fe200078e3cff */
[----:B------:R-:W-:Y:S01]  /*99b0*/  STL.64 [R1+0xfe8], R230 ;  /* 0x000fe8e601007387 */ /* 0x000fe20000100a00 */
        /* <DEDUP_REMOVED lines=13> */
[----:B------:R1:W-:Y:S01]  /*9a90*/  STL.64 [R1+0x10d8], R122 ;  /* 0x0010d87a01007387 */ /* 0x0003e20000100a00 */
        /* <DEDUP_REMOVED lines=37> */
[----:B------:R2:W-:Y:S01]  /*9cf0*/  LDGSTS.E [R126+0x42800], [R136.64], !P0 ;  /* 0x42800000887e7fae */ /* 0x0005e2000c121844 */
[----:B-1----:R-:W-:Y:S02]  /*9d00*/  LOP3.LUT R123, R133, 0x60, RZ, 0x3c, !PT ;  /* 0x00000060857b7812 */ /* 0x002fe400078e3cff */
[----:B------:R-:W-:Y:S01]  /*9d10*/  ISETP.GE.U32.AND P0, PT, R251, 0x7fffffaa, PT ;  /* 0x7fffffaafb00780c */ /* 0x000fe20003f06070 */
[----:B------:R2:W-:Y:S01]  /*9d20*/  LDGSTS.E [R126+0x43800], [R144.64], !P1 ;  /* 0x43800000907e7fae */ /* 0x0005e2000c921844 */
[----:B------:R-:W-:Y:S02]  /*9d30*/  IADD3 R251, R0, -0x1b, RZ ;  /* 0xffffffe500fb7810 */ /* 0x000fe40007ffe0ff */
[----:B------:R-:W-:Y:S01]  /*9d40*/  LOP3.LUT R122, R133, R252, RZ, 0x3c, !PT ;  /* 0x000000fc857a7212 */ /* 0x000fe200078e3cff */
        /* <DEDUP_REMOVED lines=28> */
[----:B-----5:R-:W5:Y:S01]  /*9f10*/  LDL.64 R164, [R1] ;  /* 0x0000000001a47983 */ /* 0x020f620000100a00 */
[----:B------:R-:W-:Y:S02]  /*9f20*/  ISETP.GE.U32.AND P0, PT, R251, 0x7fffff86, PT ;  /* 0x7fffff86fb00780c */ /* 0x000fe40003f06070 */
[C---:B------:R-:W-:Y:S01]  /*9f30*/  IADD3 R251, R0.reuse, -0x3f, RZ ;  /* 0xffffffc100fb7810 */ /* 0x040fe20007ffe0ff */
[----:B------:R2:W-:Y:S03]  /*9f40*/  LDGSTS.E [R126+0x4c800], [R216.64], !P1 ;  /* 0x4c800000d87e7fae */ /* 0x0005e6000c921844 */
[----:B------:R-:W-:Y:S01]  /*9f50*/  ISETP.GE.U32.AND P1, PT, R251, 0x7fffff82, PT ;  /* 0x7fffff82fb00780c */ /* 0x000fe20003f26070 */
[----:B----4-:R-:W4:Y:S01]  /*9f60*/  LDL.64 R156, [R1+0x8] ;  /* 0x00000800019c7983 */ /* 0x010f220000100a00 */
[----:B------:R-:W-:-:S03]  /*9f70*/  IADD3 R251, R0, -0x4, RZ ;  /* 0xfffffffc00fb7810 */ /* 0x000fc60007ffe0ff */
[----:B------:R2:W-:Y:S01]  /*9f80*/  LDGSTS.E [R126+0x4d800], [R224.64], !P3 ;  /* 0x4d800000e07e7fae */ /* 0x0005e2000d921844 */
[----:B------:R-:W-:Y:S02]  /*9f90*/  ISETP.GE.U32.AND P3, PT, R251, 0x7fffffbd, PT ;  /* 0x7fffffbdfb00780c */ /* 0x000fe40003f66070 */
[C---:B------:R-:W-:Y:S01]  /*9fa0*/  IADD3 R251, R0.reuse, -0x8, RZ ;  /* 0xfffffff800fb7810 */ /* 0x040fe20007ffe0ff */
[----:B------:R2:W-:Y:S03]  /*9fb0*/  LDGSTS.E [R126+0x4e800], [R232.64], !P0 ;  /* 0x4e800000e87e7fae */ /* 0x0005e6000c121844 */
[----:B------:R-:W-:Y:S01]  /*9fc0*/  ISETP.GE.U32.AND P0, PT, R251, 0x7fffffb9, PT ;  /* 0x7fffffb9fb00780c */ /* 0x000fe20003f06070 */
[----:B------:R2:W-:Y:S01]  /*9fd0*/  LDGSTS.E [R126+0x4f800], [R238.64], !P1 ;  /* 0x4f800000ee7e7fae */ /* 0x0005e2000c921844 */
[----:B------:R-:W-:-:S03]  /*9fe0*/  IADD3 R251, R0, -0xc, RZ ;  /* 0xfffffff400fb7810 */ /* 0x000fc60007ffe0ff */
[----:B---3--:R-:W3:Y:S01]  /*9ff0*/  LDL.64 R148, [R1+0x10] ;  /* 0x0000100001947983 */ /* 0x008ee20000100a00 */
[----:B------:R-:W-:Y:S02]  /*a000*/  ISETP.GE.U32.AND P1, PT, R251, 0x7fffffb5, PT ;  /* 0x7fffffb5fb00780c */ /* 0x000fe40003f26070 */
[----:B------:R-:W-:Y:S01]  /*a010*/  IADD3 R251, R0, -0x10, RZ ;  /* 0xfffffff000fb7810 */ /* 0x000fe20007ffe0ff */
[----:B------:R-:W3:Y:S04]  /*a020*/  LDL.64 R240, [R1+0x20] ;  /* 0x0000200001f07983 */ /* 0x000ee80000100a00 */
[----:B--2---:R-:W3:Y:S04]  /*a030*/  LDL.64 R126, [R1+0x18] ;  /* 0x00001800017e7983 */ /* 0x004ee80000100a00 */
[----:B------:R-:W3:Y:S04]  /*a040*/  LDL.64 R132, [R1+0x28] ;  /* 0x0000280001847983 */ /* 0x000ee80000100a00 */
[----:B------:R-:W3:Y:S04]  /*a050*/  LDL.64 R234, [R1+0x30] ;  /* 0x0000300001ea7983 */ /* 0x000ee80000100a00 */
[----:B------:R-:W3:Y:S04]  /*a060*/  LDL.64 R228, [R1+0x38] ;  /* 0x0000380001e47983 */ /* 0x000ee80000100a00 */
[----:B------:R-:W3:Y:S04]  /*a070*/  LDL.64 R180, [R1+0x40] ;  /* 0x0000400001b47983 */ /* 0x000ee80000100a00 */
[----:B------:R-:W3:Y:S04]  /*a080*/  LDL.64 R140, [R1+0x48] ;  /* 0x00004800018c7983 */ /* 0x000ee80000100a00 */
[----:B------:R1:W-:Y:S01]  /*a090*/  LDGSTS.E [R123+0x40c00], [R124.64], !P3 ;  /* 0x40c000007c7b7fae */ /* 0x0003e2000d921844 */
[----:B------:R-:W-:-:S02]  /*a0a0*/  ISETP.GE.U32.AND P3, PT, R251, 0x7fffffb1, PT ;  /* 0x7fffffb1fb00780c */ /* 0x000fc40003f66070 */
[C---:B------:R-:W-:Y:S01]  /*a0b0*/  IADD3 R251, R0.reuse, -0x14, RZ ;  /* 0xffffffec00fb7810 */ /* 0x040fe20007ffe0ff */
[----:B------:R1:W-:Y:S03]  /*a0c0*/  LDGSTS.E [R123+0x41c00], [R130.64], !P0 ;  /* 0x41c00000827b7fae */ /* 0x0003e6000c121844 */
[----:B------:R-:W-:Y:S01]  /*a0d0*/  ISETP.GE.U32.AND P0, PT, R251, 0x7fffffad, PT ;  /* 0x7fffffadfb00780c */ /* 0x000fe20003f06070 */
[----:B------:R1:W-:Y:S01]  /*a0e0*/  LDGSTS.E [R123+0x42c00], [R138.64], !P1 ;  /* 0x42c000008a7b7fae */ /* 0x0003e2000c921844 */
[----:B------:R-:W-:-:S03]  /*a0f0*/  IADD3 R251, R0, -0x18, RZ ;  /* 0xffffffe800fb7810 */ /* 0x000fc60007ffe0ff */
[----:B------:R-:W3:Y:S01]  /*a100*/  LDL.64 R220, [R1+0x50] ;  /* 0x0000500001dc7983 */ /* 0x000ee20000100a00 */
[----:B------:R-:W-:Y:S02]  /*a110*/  ISETP.GE.U32.AND P1, PT, R251, 0x7fffffa9, PT ;  /* 0x7fffffa9fb00780c */ /* 0x000fe40003f26070 */
        /* <DEDUP_REMOVED lines=12> */
[----:B------:R-:W3:Y:S01]  /*a1e0*/  LDL.LU.64 R198, [R1+0xc8] ;  /* 0x0000c80001c67983 */ /* 0x000ee20000300a00 */
        /* <DEDUP_REMOVED lines=22> */
[----:B------:R-:W-:Y:S01]  /*a350*/  IADD3 R251, R0, -0x45, RZ ;  /* 0xffffffbb00fb7810 */ /* 0x000fe20007ffe0ff */
[----:B------:R1:W-:Y:S03]  /*a360*/  LDGSTS.E [R123+0x4dc00], [R226.64], !P0 ;  /* 0x4dc00000e27b7fae */ /* 0x0003e6000c121844 */
[----:B------:R-:W-:Y:S01]  /*a370*/  ISETP.GE.U32.AND P0, PT, R251, 0x7fffff7c, PT ;  /* 0x7fffff7cfb00780c */ /* 0x000fe20003f06070 */
[----:B------:R1:W-:Y:S01]  /*a380*/  LDGSTS.E [R123+0x4ec00], [R120.64], !P1 ;  /* 0x4ec00000787b7fae */ /* 0x0003e2000c921844 */
[----:B------:R-:W-:-:S03]  /*a390*/  IMAD.SHL.U32 R251, R250, 0x40, RZ ;  /* 0x00000040fafb7824 */ /* 0x000fc600078e00ff */
[----:B------:R1:W-:Y:S01]  /*a3a0*/  LDGSTS.E [R123+0x4fc00], [R118.64], !P4 ;  /* 0x4fc00000767b7fae */ /* 0x0003e2000e121844 */
[----:B------:R-:W-:Y:S01]  /*a3b0*/  LOP3.LUT R250, R122, 0x40, RZ, 0x3c, !PT ;  /* 0x000000407afa7812 */ /* 0x000fe200078e3cff */
[C---:B------:R-:W-:Y:S02]  /*a3c0*/  IMAD.WIDE R242, R251.reuse, 0x4, R242 ;  /* 0x00000004fbf27825 */ /* 0x040fe400078e02f2 */
[----:B------:R-:W0:Y:S02]  /*a3d0*/  LDGDEPBAR ;  /* 0x00000000000079af */ /* 0x000e240000000000 */
[----:B------:R-:W-:Y:S02]  /*a3e0*/  IMAD.WIDE R244, R251, 0x4, R244 ;  /* 0x00000004fbf47825 */ /* 0x000fe400078e02f4 */
[----:B------:R1:W-:Y:S04]  /*a3f0*/  LDGSTS.E [R122], [R114.64], P6 ;  /* 0x00000000727a7fae */ /* 0x0003e8000b121844 */
[----:B------:R1:W-:Y:S04]  /*a400*/  LDGSTS.E [R122+0x800], [R116.64], P6 ;  /* 0x00800000747a7fae */ /* 0x0003e8000b121844 */
        /* <DEDUP_REMOVED lines=58> */
[----:B-----5:R5:W-:Y:S04]  /*a7b0*/  LDGSTS.E [R122+0x1e000], [R164.64], P6 ;  /* 0x1e000000a47a7fae */ /* 0x020be8000b121844 */
[----:B------:R-:W2:Y:S04]  /*a7c0*/  LDL.64 R212, [R1+0x60] ;  /* 0x0000600001d47983 */ /* 0x000ea80000100a00 */
[----:B----4-:R4:W-:Y:S04]  /*a7d0*/  LDGSTS.E [R122+0x1e800], [R156.64], P6 ;  /* 0x1e8000009c7a7fae */ /* 0x0109e8000b121844 */
[----:B-----5:R-:W5:Y:S04]  /*a7e0*/  LDL.64 R164, [R1+0x68] ;  /* 0x0000680001a47983 */ /* 0x020f680000100a00 */
[----:B------:R-:W5:Y:S04]  /*a7f0*/  LDL.LU.64 R206, [R1+0xe8] ;  /* 0x0000e80001ce7983 */ /* 0x000f680000300a00 */
[----:B------:R-:W5:Y:S04]  /*a800*/  LDL.64 R204, [R1+0x70] ;  /* 0x0000700001cc7983 */ /* 0x000f680000100a00 */
[----:B------:R-:W5:Y:S04]  /*a810*/  LDL.64 R196, [R1+0x78] ;  /* 0x0000780001c47983 */ /* 0x000f680000100a00 */
[----:B----4-:R-:W4:Y:S04]  /*a820*/  LDL.64 R156, [R1+0x80] ;  /* 0x00008000019c7983 */ /* 0x010f280000100a00 */
[----:B------:R-:W4:Y:S04]  /*a830*/  LDL.LU.64 R182, [R1+0xf8] ;  /* 0x0000f80001b67983 */ /* 0x000f280000300a00 */
[----:B---3--:R3:W-:Y:S04]  /*a840*/  LDGSTS.E [R122+0x1f000], [R148.64], P6 ;  /* 0x1f000000947a7fae */ /* 0x0087e8000b121844 */
[----:B------:R-:W4:Y:S04]  /*a850*/  LDL.64 R188, [R1+0x88] ;  /* 0x0000880001bc7983 */ /* 0x000f280000100a00 */
[----:B------:R1:W-:Y:S04]  /*a860*/  LDGSTS.E [R122+0x1f800], [R126.64], P6 ;  /* 0x1f8000007e7a7fae */ /* 0x0003e8000b121844 */
[----:B---3--:R-:W3:Y:S04]  /*a870*/  LDL.64 R148, [R1+0x90] ;  /* 0x0000900001947983 */ /* 0x008ee80000100a00 */
[----:B------:R1:W-:Y:S04]  /*a880*/  LDGSTS.E [R250+0x400], [R240.64], P6 ;  /* 0x00400000f0fa7fae */ /* 0x0003e8000b121844 */
[----:B------:R-:W3:Y:S04]  /*a890*/  LDL.LU.64 R190, [R1+0x108] ;  /* 0x0001080001be7983 */ /* 0x000ee80000300a00 */
[----:B------:R1:W-:Y:S04]  /*a8a0*/  LDGSTS.E [R250+0xc00], [R132.64], P6 ;  /* 0x00c0000084fa7fae */ /* 0x0003e8000b121844 */
[----:B------:R-:W3:Y:S04]  /*a8b0*/  LDL.LU.64 R174, [R1+0x118] ;  /* 0x0001180001ae7983 */ /* 0x000ee80000300a00 */
[----:B------:R2:W-:Y:S04]  /*a8c0*/  LDGSTS.E [R250+0x1400], [R234.64], P6 ;  /* 0x01400000eafa7fae */ /* 0x0005e8000b121844 */
[----:B-1----:R-:W3:Y:S04]  /*a8d0*/  LDL.64 R132, [R1+0xa0] ;  /* 0x0000a00001847983 */ /* 0x002ee80000100a00 */
[----:B------:R1:W-:Y:S04]  /*a8e0*/  LDGSTS.E [R250+0x1c00], [R228.64], P6 ;  /* 0x01c00000e4fa7fae */ /* 0x0003e8000b121844 */
[----:B------:R1:W-:Y:S04]  /*a8f0*/  LDGSTS.E [R250+0x2400], [R180.64], P6 ;  /* 0x02400000b4fa7fae */ /* 0x0003e8000b121844 */
[----:B------:R1:W-:Y:S04]  /*a900*/  LDGSTS.E [R250+0x2c00], [R140.64], P6 ;  /* 0x02c000008cfa7fae */ /* 0x0003e8000b121844 */
[----:B------:R2:W-:Y:S04]  /*a910*/  LDGSTS.E [R250+0x3400], [R220.64], P6 ;  /* 0x03400000dcfa7fae */ /* 0x0005e8000b121844 */
[----:B-1----:R-:W3:Y:S04]  /*a920*/  LDL.64 R180, [R1+0xb0] ;  /* 0x0000b00001b47983 */ /* 0x002ee80000100a00 */
[----:B------:R-:W3:Y:S04]  /*a930*/  LDL.64 R140, [R1+0xc0] ;  /* 0x0000c000018c7983 */ /* 0x000ee80000100a00 */
[----:B------:R-:W3:Y:S04]  /*a940*/  LDL.LU.64 R158, [R1+0xd8] ;  /* 0x0000d800019e7983 */ /* 0x000ee80000300a00 */
[----:B------:R1:W-:Y:S04]  /*a950*/  LDGSTS.E [R250+0x3c00], [R172.64], P6 ;  /* 0x03c00000acfa7fae */ /* 0x0003e8000b121844 */
[----:B-1----:R-:W3:Y:S04]  /*a960*/  LDL.64 R172, [R1+0xd0] ;  /* 0x0000d00001ac7983 */ /* 0x002ee80000100a00 */
[----:B------:R-:W3:Y:S04]  /*a970*/  LDL.LU.64 R228, [R1+0x128] ;  /* 0x0001280001e47983 */ /* 0x000ee80000300a00 */
[----:B------:R-:W3:Y:S04]  /*a980*/  LDL.LU.64 R142, [R1+0x138] ;  /* 0x00013800018e7983 */ /* 0x000ee80000300a00 */
[----:B------:R-:W3:Y:S04]  /*a990*/  LDL.LU.64 R166, [R1+0x150] ;  /* 0x0001500001a67983 */ /* 0x000ee80000300a00 */
[----:B--2---:R1:W-:Y:S04]  /*a9a0*/  LDGSTS.E [R250+0x4400], [R212.64], P6 ;  /* 0x04400000d4fa7fae */ /* 0x0043e8000b121844 */
[----:B-----5:R2:W-:Y:S04]  /*a9b0*/  LDGSTS.E [R250+0x4c00], [R164.64], P6 ;  /* 0x04c00000a4fa7fae */ /* 0x0205e8000b121844 */
[----:B------:R5:W-:Y:S04]  /*a9c0*/  LDGSTS.E [R250+0x5400], [R204.64], P6 ;  /* 0x05400000ccfa7fae */ /* 0x000be8000b121844 */
[----:B--2---:R-:W2:Y:S04]  /*a9d0*/  LDL.64 R164, [R1+0xe0] ;  /* 0x0000e00001a47983 */ /* 0x004ea80000100a00 */
[----:B------:R1:W-:Y:S04]  /*a9e0*/  LDGSTS.E [R250+0x5c00], [R196.64], P6 ;  /* 0x05c00000c4fa7fae */ /* 0x0003e8000b121844 */
[----:B----4-:R4:W-:Y:S04]  /*a9f0*/  LDGSTS.E [R250+0x6400], [R156.64], P6 ;  /* 0x064000009cfa7fae */ /* 0x0109e8000b121844 */
[----:B------:R-:W2:Y:S04]  /*aa00*/  LDL.LU.64 R234, [R1+0x140] ;  /* 0x0001400001ea7983 */ /* 0x000ea80000300a00 */
[----:B------:R1:W-:Y:S04]  /*aa10*/  LDGSTS.E [R250+0x6c00], [R188.64], P6 ;  /* 0x06c00000bcfa7fae */ /* 0x0003e8000b121844 */
[----:B------:R-:W2:Y:S04]  /*aa20*/  LDL.LU.64 R236, [R1+0x160] ;  /* 0x0001600001ec7983 */ /* 0x000ea80000300a00 */
[----:B---3--:R3:W-:Y:S04]  /*aa30*/  LDGSTS.E [R250+0x7400], [R148.64], P6 ;  /* 0x0740000094fa7fae */ /* 0x0087e8000b121844 */
[----:B----4-:R-:W4:Y:S04]  /*aa40*/  LDL.64 R156, [R1+0xf0] ;  /* 0x0000f000019c7983 */ /* 0x010f280000100a00 */
[----:B------:R1:W-:Y:S04]  /*aa50*/  LDGSTS.E [R250+0x7c00], [R230.64], P6 ;  /* 0x07c00000e6fa7fae */ /* 0x0003e8000b121844 */
[----:B---3--:R-:W3:Y:S04]  /*aa60*/  LDL.64 R148, [R1+0x100] ;  /* 0x0001000001947983 */ /* 0x008ee80000100a00 */
[----:B-----5:R-:W5:Y:S04]  /*aa70*/  LDL.LU.64 R204, [R1+0x170] ;  /* 0x0001700001cc7983 */ /* 0x020f680000300a00 */
[----:B-1----:R-:W5:Y:S04]  /*aa80*/  LDL.LU.64 R196, [R1+0x158] ;  /* 0x0001580001c47983 */ /* 0x002f680000300a00 */
[----:B------:R-:W5:Y:S04]  /*aa90*/  LDL.LU.64 R240, [R1+0x180] ;  /* 0x0001800001f07983 */ /* 0x000f680000300a00 */
[----:B------:R1:W-:Y:S04]  /*aaa0*/  LDGSTS.E [R250+0x8400], [R132.64], P6 ;  /* 0x0840000084fa7fae */ /* 0x0003e8000b121844 */
[----:B------:R-:W5:Y:S04]  /*aab0*/  LDL.LU.64 R150, [R1+0x188] ;  /* 0x0001880001967983 */ /* 0x000f680000300a00 */
[----:B------:R2:W-:Y:S04]  /*aac0*/  LDGSTS.E [R250+0x8c00], [R214.64], P6 ;  /* 0x08c00000d6fa7fae */ /* 0x0005e8000b121844 */
[----:B-1----:R-:W5:Y:S04]  /*aad0*/  LDL.64 R132, [R1+0x110] ;  /* 0x0001100001847983 */ /* 0x002f680000100a00 */
[----:B------:R1:W-:Y:S04]  /*aae0*/  LDGSTS.E [R250+0x9400], [R180.64], P6 ;  /* 0x09400000b4fa7fae */ /* 0x0003e8000b121844 */
[----:B------:R-:W5:Y:S04]  /*aaf0*/  LDL.LU.64 R134, [R1+0x198] ;  /* 0x0001980001867983 */ /* 0x000f680000300a00 */
[----:B------:R1:W-:Y:S04]  /*ab00*/  LDGSTS.E [R250+0x9c00], [R222.64], P6 ;  /* 0x09c00000defa7fae */ /* 0x0003e8000b121844 */
[----:B------:R-:W5:Y:S04]  /*ab10*/  LDL.LU.64 R212, [R1+0x1a8] ;  /* 0x0001a80001d47983 */ /* 0x000f680000300a00 */
[----:B------:R1:W-:Y:S04]  /*ab20*/  LDGSTS.E [R250+0xa400], [R140.64], P6 ;  /* 0x0a4000008cfa7fae */ /* 0x0003e8000b121844 */
[----:B------:R-:W5:Y:S04]  /*ab30*/  LDL.64 R192, [R1+0x130] ;  /* 0x0001300001c07983 */ /* 0x000f680000100a00 */
[----:B------:R2:W-:Y:S04]  /*ab40*/  LDGSTS.E [R250+0xac00], [R198.64], P6 ;  /* 0x0ac00000c6fa7fae */ /* 0x0005e8000b121844 */
[----:B-1----:R-:W5:Y:S04]  /*ab50*/  LDL.64 R140, [R1+0x120] ;  /* 0x00012000018c7983 */ /* 0x002f680000100a00 */
[----:B------:R-:W5:Y:S04]  /*ab60*/  LDL.LU.64 R220, [R1+0x1b8] ;  /* 0x0001b80001dc7983 */ /* 0x000f680000300a00 */
[----:B------:R-:W5:Y:S04]  /*ab70*/  LDL.64 R184, [R1+0x148] ;  /* 0x0001480001b87983 */ /* 0x000f680000100a00 */
[----:B------:R-:W5:Y:S04]  /*ab80*/  LDL.LU.64 R188, [R1+0x1b0] ;  /* 0x0001b00001bc7983 */ /* 0x000f680000300a00 */
[----:B------:R-:W5:Y:S04]  /*ab90*/  LDL.LU.64 R126, [R1+0x1c8] ;  /* 0x0001c800017e7983 */ /* 0x000f680000300a00 */
[----:B------:R-:W5:Y:S04]  /*aba0*/  LDL.64 R176, [R1+0x168] ;  /* 0x0001680001b07983 */ /* 0x000f680000100a00 */
[----:B------:R-:W5:Y:S04]  /*abb0*/  LDL.64 R168, [R1+0x178] ;  /* 0x0001780001a87983 */ /* 0x000f680000100a00 */
[----:B------:R-:W5:Y:S04]  /*abc0*/  LDL.LU.64 R180, [R1+0x1d8] ;  /* 0x0001d80001b47983 */ /* 0x000f680000300a00 */
[----:B------:R-:W5:Y:S04]  /*abd0*/  LDL.64 R160, [R1+0x190] ;  /* 0x0001900001a07983 */ /* 0x000f680000100a00 */
[----:B------:R1:W-:Y:S04]  /*abe0*/  LDGSTS.E [R250+0xb400], [R172.64], P6 ;  /* 0x0b400000acfa7fae */ /* 0x0003e8000b121844 */
[----:B------:R-:W5:Y:S04]  /*abf0*/  LDL.64 R152, [R1+0x1a0] ;  /* 0x0001a00001987983 */ /* 0x000f680000100a00 */
[----:B------:R1:W-:Y:S04]  /*ac00*/  LDGSTS.E [R250+0xbc00], [R158.64], P6 ;  /* 0x0bc000009efa7fae */ /* 0x0003e8000b121844 */
[----:B--2---:R2:W-:Y:S04]  /*ac10*/  LDGSTS.E [R250+0xc400], [R164.64], P6 ;  /* 0x0c400000a4fa7fae */ /* 0x0045e8000b121844 */
[----:B------:R1:W-:Y:S04]  /*ac20*/  LDGSTS.E [R250+0xcc00], [R206.64], P6 ;  /* 0x0cc00000cefa7fae */ /* 0x0003e8000b121844 */
[----:B--2---:R-:W2:Y:S04]  /*ac30*/  LDL.LU.64 R164, [R1+0x210] ;  /* 0x0002100001a47983 */ /* 0x004ea80000300a00 */
[----:B------:R-:W2:Y:S04]  /*ac40*/  LDL.64 R144, [R1+0x1c0] ;  /* 0x0001c00001907983 */ /* 0x000ea80000100a00 */
[----:B------:R-:W2:Y:S04]  /*ac50*/  LDL.64 R136, [R1+0x1d0] ;  /* 0x0001d00001887983 */ /* 0x000ea80000100a00 */
[----:B-1----:R-:W2:Y:S04]  /*ac60*/  LDL.LU.64 R172, [R1+0x208] ;  /* 0x0002080001ac7983 */ /* 0x002ea80000300a00 */
[----:B----4-:R1:W-:Y:S04]  /*ac70*/  LDGSTS.E [R250+0xd400], [R156.64], P6 ;  /* 0x0d4000009cfa7fae */ /* 0x0103e8000b121844 */
[----:B------:R4:W-:Y:S04]  /*ac80*/  LDGSTS.E [R250+0xdc00], [R182.64], P6 ;  /* 0x0dc00000b6fa7fae */ /* 0x0009e8000b121844 */
[----:B------:R-:W4:Y:S04]  /*ac90*/  LDL.64 R128, [R1+0x1e0] ;  /* 0x0001e00001807983 */ /* 0x000f280000100a00 */
[----:B---3--:R3:W-:Y:S04]  /*aca0*/  LDGSTS.E [R250+0xe400], [R148.64], P6 ;  /* 0x0e40000094fa7fae */ /* 0x0087e8000b121844 */
[----:B------:R-:W4:Y:S04]  /*acb0*/  LDL.64 R122, [R1+0x1e8] ;  /* 0x0001e800017a7983 */ /* 0x000f280000100a00 */
[----:B------:R2:W-:Y:S04]  /*acc0*/  LDGSTS.E [R250+0xec00], [R190.64], P6 ;  /* 0x0ec00000befa7fae */ /* 0x0005e8000b121844 */
[----:B-1----:R-:W4:Y:S04]  /*acd0*/  LDL.64 R156, [R1+0x200] ;  /* 0x00020000019c7983 */ /* 0x002f280000100a00 */
[----:B-----5:R1:W-:Y:S04]  /*ace0*/  LDGSTS.E [R250+0xf400], [R132.64], P6 ;  /* 0x0f40000084fa7fae */ /* 0x0203e8000b121844 */
[----:B------:R3:W-:Y:S04]  /*acf0*/  LDGSTS.E [R250+0xfc00], [R174.64], P6 ;  /* 0x0fc00000aefa7fae */ /* 0x0007e8000b121844 */
[----:B-1----:R-:W3:Y:S04]  /*ad00*/  LDL.LU.64 R132, [R1+0x1f0] ;  /* 0x0001f00001847983 */ /* 0x002ee80000300a00 */
[----:B---3--:R-:W3:Y:S04]  /*ad10*/  LDL.LU.64 R148, [R1+0x1f8] ;  /* 0x0001f80001947983 */ /* 0x008ee80000300a00 */
[----:B------:R1:W-:Y:S04]  /*ad20*/  LDGSTS.E [R250+0x10400], [R140.64], P6 ;  /* 0x104000008cfa7fae */ /* 0x0003e8000b121844 */
[----:B------:R2:W-:Y:S04]  /*ad30*/  LDGSTS.E [R250+0x10c00], [R228.64], P6 ;  /* 0x10c00000e4fa7fae */ /* 0x0005e8000b121844 */
[----:B------:R1:W-:Y:S04]  /*ad40*/  LDGSTS.E [R250+0x11400], [R192.64], P6 ;  /* 0x11400000c0fa7fae */ /* 0x0003e8000b121844 */
[----:B-1----:R-:W3:Y:S04]  /*ad50*/  LDL.64 R140, [R1+0x218] ;  /* 0x00021800018c7983 */ /* 0x002ee80000100a00 */
        /* <DEDUP_REMOVED lines=17> */
[----:B------:R-:W1:Y:S04]  /*ae70*/  S2R R252, SR_TID.X ;  /* 0x0000000000fc7919 */ /* 0x000e680000002100 */
[----:B------:R-:W3:Y:S04]  /*ae80*/  LDL.LU.64 R192, [R1+0x1120] ;  /* 0x0011200001c07983 */ /* 0x000ee80000300a00 */
[----:B-1----:R-:W3:Y:S04]  /*ae90*/  LDL.LU.64 R184, [R1+0x1118] ;  /* 0x0011180001b87983 */ /* 0x002ee80000300a00 */
[----:B------:R-:W3:Y:S04]  /*aea0*/  LDL.LU.64 R176, [R1+0x1110] ;  /* 0x0011100001b07983 */ /* 0x000ee80000300a00 */
[----:B------:R-:W3:Y:S04]  /*aeb0*/  LDL.LU.64 R168, [R1+0x1108] ;  /* 0x0011080001a87983 */ /* 0x000ee80000300a00 */
[----:B------:R-:W3:Y:S01]  /*aec0*/  LDL.LU.64 R160, [R1+0x1100] ;  /* 0x0011000001a07983 */ /* 0x000ee20000300a00 */
[----:B------:R-:W-:-:S03]  /*aed0*/  LOP3.LUT R252, R252, 0xff, RZ, 0xc0, !PT ;  /* 0x000000fffcfc7812 */ /* 0x000fc600078ec0ff */
[----:B------:R-:W3:Y:S02]  /*aee0*/  LDL.LU.64 R152, [R1+0x10f8] ;  /* 0x0010f80001987983 */ /* 0x000ee40000300a00 */
[----:B------:R-:W-:Y:S02]  /*aef0*/  IMAD.SHL.U32 R252, R252, 0x4, RZ ;  /* 0x00000004fcfc7824 */ /* 0x000fe400078e00ff */
[----:B--2---:R1:W-:Y:S04]  /*af00*/  LDGSTS.E [R250+0x1a400], [R144.64], P6 ;  /* 0x1a40000090fa7fae */ /* 0x0043e8000b121844 */
[----:B------:R2:W-:Y:S04]  /*af10*/  LDGSTS.E [R250+0x1ac00], [R126.64], P6 ;  /* 0x1ac000007efa7fae */ /* 0x0005e8000b121844 */
[----:B------:R2:W-:Y:S04]  /*af20*/  LDGSTS.E [R250+0x1b400], [R136.64], P6 ;  /* 0x1b40000088fa7fae */ /* 0x0005e8000b121844 */
[----:B------:R2:W-:Y:S04]  /*af30*/  LDGSTS.E [R250+0x1bc00], [R180.64], P6 ;  /* 0x1bc00000b4fa7fae */ /* 0x0005e8000b121844 */
[----:B-1----:R-:W5:Y:S04]  /*af40*/  LDL.LU.64 R144, [R1+0x10f0] ;  /* 0x0010f00001907983 */ /* 0x002f680000300a00 */
[----:B----4-:R1:W-:Y:S04]  /*af50*/  LDGSTS.E [R250+0x1c400], [R128.64], P6 ;  /* 0x1c40000080fa7fae */ /* 0x0103e8000b121844 */
[----:B--2---:R-:W2:Y:S04]  /*af60*/  LDL.LU.64 R136, [R1+0x10e8] ;  /* 0x0010e80001887983 */ /* 0x004ea80000300a00 */
[----:B------:R4:W-:Y:S04]  /*af70*/  LDGSTS.E [R250+0x1cc00], [R122.64], P6 ;  /* 0x1cc000007afa7fae */ /* 0x0009e8000b121844 */
[----:B------:R1:W-:Y:S04]  /*af80*/  LDGSTS.E [R250+0x1d400], [R164.64], P6 ;  /* 0x1d400000a4fa7fae */ /* 0x0003e8000b121844 */
[----:B------:R2:W-:Y:S04]  /*af90*/  LDGSTS.E [R250+0x1dc00], [R172.64], P6 ;  /* 0x1dc00000acfa7fae */ /* 0x0005e8000b121844 */
[----:B------:R4:W-:Y:S04]  /*afa0*/  LDGSTS.E [R250+0x1e400], [R156.64], P6 ;  /* 0x1e4000009cfa7fae */ /* 0x0009e8000b121844 */
[----:B-1----:R-:W2:Y:S04]  /*afb0*/  LDL.LU.64 R128, [R1+0x10e0] ;  /* 0x0010e00001807983 */ /* 0x002ea80000300a00 */
[----:B----4-:R-:W4:Y:S04]  /*afc0*/  LDL.LU.64 R122, [R1+0x10d8] ;  /* 0x0010d800017a7983 */ /* 0x010f280000300a00 */
[----:B------:R-:W2:Y:S04]  /*afd0*/  LDL.LU.64 R156, [R1+0x10d0] ;  /* 0x0010d000019c7983 */ /* 0x000ea80000300a00 */
[----:B---3--:R1:W-:Y:S04]  /*afe0*/  LDGSTS.E [R250+0x1ec00], [R148.64], P6 ;  /* 0x1ec0000094fa7fae */ /* 0x0083e8000b121844 */
[----:B------:R3:W-:Y:S04]  /*aff0*/  LDGSTS.E [R250+0x1f400], [R132.64], P6 ;  /* 0x1f40000084fa7fae */ /* 0x0007e8000b121844 */
[----:B------:R1:W-:Y:S04]  /*b000*/  LDGSTS.E [R250+0x1fc00], [R140.64], P6 ;  /* 0x1fc000008cfa7fae */ /* 0x0003e8000b121844 */
[----:B------:R-:W0:Y:S04]  /*b010*/  LDGDEPBAR ;  /* 0x00000000000079af */ /* 0x000e280000000000 */
[----:B------:R-:W-:Y:S06]  /*b020*/  BAR.SYNC.DEFER_BLOCKING 0x0 ;  /* 0x0000000000007b1d */ /* 0x000fec0000010000 */
[----:B-1----:R-:W4:Y:S04]  /*b030*/  LDL.LU.64 R140, [R1+0x10c8] ;  /* 0x0010c800018c7983 */ /* 0x002f280000300a00 */
[----:B------:R1:W-:Y:S04]  /*b040*/  STL [R1+0xfb0], R242 ;  /* 0x000fb0f201007387 */ /* 0x0003e80000100800 */
[----:B------:R1:W-:Y:S04]  /*b050*/  STL [R1+0xfa8], R243 ;  /* 0x000fa8f301007387 */ /* 0x0003e80000100800 */
[----:B------:R-:W-:Y:S01]  /*b060*/  @!PT LDS RZ, [RZ] ;  /* 0x00000000fffff984 */ /* 0x000fe20000000800 */
[----:B------:R-:W-:Y:S01]  /*b070*/  @!PT LDS RZ, [RZ] ;  /* 0x00000000fffff984 */ /* 0x000fe20000000800 */
[----:B------:R-:W-:Y:S01]  /*b080*/  @!PT LDS RZ, [RZ] ;  /* 0x00000000fffff984 */ /* 0x000fe20000000800 */
[----:B------:R1:W-:Y:S04]  /*b090*/  LDGSTS.E [R252+0x50000], [R242.64], !P3 ;  /* 0x50000000f2fc7fae */ /* 0x0003e8000d921844 */
[----:B------:R3:W-:Y:S01]  /*b0a0*/  LDGSTS.E [R252+0x51000], [R244.64], !P0 ;  /* 0x51000000f4fc7fae */ /* 0x0007e2000c121844 */
[----:B-1----:R-:W-:-:S02]  /*b0b0*/  IMAD.MOV.U32 R242, RZ, RZ, R132 ;  /* 0x000000fffff27224 */ /* 0x002fc400078e0084 */
[----:B------:R-:W-:Y:S02]  /*b0c0*/  IMAD.MOV.U32 R243, RZ, RZ, R133 ;  /* 0x000000fffff37224 */ /* 0x000fe400078e0085 */
[----:B---3--:R-:W3:Y:S04]  /*b0d0*/  LDL.LU.64 R132, [R1+0x10c0] ;  /* 0x0010c00001847983 */ /* 0x008ee80000300a00 */
[----:B------:R1:W-:Y:S02]  /*b0e0*/  STL [R1+0xfac], R244 ;  /* 0x000facf401007387 */ /* 0x0003e40000100800 */
[----:B-1----:R-:W-:Y:S01]  /*b0f0*/  IMAD.MOV.U32 R244, RZ, RZ, R242 ;  /* 0x000000fffff47224 */ /* 0x002fe200078e00f2 */
[----:B------:R-:W-:-:S04]  /*b100*/  IADD3 R242, R0, -0x49, RZ ;  /* 0xffffffb700f27810 */ /* 0x000fc80007ffe0ff */
[----:B------:R-:W-:Y:S02]  /*b110*/  ISETP.GE.U32.AND P0, PT, R242, 0x7fffff78, PT ;  /* 0x7fffff78f200780c */ /* 0x000fe40003f06070 */
[----:B------:R-:W-:-:S04]  /*b120*/  IADD3 R242, R0, -0x4d, RZ ;  /* 0xffffffb300f27810 */ /* 0x000fc80007ffe0ff */
[----:B------:R-:W-:Y:S02]  /*b130*/  ISETP.GE.U32.AND P1, PT, R242, 0x7fffff74, PT ;  /* 0x7fffff74f200780c */ /* 0x000fe40003f26070 */
[----:B------:R-:W-:-:S04]  /*b140*/  IADD3 R242, R0, -0x51, RZ ;  /* 0xffffffaf00f27810 */ /* 0x000fc80007ffe0ff */
[----:B------:R-:W-:Y:S02]  /*b150*/  ISETP.GE.U32.AND P3, PT, R242, 0x7fffff70, PT ;  /* 0x7fffff70f200780c */ /* 0x000fe40003f66070 */
[----:B------:R-:W-:Y:S01]  /*b160*/  IADD3 R242, R0, -0x55, RZ ;  /* 0xffffffab00f27810 */ /* 0x000fe20007ffe0ff */
[----:B------:R1:W-:Y:S03]  /*b170*/  STL [R1+0xfa4], R245 ;  /* 0x000fa4f501007387 */ /* 0x0003e60000100800 */
[----:B------:R-:W-:Y:S01]  /*b180*/  ISETP.GE.U32.AND P4, PT, R242, 0x7fffff6c, PT ;  /* 0x7fffff6cf200780c */ /* 0x000fe20003f86070 */
[----:B------:R-:W-:Y:S02]  /*b190*/  IMAD.MOV.U32 R242, RZ, RZ, R148 ;  /* 0x000000fffff27224 */ /* 0x000fe400078e0094 */
[----:B-1----:R-:W-:Y:S02]  /*b1a0*/  IMAD.MOV.U32 R245, RZ, RZ, R243 ;  /* 0x000000fffff57224 */ /* 0x002fe400078e00f3 */
[----:B------:R-:W-:-:S02]  /*b1b0*/  IMAD.MOV.U32 R243, RZ, RZ, R149 ;  /* 0x000000fffff37224 */ /* 0x000fc400078e0095 */
[----:B------:R-:W5:Y:S01]  /*b1c0*/  LDL.LU.64 R148, [R1+0x10b8] ;  /* 0x0010b80001947983 */ /* 0x000f620000300a00 */
[----:B--2---:R-:W-:-:S04]  /*b1d0*/  IMAD.WIDE R156, R251, 0x4, R156 ;  /* 0x00000004fb9c7825 */ /* 0x004fc800078e029c */
[----:B----4-:R-:W-:-:S04]  /*b1e0*/  IMAD.WIDE R140, R251, 0x4, R140 ;  /* 0x00000004fb8c7825 */ /* 0x010fc800078e028c */
[----:B---3--:R-:W-:-:S05]  /*b1f0*/  IMAD.WIDE R132, R251, 0x4, R132 ;  /* 0x00000004fb847825 */ /* 0x008fca00078e0284 */
[----:B------:R1:W-:Y:S04]  /*b200*/  STL [R1+0xfa0], R132 ;  /* 0x000fa08401007387 */ /* 0x0003e80000100800 */
[----:B------:R1:W-:Y:S04]  /*b210*/  LDGSTS.E [R252+0x52000], [R132.64], !P0 ;  /* 0x5200000084fc7fae */ /* 0x0003e8000c121844 */
[----:B------:R2:W-:Y:S04]  /*b220*/  STL [R1+0xf94], R133 ;  /* 0x000f948501007387 */ /* 0x0005e80000100800 */
[----:B------:R3:W-:Y:S01]  /*b230*/  LDGSTS.E [R252+0x53000], [R140.64], !P1 ;  /* 0x530000008cfc7fae */ /* 0x0007e2000c921844 */
[----:B-1----:R-:W-:-:S02]  /*b240*/  IMAD.MOV.U32 R132, RZ, RZ, R188 ;  /* 0x000000ffff847224 */ /* 0x002fc400078e00bc */
[----:B--2---:R-:W-:Y:S02]  /*b250*/  IMAD.MOV.U32 R133, RZ, RZ, R189 ;  /* 0x000000ffff857224 */ /* 0x004fe400078e00bd */
[----:B------:R-:W2:Y:S04]  /*b260*/  LDL.LU.64 R188, [R1+0x10b0] ;  /* 0x0010b00001bc7983 */ /* 0x000ea80000300a00 */
[----:B------:R3:W-:Y:S04]  /*b270*/  STL [R1+0xf9c], R140 ;  /* 0x000f9c8c01007387 */ /* 0x0007e80000100800 */
[----:B------:R1:W-:Y:S01]  /*b280*/  STL [R1+0xf98], R141 ;  /* 0x000f988d01007387 */ /* 0x0003e20000100800 */
[----:B---3--:R-:W-:-:S02]  /*b290*/  IMAD.MOV.U32 R140, RZ, RZ, R172 ;  /* 0x000000ffff8c7224 */ /* 0x008fc400078e00ac */
[----:B-1----:R-:W-:Y:S02]  /*b2a0*/  IMAD.MOV.U32 R141, RZ, RZ, R173 ;  /* 0x000000ffff8d7224 */ /* 0x002fe400078e00ad */
[----:B------:R-:W3:Y:S01]  /*b2b0*/  LDL.LU.64 R172, [R1+0x10a8] ;  /* 0x0010a80001ac7983 */ /* 0x000ee20000300a00 */
[----:B-----5:R-:W-:-:S05]  /*b2c0*/  IMAD.WIDE R148, R251, 0x4, R148 ;  /* 0x00000004fb947825 */ /* 0x020fca00078e0294 */
[----:B------:R1:W-:Y:S04]  /*b2d0*/  STL [R1+0xf88], R148 ;  /* 0x000f889401007387 */ /* 0x0003e80000100800 */
[----:B------:R1:W-:Y:S04]  /*b2e0*/  LDGSTS.E [R252+0x54000], [R148.64], !P3 ;  /* 0x5400000094fc7fae */ /* 0x0003e8000d921844 */
[----:B------:R4:W-:Y:S04]  /*b2f0*/  STL [R1+0xf84], R149 ;  /* 0x000f849501007387 */ /* 0x0009e80000100800 */
[----:B------:R5:W-:Y:S01]  /*b300*/  LDGSTS.E [R252+0x55000], [R156.64], !P4 ;  /* 0x550000009cfc7fae */ /* 0x000be2000e121844 */
[----:B-1----:R-:W-:-:S02]  /*b310*/  IMAD.MOV.U32 R148, RZ, RZ, R164 ;  /* 0x000000ffff947224 */ /* 0x002fc400078e00a4 */
[----:B----4-:R-:W-:Y:S02]  /*b320*/  IMAD.MOV.U32 R149, RZ, RZ, R165 ;  /* 0x000000ffff957224 */ /* 0x010fe400078e00a5 */
[----:B------:R-:W4:Y:S04]  /*b330*/  LDL.LU.64 R164, [R1+0x10a0] ;  /* 0x0010a00001a47983 */ /* 0x000f280000300a00 */
[----:B------:R5:W-:Y:S02]  /*b340*/  STL [R1+0xf90], R156 ;  /* 0x000f909c01007387 */ /* 0x000be40000100800 */
[----:B-----5:R-:W-:Y:S01]  /*b350*/  IMAD.MOV.U32 R156, RZ, RZ, R132 ;  /* 0x000000ffff9c7224 */ /* 0x020fe200078e0084 */
        /* <DEDUP_REMOVED lines=13> */
[----:B---3--:R-:W-:-:S04]  /*b430*/  IMAD.WIDE R172, R251, 0x4, R172 ;  /* 0x00000004fbac7825 */ /* 0x008fc800078e02ac */
[----:B----4-:R-:W-:-:S05]  /*b440*/  IMAD.WIDE R164, R251, 0x4, R164 ;  /* 0x00000004fba47825 */ /* 0x010fca00078e02a4 */
[----:B------:R1:W-:Y:S04]  /*b450*/  STL [R1+0xf78], R164 ;  /* 0x000f78a401007387 */ /* 0x0003e80000100800 */
[----:B------:R1:W-:Y:S04]  /*b460*/  LDGSTS.E [R252+0x56000], [R164.64], !P0 ;  /* 0x56000000a4fc7fae */ /* 0x0003e8000c121844 */
[----:B------:R3:W-:Y:S04]  /*b470*/  STL [R1+0xf74], R165 ;  /* 0x000f74a501007387 */ /* 0x0007e80000100800 */
[----:B------:R4:W-:Y:S01]  /*b480*/  LDGSTS.E [R252+0x57000], [R172.64], !P1 ;  /* 0x57000000acfc7fae */ /* 0x0009e2000c921844 */
[----:B-1----:R-:W-:-:S02]  /*b490*/  IMAD.MOV.U32 R164, RZ, RZ, R158 ;  /* 0x000000ffffa47224 */ /* 0x002fc400078e009e */
[----:B---3--:R-:W-:Y:S02]  /*b4a0*/  IMAD.MOV.U32 R165, RZ, RZ, R159 ;  /* 0x000000ffffa57224 */ /* 0x008fe400078e009f */
[----:B------:R-:W3:Y:S04]  /*b4b0*/  LDL.LU.64 R158, [R1+0x1090] ;  /* 0x00109000019e7983 */ /* 0x000ee80000300a00 */
[----:B------:R4:W-:Y:S04]  /*b4c0*/  STL [R1+0xf80], R172 ;  /* 0x000f80ac01007387 */ /* 0x0009e80000100800 */
[----:B------:R1:W-:Y:S01]  /*b4d0*/  STL [R1+0xf7c], R173 ;  /* 0x000f7cad01007387 */ /* 0x0003e20000100800 */
[----:B----4-:R-:W-:-:S02]  /*b4e0*/  IMAD.MOV.U32 R172, RZ, RZ, R204 ;  /* 0x000000ffffac7224 */ /* 0x010fc400078e00cc */
[----:B-1----:R-:W-:Y:S02]  /*b4f0*/  IMAD.MOV.U32 R173, RZ, RZ, R205 ;  /* 0x000000ffffad7224 */ /* 0x002fe400078e00cd */
[----:B------:R-:W4:Y:S01]  /*b500*/  LDL.LU.64 R204, [R1+0x1088] ;  /* 0x0010880001cc7983 */ /* 0x000f220000300a00 */
[----:B-----5:R-:W-:-:S05]  /*b510*/  IMAD.WIDE R180, R251, 0x4, R180 ;  /* 0x00000004fbb47825 */ /* 0x020fca00078e02b4 */
[----:B------:R1:W-:Y:S04]  /*b520*/  STL [R1+0xf68], R180 ;  /* 0x000f68b401007387 */ /* 0x0003e80000100800 */
[----:B------:R1:W-:Y:S04]  /*b530*/  LDGSTS.E [R252+0x58000], [R180.64], !P3 ;  /* 0x58000000b4fc7fae */ /* 0x0003e8000d921844 */
[----:B------:R5:W-:Y:S01]  /*b540*/  STL [R1+0xf64], R181 ;  /* 0x000f64b501007387 */ /* 0x000be20000100800 */
[----:B-1----:R-:W-:Y:S02]  /*b550*/  IMAD.MOV.U32 R180, RZ, RZ, R196 ;  /* 0x000000ffffb47224 */ /* 0x002fe400078e00c4 */
[----:B-----5:R-:W-:-:S02]  /*b560*/  IMAD.MOV.U32 R181, RZ, RZ, R197 ;  /* 0x000000ffffb57224 */ /* 0x020fc400078e00c5 */
[----:B------:R-:W5:Y:S01]  /*b570*/  LDL.LU.64 R196, [R1+0x1080] ;  /* 0x0010800001c47983 */ /* 0x000f620000300a00 */
[----:B--2---:R-:W-:-:S05]  /*b580*/  IMAD.WIDE R188, R251, 0x4, R188 ;  /* 0x00000004fbbc7825 */ /* 0x004fca00078e02bc */
[----:B------:R1:W-:Y:S04]  /*b590*/  LDGSTS.E [R252+0x59000], [R188.64], !P4 ;  /* 0x59000000bcfc7fae */ /* 0x0003e8000e121844 */
        /* <DEDUP_REMOVED lines=14> */
[----:B------:R-:W2:Y:S01]  /*b680*/  LDL.LU.64 R220, [R1+0x1078] ;  /* 0x0010780001dc7983 */ /* 0x000ea20000300a00 */
[----:B-----5:R-:W-:-:S05]  /*b690*/  IMAD.WIDE R196, R251, 0x4, R196 ;  /* 0x00000004fbc47825 */ /* 0x020fca00078e02c4 */
[----:B------:R1:W-:Y:S04]  /*b6a0*/  STL [R1+0xf58], R196 ;  /* 0x000f58c401007387 */ /* 0x0003e80000100800 */
[----:B------:R1:W-:Y:S04]  /*b6b0*/  LDGSTS.E [R252+0x5a000], [R196.64], !P0 ;  /* 0x5a000000c4fc7fae */ /* 0x0003e8000c121844 */
[----:B------:R5:W-:Y:S01]  /*b6c0*/  STL [R1+0xf54], R197 ;  /* 0x000f54c501007387 */ /* 0x000be20000100800 */
[----:B-1----:R-:W-:Y:S02]  /*b6d0*/  IMAD.MOV.U32 R196, RZ, RZ, R212 ;  /* 0x000000ffffc47224 */ /* 0x002fe400078e00d4 */
[----:B-----5:R-:W-:-:S02]  /*b6e0*/  IMAD.MOV.U32 R197, RZ, RZ, R213 ;  /* 0x000000ffffc57224 */ /* 0x020fc400078e00d5 */
[----:B------:R-:W5:Y:S01]  /*b6f0*/  LDL.LU.64 R212, [R1+0x1070] ;  /* 0x0010700001d47983 */ /* 0x000f620000300a00 */
[----:B----4-:R-:W-:-:S05]  /*b700*/  IMAD.WIDE R204, R251, 0x4, R204 ;  /* 0x00000004fbcc7825 */ /* 0x010fca00078e02cc */
[----:B------:R1:W-:Y:S04]  /*b710*/  STL [R1+0xf60], R204 ;  /* 0x000f60cc01007387 */ /* 0x0003e80000100800 */
[----:B------:R1:W-:Y:S04]  /*b720*/  LDGSTS.E [R252+0x5b000], [R204.64], !P1 ;  /* 0x5b000000ccfc7fae */ /* 0x0003e8000c921844 */
[----:B------:R4:W-:Y:S01]  /*b730*/  STL [R1+0xf5c], R205 ;  /* 0x000f5ccd01007387 */ /* 0x0009e20000100800 */
[----:B-1----:R-:W-:Y:S02]  /*b740*/  IMAD.MOV.U32 R204, RZ, RZ, R126 ;  /* 0x000000ffffcc7224 */ /* 0x002fe400078e007e */
[----:B----4-:R-:W-:-:S02]  /*b750*/  IMAD.MOV.U32 R205, RZ, RZ, R127 ;  /* 0x000000ffffcd7224 */ /* 0x010fc400078e007f */
        /* <DEDUP_REMOVED lines=31> */
[----:B------:R-:W5:Y:S04]  /*b950*/  LDL.LU.64 R240, [R1+0x1050] ;  /* 0x0010500001f07983 */ /* 0x000f680000300a00 */
[----:B------:R-:W1:Y:S02]  /*b960*/  S2R R0, SR_TID.X ;  /* 0x0000000000007919 */ /* 0x000e640000002100 */
[----:B-1----:R-:W-:Y:S01]  /*b970*/  LOP3.LUT R0, R0, 0xff, RZ, 0xc0, !PT ;  /* 0x000000ff00007812 */ /* 0x002fe200078ec0ff */
[----:B--2---:R-:W-:-:S04]  /*b980*/  IMAD.WIDE R234, R251, 0x4, R234 ;  /* 0x00000004fbea7825 */ /* 0x004fc800078e02ea */
[----:B------:R-:W-:Y:S01]  /*b990*/  IMAD.SHL.U32 R0, R0, 0x4, RZ ;  /* 0x0000000400007824 */ /* 0x000fe200078e00ff */
[----:B------:R1:W-:Y:S04]  /*b9a0*/  STL [R1+0xf40], R234 ;  /* 0x000f40ea01007387 */ /* 0x0003e80000100800 */
[----:B------:R-:W-:Y:S01]  /*b9b0*/  LOP3.LUT R0, R0, 0x20, RZ, 0x3c, !PT ;  /* 0x0000002000007812 */ /* 0x000fe200078e3cff */
[----:B------:R1:W-:Y:S04]  /*b9c0*/  LDGSTS.E [R252+0x5f000], [R234.64], !P4 ;  /* 0x5f000000eafc7fae */ /* 0x0003e8000e121844 */
[----:B------:R2:W-:Y:S01]  /*b9d0*/  STL [R1+0xf3c], R235 ;  /* 0x000f3ceb01007387 */ /* 0x0005e20000100800 */
[----:B-1----:R-:W-:-:S02]  /*b9e0*/  IMAD.MOV.U32 R234, RZ, RZ, R142 ;  /* 0x000000ffffea7224 */ /* 0x002fc400078e008e */
[----:B--2---:R-:W-:Y:S02]  /*b9f0*/  IMAD.MOV.U32 R235, RZ, RZ, R143 ;  /* 0x000000ffffeb7224 */ /* 0x004fe400078e008f */
        /* <DEDUP_REMOVED lines=9> */
[----:B------:R-:W-:Y:S04]  /*ba90*/  STL [R1+0xf30], R126 ;  /* 0x000f307e01007387 */ /* 0x000fe80000100800 */
[----:B------:R1:W-:Y:S04]  /*baa0*/  LDGSTS.E [R0+0x51400], [R126.64], !P1 ;  /* 0x514000007e007fae */ /* 0x0003e8000c921844 */
[----:B------:R1:W-:Y:S04]  /*bab0*/  STL [R1+0xf2c], R127 ;  /* 0x000f2c7f01007387 */ /* 0x0003e80000100800 */
[----:B-1----:R-:W1:Y:S01]  /*bac0*/  S2R R127, SR_TID.X ;  /* 0x00000000007f7919 */ /* 0x002e620000002100 */
[----:B------:R-:W-:-:S05]  /*bad0*/  IMAD.MOV.U32 R0, RZ, RZ, c[0x0][0x180] ;  /* 0x00006000ff007624 */ /* 0x000fca00078e00ff */
[----:B------:R-:W-:-:S04]  /*bae0*/  IADD3 R126, R0, -0x4a, RZ ;  /* 0xffffffb6007e7810 */ /* 0x000fc80007ffe0ff */
[----:B------:R-:W-:Y:S02]  /*baf0*/  ISETP.GE.U32.AND P0, PT, R126, 0x7fffff77, PT ;  /* 0x7fffff777e00780c */ /* 0x000fe40003f06070 */
[----:B-1----:R-:W-:-:S05]  /*bb00*/  LOP3.LUT R127, R127, 0xff, RZ, 0xc0, !PT ;  /* 0x000000ff7f7f7812 */ /* 0x002fca00078ec0ff */
[----:B------:R-:W-:-:S05]  /*bb10*/  IMAD.SHL.U32 R127, R127, 0x4, RZ ;  /* 0x000000047f7f7824 */ /* 0x000fca00078e00ff */
[----:B------:R-:W-:Y:S01]  /*bb20*/  LOP3.LUT R127, R127, 0x20, RZ, 0x3c, !PT ;  /* 0x000000207f7f7812 */ /* 0x000fe200078e3cff */
[----:B-----5:R-:W-:-:S05]  /*bb30*/  IMAD.WIDE R134, R251, 0x4, R134 ;  /* 0x00000004fb867825 */ /* 0x020fca00078e0286 */
[----:B------:R1:W-:Y:S04]  /*bb40*/  STL [R1+0xf18], R134 ;  /* 0x000f188601007387 */ /* 0x0003e80000100800 */
[----:B------:R1:W-:Y:S04]  /*bb50*/  LDGSTS.E [R127+0x52400], [R134.64], !P0 ;  /* 0x52400000867f7fae */ /* 0x0003e8000c121844 */
[----:B------:R4:W-:Y:S01]  /*bb60*/  STL [R1+0xf14], R135 ;  /* 0x000f148701007387 */ /* 0x0009e20000100800 */
[----:B-1----:R-:W-:Y:S02]  /*bb70*/  IMAD.MOV.U32 R134, RZ, RZ, R150 ;  /* 0x000000ffff867224 */ /* 0x002fe400078e0096 */
[----:B----4-:R-:W-:-:S02]  /*bb80*/  IMAD.MOV.U32 R135, RZ, RZ, R151 ;  /* 0x000000ffff877224 */ /* 0x010fc400078e0097 */
[----:B------:R-:W4:Y:S01]  /*bb90*/  LDL.LU.64 R150, [R1+0x1038] ;  /* 0x0010380001967983 */ /* 0x000f220000300a00 */
[----:B------:R-:W-:-:S04]  /*bba0*/  IADD3 R126, R0, -0x4e, RZ ;  /* 0xffffffb2007e7810 */ /* 0x000fc80007ffe0ff */
[----:B------:R-:W-:Y:S02]  /*bbb0*/  ISETP.GE.U32.AND P1, PT, R126, 0x7fffff73, PT ;  /* 0x7fffff737e00780c */ /* 0x000fe40003f26070 */
[----:B------:R-:W-:-:S04]  /*bbc0*/  IADD3 R126, R0, -0x52, RZ ;  /* 0xffffffae007e7810 */ /* 0x000fc80007ffe0ff */
[----:B------:R-:W-:Y:S02]  /*bbd0*/  ISETP.GE.U32.AND P3, PT, R126, 0x7fffff6f, PT ;  /* 0x7fffff6f7e00780c */ /* 0x000fe40003f66070 */
[----:B------:R-:W-:Y:S01]  /*bbe0*/  IADD3 R126, R0, -0x56, RZ ;  /* 0xffffffaa007e7810 */ /* 0x000fe20007ffe0ff */
[----:B--2---:R-:W-:-:S03]  /*bbf0*/  IMAD.WIDE R142, R251, 0x4, R142 ;  /* 0x00000004fb8e7825 */ /* 0x004fc600078e028e */
[----:B------:R-:W-:Y:S02]  /*bc00*/  ISETP.GE.U32.AND P4, PT, R126, 0x7fffff6b, PT ;  /* 0x7fffff6b7e00780c */ /* 0x000fe40003f86070 */
[----:B------:R1:W-:Y:S01]  /*bc10*/  STL [R1+0xf20], R142 ;  /* 0x000f208e01007387 */ /* 0x0003e20000100800 */
[----:B---3--:R-:W-:-:S03]  /*bc20*/  IMAD.WIDE R158, R251, 0x4, R158 ;  /* 0x00000004fb9e7825 */ /* 0x008fc600078e029e */
[----:B------:R1:W-:Y:S04]  /*bc30*/  LDGSTS.E [R127+0x53400], [R142.64], !P1 ;  /* 0x534000008e7f7fae */ /* 0x0003e8000c921844 */
[----:B------:R2:W-:Y:S01]  /*bc40*/  STL [R1+0xf1c], R143 ;  /* 0x000f1c8f01007387 */ /* 0x0005e20000100800 */
[----:B-1----:R-:W-:Y:S02]  /*bc50*/  IMAD.MOV.U32 R142, RZ, RZ, R236 ;  /* 0x000000ffff8e7224 */ /* 0x002fe400078e00ec */
[----:B--2---:R-:W-:Y:S02]  /*bc60*/  IMAD.MOV.U32 R143, RZ, RZ, R237 ;  /* 0x000000ffff8f7224 */ /* 0x004fe400078e00ed */
[----:B------:R-:W2:Y:S01]  /*bc70*/  LDL.LU.64 R236, [R1+0x1030] ;  /* 0x0010300001ec7983 */ /* 0x000ea20000300a00 */
        /* <DEDUP_REMOVED lines=13> */
[----:B------:R-:W-:-:S04]  /*bd50*/  IADD3 R126, R0, -0x5a, RZ ;  /* 0xffffffa6007e7810 */ /* 0x000fc80007ffe0ff */
[----:B------:R-:W-:Y:S02]  /*bd60*/  ISETP.GE.U32.AND P0, PT, R126, 0x7fffff67, PT ;  /* 0x7fffff677e00780c */ /* 0x000fe40003f06070 */
[----:B------:R-:W-:-:S04]  /*bd70*/  IADD3 R126, R0, -0x5e, RZ ;  /* 0xffffffa2007e7810 */ /* 0x000fc80007ffe0ff */
[----:B------:R-:W-:Y:S01]  /*bd80*/  ISETP.GE.U32.AND P1, PT, R126, 0x7fffff63, PT ;  /* 0x7fffff637e00780c */ /* 0x000fe20003f26070 */
[----:B---3--:R-:W-:-:S05]  /*bd90*/  IMAD.WIDE R166, R251, 0x4, R166 ;  /* 0x00000004fba67825 */ /* 0x008fca00078e02a6 */
[----:B------:R1:W-:Y:S04]  /*bda0*/  STL [R1+0xef8], R166 ;  /* 0x000ef8a601007387 */ /* 0x0003e80000100800 */
[----:B------:R1:W-:Y:S04]  /*bdb0*/  LDGSTS.E [R127+0x56400], [R166.64], !P0 ;  /* 0x56400000a67f7fae */ /* 0x0003e8000c121844 */
[----:B------:R3:W-:Y:S01]  /*bdc0*/  STL [R1+0xef4], R167 ;  /* 0x000ef4a701007387 */ /* 0x0007e20000100800 */
[----:B----4-:R-:W-:-:S04]  /*bdd0*/  IMAD.WIDE R174, R251, 0x4, R174 ;  /* 0x00000004fbae7825 */ /* 0x010fc800078e02ae */
[----:B-1----:R-:W-:Y:S01]  /*bde0*/  IMAD.MOV.U32 R166, RZ, RZ, R190 ;  /* 0x000000ffffa67224 */ /* 0x002fe200078e00be */
[----:B------:R1:W-:Y:S01]  /*bdf0*/  LDGSTS.E [R127+0x57400], [R174.64], !P1 ;  /* 0x57400000ae7f7fae */ /* 0x0003e2000c921844 */
[----:B---3--:R-:W-:-:S03]  /*be00*/  IMAD.MOV.U32 R167, RZ, RZ, R191 ;  /* 0x000000ffffa77224 */ /* 0x008fc600078e00bf */
[----:B------:R-:W3:Y:S04]  /*be10*/  LDL.LU.64 R190, [R1+0x1018] ;  /* 0x0010180001be7983 */ /* 0x000ee80000300a00 */
[----:B------:R1:W-:Y:S04]  /*be20*/  STL [R1+0xf00], R174 ;  /* 0x000f00ae01007387 */ /* 0x0003e80000100800 */
[----:B------:R4:W-:Y:S01]  /*be30*/  STL [R1+0xefc], R175 ;  /* 0x000efcaf01007387 */ /* 0x0009e20000100800 */
[----:B-1----:R-:W-:Y:S02]  /*be40*/  IMAD.MOV.U32 R174, RZ, RZ, R182 ;  /* 0x000000ffffae7224 */ /* 0x002fe400078e00b6 */
[----:B----4-:R-:W-:-:S02]  /*be50*/  IMAD.MOV.U32 R175, RZ, RZ, R183 ;  /* 0x000000ffffaf7224 */ /* 0x010fc400078e00b7 */
[----:B------:R-:W4:Y:S01]  /*be60*/  LDL.LU.64 R182, [R1+0x1010] ;  /* 0x0010100001b67983 */ /* 0x000f220000300a00 */
[----:B------:R-:W-:-:S04]  /*be70*/  IADD3 R126, R0, -0x62, RZ ;  /* 0xffffff9e007e7810 */ /* 0x000fc80007ffe0ff */
[----:B------:R-:W-:Y:S02]  /*be80*/  ISETP.GE.U32.AND P3, PT, R126, 0x7fffff5f, PT ;  /* 0x7fffff5f7e00780c */ /* 0x000fe40003f66070 */
[----:B------:R-:W-:-:S04]  /*be90*/  IADD3 R126, R0, -0x66, RZ ;  /* 0xffffff9a007e7810 */ /* 0x000fc80007ffe0ff */
[----:B------:R-:W-:Y:S01]  /*bea0*/  ISETP.GE.U32.AND P4, PT, R126, 0x7fffff5b, PT ;  /* 0x7fffff5b7e00780c */ /* 0x000fe20003f86070 */
        /* <DEDUP_REMOVED lines=36> */
[----:B----4-:R-:W-:-:S05]  /*c0f0*/  IMAD.WIDE R214, R251, 0x4, R214 ;  /* 0x00000004fbd67825 */ /* 0x010fca00078e02d6 */
[----:B------:R1:W-:Y:S04]  /*c100*/  STL [R1+0xec8], R214 ;  /* 0x000ec8d601007387 */ /* 0x0003e80000100800 */
[----:B------:R1:W-:Y:S04]  /*c110*/  LDGSTS.E [R127+0x5c400], [R214.64], !P3 ;  /* 0x5c400000d67f7fae */ /* 0x0003e8000d921844 */
[----:B------:R4:W-:Y:S01]  /*c120*/  STL [R1+0xec4], R215 ;  /* 0x000ec4d701007387 */ /* 0x0009e20000100800 */
[----:B-1----:R-:W-:Y:S02]  /*c130*/  IMAD.MOV.U32 R214, RZ, RZ, R230 ;  /* 0x000000ffffd67224 */ /* 0x002fe400078e00e6 */
[----:B----4-:R-:W-:-:S02]  /*c140*/  IMAD.MOV.U32 R215, RZ, RZ, R231 ;  /* 0x000000ffffd77224 */ /* 0x010fc400078e00e7 */
[----:B------:R-:W4:Y:S01]  /*c150*/  LDL.LU.64 R230, [R1+0xfe8] ;  /* 0x000fe80001e67983 */ /* 0x000f220000300a00 */
[----:B------:R-:W-:Y:S01]  /*c160*/  IADD3 R126, R0, -0x7a, RZ ;  /* 0xffffff86007e7810 */ /* 0x000fe20007ffe0ff */
[----:B---3--:R-:W-:-:S03]  /*c170*/  IMAD.WIDE R222, R251, 0x4, R222 ;  /* 0x00000004fbde7825 */ /* 0x008fc600078e02de */
[----:B------:R-:W-:Y:S02]  /*c180*/  ISETP.GE.U32.AND P3, PT, R126, 0x7fffff47, PT ;  /* 0x7fffff477e00780c */ /* 0x000fe40003f66070 */
[----:B------:R-:W-:Y:S01]  /*c190*/  IADD3 R126, R0, -0x7e, RZ ;  /* 0xffffff82007e7810 */ /* 0x000fe20007ffe0ff */
[----:B------:R1:W-:Y:S03]  /*c1a0*/  LDGSTS.E [R127+0x5d400], [R222.64], !P4 ;  /* 0x5d400000de7f7fae */ /* 0x0003e6000e121844 */
[----:B------:R-:W-:Y:S01]  /*c1b0*/  ISETP.GE.U32.AND P4, PT, R126, 0x7fffff43, PT ;  /* 0x7fffff437e00780c */ /* 0x000fe20003f86070 */
[----:B--2---:R-:W-:Y:S01]  /*c1c0*/  IMAD.WIDE R236, R251, 0x4, R236 ;  /* 0x00000004fbec7825 */ /* 0x004fe200078e02ec */
[----:B------:R-:W-:-:S04]  /*c1d0*/  IADD3 R126, R0, -0x43, RZ ;  /* 0xffffffbd007e7810 */ /* 0x000fc80007ffe0ff */
[----:B------:R-:W-:Y:S02]  /*c1e0*/  ISETP.GE.U32.AND P0, PT, R126, 0x7fffff7e, PT ;  /* 0x7fffff7e7e00780c */ /* 0x000fe40003f06070 */
[----:B------:R-:W-:Y:S01]  /*c1f0*/  IADD3 R126, R0, -0x47, RZ ;  /* 0xffffffb9007e7810 */ /* 0x000fe20007ffe0ff */
[----:B------:R-:W-:Y:S01]  /*c200*/  STL [R1+0xed0], R222 ;  /* 0x000ed0de01007387 */ /* 0x000fe20000100800 */
[C---:B------:R-:W-:Y:S02]  /*c210*/  IMAD.WIDE R122, R251.reuse, 0x4, R122 ;  /* 0x00000004fb7a7825 */ /* 0x040fe400078e027a */
[----:B------:R-:W-:Y:S01]  /*c220*/  ISETP.GE.U32.AND P1, PT, R126, 0x7fffff7a, PT ;  /* 0x7fffff7a7e00780c */ /* 0x000fe20003f26070 */
[----:B------:R-:W-:Y:S01]  /*c230*/  STL [R1+0xecc], R223 ;  /* 0x000eccdf01007387 */ /* 0x000fe20000100800 */
[----:B------:R-:W-:-:S04]  /*c240*/  IMAD.WIDE R128, R251, 0x4, R128 ;  /* 0x00000004fb807825 */ /* 0x000fc800078e0280 */
        /* <DEDUP_REMOVED lines=22> */
[----:B----4-:R-:W-:-:S05]  /*c3b0*/  IMAD.WIDE R230, R251, 0x4, R230 ;  /* 0x00000004fbe67825 */ /* 0x010fca00078e02e6 */
[----:B------:R1:W-:Y:S04]  /*c3c0*/  LDGSTS.E [R127+0x5e400], [R230.64], !P3 ;  /* 0x5e400000e67f7fae */ /* 0x0003e8000d921844 */
[----:B------:R1:W-:Y:S04]  /*c3d0*/  LDGSTS.E [R127+0x5f400], [R236.64], !P4 ;  /* 0x5f400000ec7f7fae */ /* 0x0003e8000e121844 */
[----:B-1----:R-:W1:Y:S04]  /*c3e0*/  S2R R127, SR_TID.X ;  /* 0x00000000007f7919 */ /* 0x002e680000002100 */
[----:B------:R-:W-:Y:S04]  /*c3f0*/  STL [R1+0xeb8], R230 ;  /* 0x000eb8e601007387 */ /* 0x000fe80000100800 */
[----:B------:R-:W-:Y:S01]  /*c400*/  STL [R1+0xeb4], R231 ;  /* 0x000eb4e701007387 */ /* 0x000fe20000100800 */
[----:B-1----:R-:W-:-:S05]  /*c410*/  LOP3.LUT R127, R127, 0xff, RZ, 0xc0, !PT ;  /* 0x000000ff7f7f7812 */ /* 0x002fca00078ec0ff */
[----:B------:R-:W-:Y:S01]  /*c420*/  IMAD.SHL.U32 R127, R127, 0x4, RZ ;  /* 0x000000047f7f7824 */ /* 0x000fe200078e00ff */
[----:B------:R-:W-:Y:S04]  /*c430*/  STL [R1+0xec0], R236 ;  /* 0x000ec0ec01007387 */ /* 0x000fe80000100800 */
[----:B------:R-:W-:Y:S01]  /*c440*/  LOP3.LUT R127, R127, 0x40, RZ, 0x3c, !PT ;  /* 0x000000407f7f7812 */ /* 0x000fe200078e3cff */
[----:B------:R-:W-:Y:S04]  /*c450*/  STL [R1+0xebc], R237 ;  /* 0x000ebced01007387 */ /* 0x000fe80000100800 */
[----:B------:R1:W-:Y:S04]  /*c460*/  LDGSTS.E [R127+0x50800], [R122.64], !P0 ;  /* 0x508000007a7f7fae */ /* 0x0003e8000c121844 */
[----:B------:R1:W-:Y:S04]  /*c470*/  STL [R1+0xea8], R122 ;  /* 0x000ea87a01007387 */ /* 0x0003e80000100800 */
[----:B------:R2:W-:Y:S01]  /*c480*/  LDGSTS.E [R127+0x51800], [R128.64], !P1 ;  /* 0x51800000807f7fae */ /* 0x0005e2000c921844 */
[----:B-1----:R-:W-:-:S04]  /*c490*/  IADD3 R122, R0, -0x4b, RZ ;  /* 0xffffffb5007a7810 */ /* 0x002fc80007ffe0ff */
[----:B------:R-:W-:Y:S02]  /*c4a0*/  ISETP.GE.U32.AND P0, PT, R122, 0x7fffff76, PT ;  /* 0x7fffff767a00780c */ /* 0x000fe40003f06070 */
[----:B------:R-:W-:-:S04]  /*c4b0*/  IADD3 R122, R0, -0x4f, RZ ;  /* 0xffffffb1007a7810 */ /* 0x000fc80007ffe0ff */
[----:B------:R-:W-:Y:S02]  /*c4c0*/  ISETP.GE.U32.AND P1, PT, R122, 0x7fffff72, PT ;  /* 0x7fffff727a00780c */ /* 0x000fe40003f26070 */
[----:B------:R-:W-:-:S04]  /*c4d0*/  IADD3 R122, R0, -0x53, RZ ;  /* 0xffffffad007a7810 */ /* 0x000fc80007ffe0ff */
[----:B------:R-:W-:Y:S01]  /*c4e0*/  ISETP.GE.U32.AND P3, PT, R122, 0x7fffff6e, PT ;  /* 0x7fffff6e7a00780c */ /* 0x000fe20003f66070 */
[----:B------:R2:W-:Y:S01]  /*c4f0*/  LDGSTS.E [R127+0x52800], [R136.64], !P0 ;  /* 0x52800000887f7fae */ /* 0x0005e2000c121844 */
        /* <DEDUP_REMOVED lines=27> */
[----:B------:R-:W-:-:S05]  /*c6b0*/  IADD3 R122, R0, -0x7b, RZ ;  /* 0xffffff85007a7810 */ /* 0x000fca0007ffe0ff */
[----:B------:R2:W-:Y:S01]  /*c6c0*/  LDGSTS.E [R127+0x5c800], [R216.64], !P3 ;  /* 0x5c800000d87f7fae */ /* 0x0005e2000d921844 */
[----:B------:R-:W-:Y:S02]  /*c6d0*/  ISETP.GE.U32.AND P3, PT, R122, 0x7fffff46, PT ;  /* 0x7fffff467a00780c */ /* 0x000fe40003f66070 */
[----:B------:R-:W-:-:S03]  /*c6e0*/  IADD3 R122, R0, -0x7f, RZ ;  /* 0xffffff81007a7810 */ /* 0x000fc60007ffe0ff */
[----:B------:R2:W-:Y:S01]  /*c6f0*/  LDGSTS.E [R127+0x5d800], [R224.64], !P4 ;  /* 0x5d800000e07f7fae */ /* 0x0005e2000e121844 */
[----:B------:R-:W-:Y:S02]  /*c700*/  ISETP.GE.U32.AND P4, PT, R122, 0x7fffff42, PT ;  /* 0x7fffff427a00780c */ /* 0x000fe40003f86070 */
[----:B------:R-:W-:-:S04]  /*c710*/  IADD3 R122, R0, -0x44, RZ ;  /* 0xffffffbc007a7810 */ /* 0x000fc80007ffe0ff */
[----:B------:R-:W-:Y:S01]  /*c720*/  ISETP.GE.U32.AND P0, PT, R122, 0x7fffff7d, PT ;  /* 0x7fffff7d7a00780c */ /* 0x000fe20003f06070 */
[----:B------:R2:W-:Y:S01]  /*c730*/  LDGSTS.E [R127+0x5e800], [R232.64], !P3 ;  /* 0x5e800000e87f7fae */ /* 0x0005e2000d921844 */
[----:B------:R-:W-:-:S04]  /*c740*/  IADD3 R122, R0, -0x48, RZ ;  /* 0xffffffb8007a7810 */ /* 0x000fc80007ffe0ff */
[----:B------:R-:W-:Y:S01]  /*c750*/  ISETP.GE.U32.AND P1, PT, R122, 0x7fffff79, PT ;  /* 0x7fffff797a00780c */ /* 0x000fe20003f26070 */
[----:B------:R2:W-:Y:S01]  /*c760*/  LDGSTS.E [R127+0x5f800], [R238.64], !P4 ;  /* 0x5f800000ee7f7fae */ /* 0x0005e2000e121844 */
[----:B------:R-:W-:Y:S02]  /*c770*/  IADD3 R122, R0, -0x4c, RZ ;  /* 0xffffffb4007a7810 */ /* 0x000fe40007ffe0ff */
[----:B--2---:R-:W-:-:S05]  /*c780*/  LOP3.LUT R127, R252, 0x60, RZ, 0x3c, !PT ;  /* 0x00000060fc7f7812 */ /* 0x004fca00078e3cff */
[----:B------:R1:W-:Y:S01]  /*c790*/  LDGSTS.E [R127+0x50c00], [R124.64], !P0 ;  /* 0x50c000007c7f7fae */ /* 0x0003e2000c121844 */
[----:B------:R-:W-:Y:S02]  /*c7a0*/  ISETP.GE.U32.AND P0, PT, R122, 0x7fffff75, PT ;  /* 0x7fffff757a00780c */ /* 0x000fe40003f06070 */
[----:B------:R-:W-:Y:S01]  /*c7b0*/  IADD3 R122, R0, -0x50, RZ ;  /* 0xffffffb0007a7810 */ /* 0x000fe20007ffe0ff */
[----:B------:R1:W-:Y:S03]  /*c7c0*/  LDGSTS.E [R127+0x51c00], [R130.64], !P1 ;  /* 0x51c00000827f7fae */ /* 0x0003e6000c921844 */
[----:B------:R-:W-:Y:S01]  /*c7d0*/  ISETP.GE.U32.AND P1, PT, R122, 0x7fffff71, PT ;  /* 0x7fffff717a00780c */ /* 0x000fe20003f26070 */
[----:B------:R2:W-:Y:S01]  /*c7e0*/  STL [R1+0xea4], R123 ;  /* 0x000ea47b01007387 */ /* 0x0005e20000100800 */
[----:B------:R-:W-:-:S03]  /*c7f0*/  IADD3 R122, R0, -0x54, RZ ;  /* 0xffffffac007a7810 */ /* 0x000fc60007ffe0ff */
[----:B------:R-:W-:Y:S01]  /*c800*/  STL [R1+0xeb0], R128 ;  /* 0x000eb08001007387 */ /* 0x000fe20000100800 */
[----:B------:R-:W-:-:S03]  /*c810*/  ISETP.GE.U32.AND P3, PT, R122, 0x7fffff6d, PT ;  /* 0x7fffff6d7a00780c */ /* 0x000fc60003f66070 */
[----:B------:R-:W-:Y:S01]  /*c820*/  STL [R1+0xeac], R129 ;  /* 0x000eac8101007387 */ /* 0x000fe20000100800 */
[----:B------:R-:W-:-:S03]  /*c830*/  IADD3 R122, R0, -0x58, RZ ;  /* 0xffffffa8007a7810 */ /* 0x000fc60007ffe0ff */
[----:B------:R-:W-:Y:S04]  /*c840*/  STL [R1+0xe98], R136 ;  /* 0x000e988801007387 */ /* 0x000fe80000100800 */
[----:B------:R-:W-:Y:S01]  /*c850*/  STL [R1+0xe94], R137 ;  /* 0x000e948901007387 */ /* 0x000fe20000100800 */
[----:B------:R-:W-:-:S03]  /*c860*/  ISETP.GE.U32.AND P4, PT, R122, 0x7fffff69, PT ;  /* 0x7fffff697a00780c */ /* 0x000fc60003f86070 */
[----:B------:R-:W-:Y:S01]  /*c870*/  STL [R1+0xea0], R144 ;  /* 0x000ea09001007387 */ /* 0x000fe20000100800 */
[----:B------:R-:W-:-:S03]  /*c880*/  IADD3 R122, R0, -0x5c, RZ ;  /* 0xffffffa4007a7810 */ /* 0x000fc60007ffe0ff */
[----:B------:R-:W-:Y:S04]  /*c890*/  STL [R1+0xe9c], R145 ;  /* 0x000e9c9101007387 */ /* 0x000fe80000100800 */
[----:B------:R-:W-:Y:S04]  /*c8a0*/  STL [R1+0xe88], R152 ;  /* 0x000e889801007387 */ /* 0x000fe80000100800 */
[----:B------:R-:W-:Y:S04]  /*c8b0*/  STL [R1+0xe84], R153 ;  /* 0x000e849901007387 */ /* 0x000fe80000100800 */
[----:B------:R-:W-:Y:S04]  /*c8c0*/  STL [R1+0xe90], R160 ;  /* 0x000e90a001007387 */ /* 0x000fe80000100800 */
[----:B------:R-:W-:Y:S04]  /*c8d0*/  STL [R1+0xe8c], R161 ;  /* 0x000e8ca101007387 */ /* 0x000fe80000100800 */
[----:B------:R-:W-:Y:S04]  /*c8e0*/  STL [R1+0xe78], R168 ;  /* 0x000e78a801007387 */ /* 0x000fe80000100800 */
[----:B------:R-:W-:Y:S04]  /*c8f0*/  STL [R1+0xe74], R169 ;  /* 0x000e74a901007387 */ /* 0x000fe80000100800 */
[----:B------:R1:W-:Y:S01]  /*c900*/  LDGSTS.E [R127+0x52c00], [R138.64], !P0 ;  /* 0x52c000008a7f7fae */ /* 0x0003e2000c121844 */
[----:B------:R-:W-:-:S02]  /*c910*/  ISETP.GE.U32.AND P0, PT, R122, 0x7fffff65, PT ;  /* 0x7fffff657a00780c */ /* 0x000fc40003f06070 */
[----:B------:R-:W-:Y:S01]  /*c920*/  IADD3 R122, R0, -0x60, RZ ;  /* 0xffffffa0007a7810 */ /* 0x000fe20007ffe0ff */
        /* <DEDUP_REMOVED lines=32> */
[----:B------:R-:W-:Y:S01]  /*cb30*/  STL [R1+0xe30], R130 ;  /* 0x000e308201007387 */ /* 0x000fe20000100800 */
[----:B------:R-:W-:-:S03]  /*cb40*/  IMAD.WIDE R186, R251, 0x4, R186 ;  /* 0x00000004fbba7825 */ /* 0x000fc600078e02ba */
        /* <DEDUP_REMOVED lines=18> */
[----:B------:R-:W-:Y:S01]  /*cc70*/  STL [R1+0xdf4], R171 ;  /* 0x000df4ab01007387 */ /* 0x000fe20000100800 */
[----:B------:R-:W-:-:S03]  /*cc80*/  IMAD.WIDE R210, R251, 0x4, R210 ;  /* 0x00000004fbd27825 */ /* 0x000fc600078e02d2 */
[----:B------:R-:W-:Y:S01]  /*cc90*/  STL [R1+0xe00], R178 ;  /* 0x000e00b201007387 */ /* 0x000fe20000100800 */
[----:B--2---:R-:W-:-:S03]  /*cca0*/  IADD3 R123, R0, -0x80, RZ ;  /* 0xffffff80007b7810 */ /* 0x004fc60007ffe0ff */
[----:B------:R-:W-:Y:S01]  /*ccb0*/  STL [R1+0xdfc], R179 ;  /* 0x000dfcb301007387 */ /* 0x000fe20000100800 */
[----:B------:R-:W-:-:S03]  /*ccc0*/  IMAD.WIDE R218, R251, 0x4, R218 ;  /* 0x00000004fbda7825 */ /* 0x000fc600078e02da */
[----:B------:R-:W-:Y:S04]  /*ccd0*/  STL [R1+0xde8], R186 ;  /* 0x000de8ba01007387 */ /* 0x000fe80000100800 */
[----:B------:R1:W-:Y:S01]  /*cce0*/  LDGSTS.E [R127+0x59c00], [R194.64], !P4 ;  /* 0x59c00000c27f7fae */ /* 0x0003e2000e121844 */
[----:B------:R-:W-:Y:S02]  /*ccf0*/  ISETP.GE.U32.AND P4, PT, R122, 0x7fffff49, PT ;  /* 0x7fffff497a00780c */ /* 0x000fe40003f86070 */
[----:B------:R-:W-:Y:S01]  /*cd00*/  IADD3 R122, R0, -0x7c, RZ ;  /* 0xffffff84007a7810 */ /* 0x000fe20007ffe0ff */
[----:B------:R-:W-:Y:S01]  /*cd10*/  STL [R1+0xde4], R187 ;  /* 0x000de4bb01007387 */ /* 0x000fe20000100800 */
[----:B------:R-:W-:-:S03]  /*cd20*/  IMAD.MOV.U32 R0, RZ, RZ, c[0x0][0x18c] ;  /* 0x00006300ff007624 */ /* 0x000fc600078e00ff */
[----:B------:R-:W-:Y:S01]  /*cd30*/  STL [R1+0xdf0], R194 ;  /* 0x000df0c201007387 */ /* 0x000fe20000100800 */
[----:B------:R-:W-:-:S03]  /*cd40*/  IMAD.WIDE R226, R251, 0x4, R226 ;  /* 0x00000004fbe27825 */ /* 0x000fc600078e02e2 */
[----:B------:R-:W-:Y:S01]  /*cd50*/  STL [R1+0xdec], R195 ;  /* 0x000decc301007387 */ /* 0x000fe20000100800 */
[----:B------:R-:W-:-:S03]  /*cd60*/  IMAD.MOV.U32 R252, RZ, RZ, 0x3f ;  /* 0x0000003ffffc7424 */ /* 0x000fc600078e00ff */
[----:B------:R-:W-:Y:S01]  /*cd70*/  STL [R1+0xdd8], R202 ;  /* 0x000dd8ca01007387 */ /* 0x000fe20000100800 */
[----:B------:R-:W-:-:S03]  /*cd80*/  IMAD.WIDE R120, R251, 0x4, R120 ;  /* 0x00000004fb787825 */ /* 0x000fc600078e0278 */
[----:B------:R-:W-:Y:S01]  /*cd90*/  STL [R1+0xdd4], R203 ;  /* 0x000dd4cb01007387 */ /* 0x000fe20000100800 */
[----:B------:R-:W-:-:S03]  /*cda0*/  IMAD.SHL.U32 R0, R0, 0x40, RZ ;  /* 0x0000004000007824 */ /* 0x000fc600078e00ff */
[----:B------:R-:W-:Y:S01]  /*cdb0*/  STL [R1+0xde0], R210 ;  /* 0x000de0d201007387 */ /* 0x000fe20000100800 */
[----:B------:R-:W-:-:S03]  /*cdc0*/  IMAD.WIDE R118, R251, 0x4, R118 ;  /* 0x00000004fb767825 */ /* 0x000fc600078e0276 */
[----:B------:R-:W-:Y:S01]  /*cdd0*/  STL [R1+0xddc], R211 ;  /* 0x000ddcd301007387 */ /* 0x000fe20000100800 */
[----:B------:R-:W-:-:S03]  /*cde0*/  IADD3 R252, R252, c[0x0][0x180], RZ ;  /* 0x00006000fcfc7a10 */ /* 0x000fc60007ffe0ff */
[----:B------:R-:W-:Y:S01]  /*cdf0*/  STL [R1+0x9b8], R218 ;  /* 0x0009b8da01007387 */ /* 0x000fe20000100800 */
[----:B------:R-:W-:-:S03]  /*ce00*/  IMAD.WIDE R114, R0, 0x4, R114 ;  /* 0x0000000400727825 */ /* 0x000fc600078e0272 */
[----:B------:R-:W-:Y:S01]  /*ce10*/  STL [R1+0x9b4], R219 ;  /* 0x0009b4db01007387 */ /* 0x000fe20000100800 */
[----:B------:R-:W-:-:S03]  /*ce20*/  IMAD.WIDE R116, R0, 0x4, R116 ;  /* 0x0000000400747825 */ /* 0x000fc600078e0274 */
[----:B------:R-:W-:Y:S04]  /*ce30*/  STL [R1+0x9c0], R226 ;  /* 0x0009c0e201007387 */ /* 0x000fe80000100800 */
[----:B------:R-:W-:Y:S01]  /*ce40*/  STL [R1+0x9bc], R227 ;  /* 0x0009bce301007387 */ /* 0x000fe20000100800 */
[----:B------:R-:W-:-:S03]  /*ce50*/  IMAD.WIDE R110, R0, 0x4, R110 ;  /* 0x00000004006e7825 */ /* 0x000fc600078e026e */
[----:B------:R1:W-:Y:S01]  /*ce60*/  LDGSTS.E [R127+0x5ac00], [R202.64], !P0 ;  /* 0x5ac00000ca7f7fae */ /* 0x0003e2000c121844 */
[----:B------:R-:W-:-:S03]  /*ce70*/  ISETP.GT.AND P0, PT, R252, 0x7f, PT ;  /* 0x0000007ffc00780c */ /* 0x000fc60003f04270 */
[----:B------:R-:W-:Y:S04]  /*ce80*/  STL [R1+0x9c8], R120 ;  /* 0x0009c87801007387 */ /* 0x000fe80000100800 */
[----:B------:R1:W-:Y:S01]  /*ce90*/  LDGSTS.E [R127+0x5bc00], [R210.64], !P1 ;  /* 0x5bc00000d27f7fae */ /* 0x0003e2000c921844 */
[----:B------:R-:W-:-:S03]  /*cea0*/  ISETP.GE.U32.AND P1, PT, R122, 0x7fffff45, PT ;  /* 0x7fffff457a00780c */ /* 0x000fc60003f26070 */
[----:B------:R-:W-:Y:S01]  /*ceb0*/  STL [R1+0x9c4], R121 ;  /* 0x0009c47901007387 */ /* 0x000fe20000100800 */
[----:B------:R-:W-:-:S03]  /*cec0*/  SEL R122, RZ, 0x4, P5 ;  /* 0x00000004ff7a7807 */ /* 0x000fc60002800000 */
[----:B------:R-:W-:Y:S01]  /*ced0*/  STL [R1+0x9d0], R118 ;  /* 0x0009d07601007387 */ /* 0x000fe20000100800 */
[----:B------:R-:W-:-:S03]  /*cee0*/  IMAD.WIDE R112, R0, 0x4, R112 ;  /* 0x0000000400707825 */ /* 0x000fc600078e0270 */
[----:B------:R-:W-:Y:S01]  /*cef0*/  STL [R1+0x9cc], R119 ;  /* 0x0009cc7701007387 */ /* 0x000fe20000100800 */
[----:B------:R-:W-:-:S03]  /*cf00*/  SEL R122, R122, RZ, P0 ;  /* 0x000000ff7a7a7207 */ /* 0x000fc60000000000 */
[----:B------:R-:W-:Y:S01]  /*cf10*/  STL [R1+0x9d8], R114 ;  /* 0x0009d87201007387 */ /* 0x000fe20000100800 */
[----:B------:R-:W-:-:S03]  /*cf20*/  IMAD.WIDE R106, R0, 0x4, R106 ;  /* 0x00000004006a7825 */ /* 0x000fc600078e026a */
[----:B------:R-:W-:Y:S01]  /*cf30*/  STL [R1+0x9d4], R115 ;  /* 0x0009d47301007387 */ /* 0x000fe20000100800 */
[----:B------:R-:W-:-:S03]  /*cf40*/  ISETP.GE.U32.AND P0, PT, R123, 0x7fffff41, PT ;  /* 0x7fffff417b00780c */ /* 0x000fc60003f06070 */
[----:B------:R-:W-:Y:S01]  /*cf50*/  STL [R1+0x9e8], R116 ;  /* 0x0009e87401007387 */ /* 0x000fe20000100800 */
[----:B------:R-:W-:-:S03]  /*cf60*/  IMAD.WIDE R108, R0, 0x4, R108 ;  /* 0x00000004006c7825 */ /* 0x000fc600078e026c */
[----:B------:R-:W-:Y:S01]  /*cf70*/  STL [R1+0x9e4], R117 ;  /* 0x0009e47501007387 */ /* 0x000fe20000100800 */
[----:B------:R-:W-:-:S03]  /*cf80*/  IMAD.WIDE R102, R0, 0x4, R102 ;  /* 0x0000000400667825 */ /* 0x000fc600078e0266 */
[----:B------:R-:W-:Y:S04]  /*cf90*/  STL [R1+0x9f8], R110 ;  /* 0x0009f86e01007387 */ /* 0x000fe80000100800 */
        /* <DEDUP_REMOVED lines=14> */
[----:B------:R1:W-:Y:S04]  /*d080*/  LDGSTS.E [R127+0x5cc00], [R218.64], !P3 ;  /* 0x5cc00000da7f7fae */ /* 0x0003e8000d921844 */
[----:B------:R-:W-:Y:S04]  /*d090*/  STL [R1+0xa48], R104 ;  /* 0x000a486801007387 */ /* 0x000fe80000100800 */
[----:B------:R1:W-:Y:S04]  /*d0a0*/  LDGSTS.E [R127+0x5dc00], [R226.64], !P4 ;  /* 0x5dc00000e27f7fae */ /* 0x0003e8000e121844 */
[----:B------:R-:W-:Y:S01]  /*d0b0*/  STL [R1+0xa44], R105 ;  /* 0x000a446901007387 */ /* 0x000fe20000100800 */
[----:B------:R-:W-:-:S03]  /*d0c0*/  IMAD.WIDE R90, R0, 0x4, R90 ;  /* 0x00000004005a7825 */ /* 0x000fc600078e025a */
[----:B------:R1:W-:Y:S04]  /*d0d0*/  LDGSTS.E [R127+0x5ec00], [R120.64], !P1 ;  /* 0x5ec00000787f7fae */ /* 0x0003e8000c921844 */
[----:B------:R-:W-:Y:S04]  /*d0e0*/  STL [R1+0xa58], R98 ;  /* 0x000a586201007387 */ /* 0x000fe80000100800 */
[----:B------:R1:W-:Y:S04]  /*d0f0*/  LDGSTS.E [R127+0x5fc00], [R118.64], !P0 ;  /* 0x5fc00000767f7fae */ /* 0x0003e8000c121844 */
[----:B------:R-:W-:Y:S01]  /*d100*/  STL [R1+0xa54], R99 ;  /* 0x000a546301007387 */ /* 0x000fe20000100800 */
[----:B------:R-:W-:-:S03]  /*d110*/  IMAD.WIDE R92, R0, 0x4, R92 ;  /* 0x00000004005c7825 */ /* 0x000fc600078e025c */
[----:B------:R-:W-:Y:S04]  /*d120*/  STL [R1+0xa68], R100 ;  /* 0x000a686401007387 */ /* 0x000fe80000100800 */
[----:B-1----:R-:W1:Y:S04]  /*d130*/  S2R R127, SR_TID.X ;  /* 0x00000000007f7919 */ /* 0x002e680000002100 */
        /* <DEDUP_REMOVED lines=29> */
[----:B------:R-:W-:Y:S01]  /*d310*/  STL [R1+0xb08], R80 ;  /* 0x000b085001007387 */ /* 0x000fe20000100800 */
[----:B-1----:R-:W-:-:S03]  /*d320*/  LOP3.LUT R223, R127, 0xff, RZ, 0xc0, !PT ;  /* 0x000000ff7fdf7812 */ /* 0x002fc600078ec0ff */
[----:B------:R-:W-:Y:S01]  /*d330*/  STL [R1+0xb04], R81 ;  /* 0x000b045101007387 */ /* 0x000fe20000100800 */
[----:B------:R-:W-:-:S03]  /*d340*/  IMAD.WIDE R66, R0, 0x4, R66 ;  /* 0x0000000400427825 */ /* 0x000fc600078e0242 */
[----:B------:R-:W-:Y:S01]  /*d350*/  STL [R1+0xb18], R74 ;  /* 0x000b184a01007387 */ /* 0x000fe20000100800 */
[----:B------:R-:W-:-:S03]  /*d360*/  ISETP.NE.U32.AND P3, PT, R122, RZ, PT ;  /* 0x000000ff7a00720c */ /* 0x000fc60003f65070 */
[----:B------:R-:W-:Y:S01]  /*d370*/  STL [R1+0xb14], R75 ;  /* 0x000b144b01007387 */ /* 0x000fe20000100800 */
[----:B------:R-:W-:-:S03]  /*d380*/  LOP3.LUT R127, R127, 0xc0, RZ, 0xc0, !PT ;  /* 0x000000c07f7f7812 */ /* 0x000fc600078ec0ff */
[----:B------:R-:W-:Y:S01]  /*d390*/  STL [R1+0xb28], R76 ;  /* 0x000b284c01007387 */ /* 0x000fe20000100800 */
[----:B------:R-:W-:-:S03]  /*d3a0*/  IMAD.WIDE R68, R0, 0x4, R68 ;  /* 0x0000000400447825 */ /* 0x000fc600078e0244 */
[----:B------:R-:W-:Y:S01]  /*d3b0*/  STL [R1+0xb24], R77 ;  /* 0x000b244d01007387 */ /* 0x000fe20000100800 */
[----:B------:R-:W-:-:S03]  /*d3c0*/  IMAD.SHL.U32 R223, R223, 0x4, RZ ;  /* 0x00000004dfdf7824 */ /* 0x000fc600078e00ff */
[----:B------:R-:W-:Y:S01]  /*d3d0*/  STL [R1+0xb38], R70 ;  /* 0x000b384601007387 */ /* 0x000fe20000100800 */
[----:B------:R-:W-:-:S03]  /*d3e0*/  IMAD.WIDE R64, R0, 0x4, R64 ;  /* 0x0000000400407825 */ /* 0x000fc600078e0240 */
[----:B------:R-:W-:Y:S01]  /*d3f0*/  STL [R1+0xb34], R71 ;  /* 0x000b344701007387 */ /* 0x000fe20000100800 */
[----:B------:R-:W-:-:S03]  /*d400*/  SHF.R.U32.HI R127, RZ, 0x2, R127 ;  /* 0x00000002ff7f7819 */ /* 0x000fc6000001167f */
[----:B------:R-:W-:Y:S01]  /*d410*/  STL [R1+0xb48], R72 ;  /* 0x000b484801007387 */ /* 0x000fe20000100800 */
[----:B------:R-:W-:-:S03]  /*d420*/  IMAD.WIDE R62, R0, 0x4, R62 ;  /* 0x00000004003e7825 */ /* 0x000fc600078e023e */
[----:B------:R-:W-:Y:S01]  /*d430*/  STL [R1+0xb44], R73 ;  /* 0x000b444901007387 */ /* 0x000fe20000100800 */
[----:B------:R-:W-:-:S03]  /*d440*/  IMAD.WIDE R58, R0, 0x4, R58 ;  /* 0x00000004003a7825 */ /* 0x000fc600078e023a */
[----:B------:R-:W-:Y:S01]  /*d450*/  STL [R1+0xb58], R66 ;  /* 0x000b584201007387 */ /* 0x000fe20000100800 */
[----:B------:R-:W-:-:S03]  /*d460*/  LOP3.LUT R127, R223, R127, RZ, 0x3c, !PT ;  /* 0x0000007fdf7f7212 */ /* 0x000fc600078e3cff */
        /* <DEDUP_REMOVED lines=11> */
[----:B------:R-:W0:Y:S04]  /*d520*/  LDGDEPBAR ;  /* 0x00000000000079af */ /* 0x000e280000000000 */
[----:B------:R-:W-:Y:S04]  /*d530*/  STL [R1+0xcb8], R58 ;  /* 0x000cb83a01007387 */ /* 0x000fe80000100800 */
[----:B------:R1:W-:Y:S04]  /*d540*/  LDGSTS.E [R127+0x20000], [R114.64], P3 ;  /* 0x20000000727f7fae */ /* 0x0003e80009921844 */
[----:B------:R-:W-:Y:S01]  /*d550*/  STL [R1+0xcb0], R59 ;  /* 0x000cb03b01007387 */ /* 0x000fe20000100800 */
[----:B------:R-:W-:-:S03]  /*d560*/  IMAD.WIDE R52, R0, 0x4, R52 ;  /* 0x0000000400347825 */ /* 0x000fc600078e0234 */
[----:B------:R1:W-:Y:S04]  /*d570*/  LDGSTS.E [R127+0x20800], [R116.64], P3 ;  /* 0x20800000747f7fae */ /* 0x0003e80009921844 */
        /* <DEDUP_REMOVED lines=134> */
[----:B------:R2:W-:Y:S04]  /*dde0*/  STL [R1+0xdbc], R5 ;  /* 0x000dbc0501007387 */ /* 0x0005e80000100800 */
[----:B------:R-:W-:Y:S04]  /*ddf0*/  STL [R1+0xdc8], R2 ;  /* 0x000dc80201007387 */ /* 0x000fe80000100800 */
[----:B------:R3:W-:Y:S01]  /*de00*/  LDGSTS.E [R127+0x3c800], [R2.64], P3 ;  /* 0x3c800000027f7fae */ /* 0x0007e20009921844 */
[----:B--2---:R-:W-:-:S03]  /*de10*/  IMAD.WIDE R4, R0, 0x4, R246 ;  /* 0x0000000400047825 */ /* 0x004fc600078e02f6 */
[----:B------:R3:W-:Y:S04]  /*de20*/  STL [R1+0xdc0], R3 ;  /* 0x000dc00301007387 */ /* 0x0007e80000100800 */
[----:B------:R-:W-:Y:S04]  /*de30*/  STL [R1+0xdc4], R4 ;  /* 0x000dc40401007387 */ /* 0x000fe80000100800 */
[----:B------:R2:W-:Y:S01]  /*de40*/  LDGSTS.E [R127+0x3d000], [R4.64], P3 ;  /* 0x3d000000047f7fae */ /* 0x0005e20009921844 */
[----:B---3--:R-:W-:-:S03]  /*de50*/  IMAD.WIDE R2, R0, 0x4, R248 ;  /* 0x0000000400027825 */ /* 0x008fc600078e02f8 */
[----:B------:R2:W-:Y:S04]  /*de60*/  STL [R1+0xdac], R5 ;  /* 0x000dac0501007387 */ /* 0x0005e80000100800 */
[----:B------:R-:W-:Y:S04]  /*de70*/  STL [R1+0xdb8], R2 ;  /* 0x000db80201007387 */ /* 0x000fe80000100800 */
[----:B------:R-:W2:Y:S04]  /*de80*/  LDL.LU.64 R230, [R1] ;  /* 0x0000000001e67983 */ /* 0x000ea80000300a00 */
[----:B------:R-:W3:Y:S04]  /*de90*/  LDL.LU.64 R222, [R1+0x8] ;  /* 0x0000080001de7983 */ /* 0x000ee80000300a00 */
[----:B------:R3:W-:Y:S04]  /*dea0*/  LDGSTS.E [R127+0x3d800], [R2.64], P3 ;  /* 0x3d800000027f7fae */ /* 0x0007e80009921844 */
[----:B------:R3:W-:Y:S01]  /*deb0*/  STL [R1+0xdb0], R3 ;  /* 0x000db00301007387 */ /* 0x0007e20000100800 */
[----:B--2---:R-:W-:-:S04]  /*dec0*/  IMAD.WIDE R4, R0, 0x4, R230 ;  /* 0x0000000400047825 */ /* 0x004fc800078e02e6 */
[C---:B---3--:R-:W-:Y:S01]  /*ded0*/  IMAD.WIDE R2, R0.reuse, 0x4, R222 ;  /* 0x0000000400027825 */ /* 0x048fe200078e02de */
[----:B------:R-:W-:Y:S04]  /*dee0*/  STL [R1+0xdb4], R4 ;  /* 0x000db40401007387 */ /* 0x000fe80000100800 */
[----:B------:R2:W-:Y:S04]  /*def0*/  STL [R1+0xd9c], R5 ;  /* 0x000d9c0501007387 */ /* 0x0005e80000100800 */
[----:B------:R-:W-:Y:S04]  /*df00*/  STL [R1+0xda8], R2 ;  /* 0x000da80201007387 */ /* 0x000fe80000100800 */
[----:B------:R-:W2:Y:S04]  /*df10*/  LDL.LU.64 R230, [R1+0x10] ;  /* 0x0000100001e67983 */ /* 0x000ea80000300a00 */
[----:B------:R-:W3:Y:S04]  /*df20*/  LDL.LU.64 R222, [R1+0x18] ;  /* 0x0000180001de7983 */ /* 0x000ee80000300a00 */
[----:B------:R2:W-:Y:S04]  /*df30*/  LDGSTS.E [R127+0x3e000], [R4.64], P3 ;  /* 0x3e000000047f7fae */ /* 0x0005e80009921844 */
[----:B------:R3:W-:Y:S04]  /*df40*/  LDGSTS.E [R127+0x3e800], [R2.64], P3 ;  /* 0x3e800000027f7fae */ /* 0x0007e80009921844 */
[----:B------:R3:W-:Y:S01]  /*df50*/  STL [R1+0xda0], R3 ;  /* 0x000da00301007387 */ /* 0x0007e20000100800 */
[----:B--2---:R-:W-:-:S04]  /*df60*/  IMAD.WIDE R4, R0, 0x4, R230 ;  /* 0x0000000400047825 */ /* 0x004fc800078e02e6 */
[----:B---3--:R-:W-:Y:S01]  /*df70*/  IMAD.WIDE R2, R0, 0x4, R222 ;  /* 0x0000000400027825 */ /* 0x008fe200078e02de */
[----:B------:R-:W-:Y:S03]  /*df80*/  STL [R1+0xda4], R4 ;  /* 0x000da40401007387 */ /* 0x000fe60000100800 */
[----:B------:R-:W-:Y:S01]  /*df90*/  IMAD.MOV.U32 R222, RZ, RZ, R214 ;  /* 0x000000ffffde7224 */ /* 0x000fe200078e00d6 */
[----:B------:R1:W-:Y:S01]  /*dfa0*/  LDGSTS.E [R127+0x3f000], [R4.64], P3 ;  /* 0x3f000000047f7fae */ /* 0x0003e20009921844 */
[----:B------:R-:W-:Y:S02]  /*dfb0*/  IMAD.MOV.U32 R223, RZ, RZ, R215 ;  /* 0x000000ffffdf7224 */ /* 0x000fe400078e00d7 */
[----:B------:R-:W-:Y:S01]  /*dfc0*/  IMAD.MOV.U32 R214, RZ, RZ, R206 ;  /* 0x000000ffffd67224 */ /* 0x000fe200078e00ce */
[----:B------:R2:W-:Y:S01]  /*dfd0*/  STL [R1+0xd90], R5 ;  /* 0x000d900501007387 */ /* 0x0005e20000100800 */
[----:B------:R-:W-:-:S02]  /*dfe0*/  IMAD.MOV.U32 R215, RZ, RZ, R207 ;  /* 0x000000ffffd77224 */ /* 0x000fc400078e00cf */
[----:B------:R-:W-:Y:S01]  /*dff0*/  IMAD.MOV.U32 R206, RZ, RZ, R198 ;  /* 0x000000ffffce7224 */ /* 0x000fe200078e00c6 */
[----:B------:R1:W-:Y:S01]  /*e000*/  LDGSTS.E [R127+0x3f800], [R2.64], P3 ;  /* 0x3f800000027f7fae */ /* 0x0003e20009921844 */
[----:B------:R-:W-:Y:S02]  /*e010*/  IMAD.MOV.U32 R207, RZ, RZ, R199 ;  /* 0x000000ffffcf7224 */ /* 0x000fe400078e00c7 */
[----:B------:R-:W-:Y:S01]  /*e020*/  IMAD.MOV.U32 R198, RZ, RZ, R190 ;  /* 0x000000ffffc67224 */ /* 0x000fe200078e00be */
[----:B------:R-:W-:Y:S01]  /*e030*/  STL [R1+0xd98], R2 ;  /* 0x000d980201007387 */ /* 0x000fe20000100800 */
[----:B------:R-:W-:Y:S02]  /*e040*/  IMAD.MOV.U32 R199, RZ, RZ, R191 ;  /* 0x000000ffffc77224 */ /* 0x000fe400078e00bf */
[----:B------:R-:W-:Y:S01]  /*e050*/  IMAD.MOV.U32 R190, RZ, RZ, R164 ;  /* 0x000000ffffbe7224 */ /* 0x000fe200078e00a4 */
[----:B------:R3:W-:Y:S01]  /*e060*/  STL [R1+0xd94], R3 ;  /* 0x000d940301007387 */ /* 0x0007e20000100800 */
[----:B------:R-:W-:-:S02]  /*e070*/  IMAD.MOV.U32 R191, RZ, RZ, R165 ;  /* 0x000000ffffbf7224 */ /* 0x000fc400078e00a5 */
[----:B------:R-:W-:Y:S02]  /*e080*/  IMAD.MOV.U32 R164, RZ, RZ, R156 ;  /* 0x000000ffffa47224 */ /* 0x000fe400078e009c */
[----:B------:R-:W-:Y:S02]  /*e090*/  IMAD.MOV.U32 R165, RZ, RZ, R157 ;  /* 0x000000ffffa57224 */ /* 0x000fe400078e009d */
[----:B------:R-:W4:Y:S04]  /*e0a0*/  LDL.LU.64 R156, [R1+0x1e0] ;  /* 0x0001e000019c7983 */ /* 0x000f280000300a00 */
[----:B------:R-:W2:Y:S04]  /*e0b0*/  LDL.LU.64 R230, [R1+0x20] ;  /* 0x0000200001e67983 */ /* 0x000ea80000300a00 */
[----:B-1----:R-:W3:Y:S01]  /*e0c0*/  LDL.LU.64 R126, [R1+0x28] ;  /* 0x00002800017e7983 */ /* 0x002ee20000300a00 */
[----:B--2---:R-:W-:-:S04]  /*e0d0*/  IMAD.WIDE R4, R0, 0x4, R230 ;  /* 0x0000000400047825 */ /* 0x004fc800078e02e6 */
[C---:B---3--:R-:W-:Y:S01]  /*e0e0*/  IMAD.WIDE R2, R0.reuse, 0x4, R126 ;  /* 0x0000000400027825 */ /* 0x048fe200078e027e */
[----:B------:R-:W-:Y:S04]  /*e0f0*/  STL [R1+0x9e0], R4 ;  /* 0x0009e00401007387 */ /* 0x000fe80000100800 */
[----:B------:R1:W-:Y:S04]  /*e100*/  STL [R1+0x9dc], R5 ;  /* 0x0009dc0501007387 */ /* 0x0003e80000100800 */
[----:B------:R-:W-:Y:S04]  /*e110*/  STL [R1+0x9f0], R2 ;  /* 0x0009f00201007387 */ /* 0x000fe80000100800 */
[----:B------:R2:W-:Y:S04]  /*e120*/  STL [R1+0x9ec], R3 ;  /* 0x0009ec0301007387 */ /* 0x0005e80000100800 */
[----:B------:R-:W1:Y:S04]  /*e130*/  LDL.LU.64 R230, [R1+0x30] ;  /* 0x0000300001e67983 */ /* 0x000e680000300a00 */
[----:B------:R-:W2:Y:S04]  /*e140*/  LDL.LU.64 R126, [R1+0x38] ;  /* 0x00003800017e7983 */ /* 0x000ea80000300a00 */
[----:B------:R1:W-:Y:S04]  /*e150*/  LDGSTS.E [R250+0x20400], [R4.64], P3 ;  /* 0x2040000004fa7fae */ /* 0x0003e80009921844 */
[----:B------:R2:W-:Y:S01]  /*e160*/  LDGSTS.E [R250+0x20c00], [R2.64], P3 ;  /* 0x20c0000002fa7fae */ /* 0x0005e20009921844 */
[----:B-1----:R-:W-:-:S04]  /*e170*/  IMAD.WIDE R4, R0, 0x4, R230 ;  /* 0x0000000400047825 */ /* 0x002fc800078e02e6 */
[C---:B--2---:R-:W-:Y:S01]  /*e180*/  IMAD.WIDE R2, R0.reuse, 0x4, R126 ;  /* 0x0000000400027825 */ /* 0x044fe200078e027e */
        /* <DEDUP_REMOVED lines=49> */
[----:B--2---:R-:W-:Y:S01]  /*e4a0*/  IMAD.WIDE R2, R0, 0x4, R126 ;  /* 0x0000000400027825 */ /* 0x004fe200078e027e */
[----:B------:R-:W-:Y:S03]  /*e4b0*/  STL [R1+0xaa0], R4 ;  /* 0x000aa00401007387 */ /* 0x000fe60000100800 */
[----:B------:R-:W-:Y:S01]  /*e4c0*/  IMAD.MOV.U32 R126, RZ, RZ, R222 ;  /* 0x000000ffff7e7224 */ /* 0x000fe200078e00de */
[----:B------:R1:W-:Y:S01]  /*e4d0*/  LDGSTS.E [R250+0x26400], [R4.64], P3 ;  /* 0x2640000004fa7fae */ /* 0x0003e20009921844 */
[----:B------:R-:W-:Y:S02]  /*e4e0*/  IMAD.MOV.U32 R127, RZ, RZ, R223 ;  /* 0x000000ffff7f7224 */ /* 0x000fe400078e00df */
[----:B------:R-:W-:Y:S01]  /*e4f0*/  IMAD.MOV.U32 R222, RZ, RZ, R214 ;  /* 0x000000ffffde7224 */ /* 0x000fe200078e00d6 */
[----:B------:R-:W-:Y:S01]  /*e500*/  STL [R1+0xa9c], R5 ;  /* 0x000a9c0501007387 */ /* 0x000fe20000100800 */
[----:B------:R-:W-:-:S02]  /*e510*/  IMAD.MOV.U32 R223, RZ, RZ, R215 ;  /* 0x000000ffffdf7224 */ /* 0x000fc400078e00d7 */
[----:B------:R-:W-:Y:S01]  /*e520*/  IMAD.MOV.U32 R214, RZ, RZ, R206 ;  /* 0x000000ffffd67224 */ /* 0x000fe200078e00ce */
[----:B------:R2:W-:Y:S01]  /*e530*/  LDGSTS.E [R250+0x26c00], [R2.64], P3 ;  /* 0x26c0000002fa7fae */ /* 0x0005e20009921844 */
[----:B------:R-:W-:Y:S02]  /*e540*/  IMAD.MOV.U32 R215, RZ, RZ, R207 ;  /* 0x000000ffffd77224 */ /* 0x000fe400078e00cf */
[----:B------:R-:W-:Y:S02]  /*e550*/  IMAD.MOV.U32 R206, RZ, RZ, R198 ;  /* 0x000000ffffce7224 */ /* 0x000fe400078e00c6 */
[----:B------:R-:W-:Y:S02]  /*e560*/  IMAD.MOV.U32 R207, RZ, RZ, R199 ;  /* 0x000000ffffcf7224 */ /* 0x000fe400078e00c7 */
[----:B------:R-:W-:Y:S02]  /*e570*/  IMAD.MOV.U32 R198, RZ, RZ, R190 ;  /* 0x000000ffffc67224 */ /* 0x000fe400078e00be */
[----:B------:R-:W-:-:S02]  /*e580*/  IMAD.MOV.U32 R199, RZ, RZ, R191 ;  /* 0x000000ffffc77224 */ /* 0x000fc400078e00bf */
[----:B------:R-:W-:Y:S02]  /*e590*/  IMAD.MOV.U32 R190, RZ, RZ, R182 ;  /* 0x000000ffffbe7224 */ /* 0x000fe400078e00b6 */
[----:B------:R-:W-:Y:S02]  /*e5a0*/  IMAD.MOV.U32 R191, RZ, RZ, R183 ;  /* 0x000000ffffbf7224 */ /* 0x000fe400078e00b7 */
[----:B------:R-:W-:Y:S02]  /*e5b0*/  IMAD.MOV.U32 R182, RZ, RZ, R174 ;  /* 0x000000ffffb67224 */ /* 0x000fe400078e00ae */
[----:B------:R-:W-:Y:S02]  /*e5c0*/  IMAD.MOV.U32 R183, RZ, RZ, R175 ;  /* 0x000000ffffb77224 */ /* 0x000fe400078e00af */
[----:B------:R-:W-:Y:S02]  /*e5d0*/  IMAD.MOV.U32 R174, RZ, RZ, R166 ;  /* 0x000000ffffae7224 */ /* 0x000fe400078e00a6 */
[----:B------:R-:W-:-:S02]  /*e5e0*/  IMAD.MOV.U32 R175, RZ, RZ, R167 ;  /* 0x000000ffffaf7224 */ /* 0x000fc400078e00a7 */
[----:B------:R-:W-:Y:S02]  /*e5f0*/  IMAD.MOV.U32 R166, RZ, RZ, R158 ;  /* 0x000000ffffa67224 */ /* 0x000fe400078e009e */
[----:B------:R-:W-:Y:S01]  /*e600*/  IMAD.MOV.U32 R167, RZ, RZ, R159 ;  /* 0x000000ffffa77224 */ /* 0x000fe200078e009f */
[----:B------:R-:W-:Y:S01]  /*e610*/  STL [R1+0xab0], R2 ;  /* 0x000ab00201007387 */ /* 0x000fe20000100800 */
[----:B------:R-:W-:Y:S02]  /*e620*/  IMAD.MOV.U32 R158, RZ, RZ, R150 ;  /* 0x000000ffff9e7224 */ /* 0x000fe400078e0096 */
[----:B------:R-:W-:Y:S01]  /*e630*/  IMAD.MOV.U32 R159, RZ, RZ, R151 ;  /* 0x000000ffff9f7224 */ /* 0x000fe200078e0097 */
[----:B------:R2:W-:Y:S01]  /*e640*/  STL [R1+0xaac], R3 ;  /* 0x000aac0301007387 */ /* 0x0005e20000100800 */
[----:B------:R-:W-:Y:S02]  /*e650*/  IMAD.MOV.U32 R150, RZ, RZ, R142 ;  /* 0x000000ffff967224 */ /* 0x000fe400078e008e */
[----:B------:R-:W-:-:S02]  /*e660*/  IMAD.MOV.U32 R151, RZ, RZ, R143 ;  /* 0x000000ffff977224 */ /* 0x000fc400078e008f */
[----:B------:R-:W-:Y:S02]  /*e670*/  IMAD.MOV.U32 R142, RZ, RZ, R212 ;  /* 0x000000ffff8e7224 */ /* 0x000fe400078e00d4 */
[----:B------:R-:W-:Y:S02]  /*e680*/  IMAD.MOV.U32 R143, RZ, RZ, R213 ;  /* 0x000000ffff8f7224 */ /* 0x000fe400078e00d5 */
[----:B------:R-:W3:Y:S04]  /*e690*/  LDL.LU.64 R212, [R1+0x1c0] ;  /* 0x0001c00001d47983 */ /* 0x000ee80000300a00 */
[----:B------:R-:W1:Y:S01]  /*e6a0*/  LDL.LU.64 R230, [R1+0x90] ;  /* 0x0000900001e67983 */ /* 0x000e620000300a00 */
[----:B--2---:R-:W-:-:S04]  /*e6b0*/  IMAD.WIDE R2, R0, 0x4, R126 ;  /* 0x0000000400027825 */ /* 0x004fc800078e027e */
[----:B------:R-:W-:Y:S02]  /*e6c0*/  IMAD.MOV.U32 R126, RZ, RZ, R222 ;  /* 0x000000ffff7e7224 */ /* 0x000fe400078e00de */
        /* <DEDUP_REMOVED lines=25> */
[----:B-1----:R-:W-:-:S05]  /*e860*/  IMAD.WIDE R4, R0, 0x4, R230 ;  /* 0x0000000400047825 */ /* 0x002fca00078e02e6 */
[----:B------:R-:W-:Y:S04]  /*e870*/  STL [R1+0xac0], R4 ;  /* 0x000ac00401007387 */ /* 0x000fe80000100800 */
[----:B------:R-:W-:Y:S04]  /*e880*/  STL [R1+0xabc], R5 ;  /* 0x000abc0501007387 */ /* 0x000fe80000100800 */
[----:B------:R-:W-:Y:S04]  /*e890*/  STL [R1+0xad0], R2 ;  /* 0x000ad00201007387 */ /* 0x000fe80000100800 */
[----:B------:R1:W-:Y:S04]  /*e8a0*/  STL [R1+0xacc], R3 ;  /* 0x000acc0301007387 */ /* 0x0003e80000100800 */
[----:B------:R-:W2:Y:S04]  /*e8b0*/  LDL.LU.64 R228, [R1+0x1a0] ;  /* 0x0001a00001e47983 */ /* 0x000ea80000300a00 */
[----:B------:R-:W5:Y:S04]  /*e8c0*/  LDL.LU.64 R230, [R1+0xa0] ;  /* 0x0000a00001e67983 */ /* 0x000f680000300a00 */
[----:B------:R5:W-:Y:S04]  /*e8d0*/  LDGSTS.E [R250+0x27400], [R4.64], P3 ;  /* 0x2740000004fa7fae */ /* 0x000be80009921844 */
[----:B------:R1:W-:Y:S02]  /*e8e0*/  LDGSTS.E [R250+0x27c00], [R2.64], P3 ;  /* 0x27c0000002fa7fae */ /* 0x0003e40009921844 */
[----:B-1----:R-:W-:-:S04]  /*e8f0*/  IMAD.WIDE R2, R0, 0x4, R126 ;  /* 0x0000000400027825 */ /* 0x002fc800078e027e */
        /* <DEDUP_REMOVED lines=24> */
[----:B-----5:R-:W-:-:S05]  /*ea80*/  IMAD.WIDE R4, R0, 0x4, R230 ;  /* 0x0000000400047825 */ /* 0x020fca00078e02e6 */
[----:B------:R-:W-:Y:S01]  /*ea90*/  STL [R1+0xae0], R4 ;  /* 0x000ae00401007387 */ /* 0x000fe20000100800 */
[----:B--2---:R-:W-:Y:S02]  /*eaa0*/  IMAD.MOV.U32 R234, RZ, RZ, R228 ;  /* 0x000000ffffea7224 */ /* 0x004fe400078e00e4 */
[----:B------:R-:W-:Y:S01]  /*eab0*/  IMAD.MOV.U32 R235, RZ, RZ, R229 ;  /* 0x000000ffffeb7224 */ /* 0x000fe200078e00e5 */
[----:B------:R-:W-:Y:S01]  /*eac0*/  STL [R1+0xadc], R5 ;  /* 0x000adc0501007387 */ /* 0x000fe20000100800 */
[----:B------:R-:W-:Y:S02]  /*ead0*/  IMAD.MOV.U32 R228, RZ, RZ, R196 ;  /* 0x000000ffffe47224 */ /* 0x000fe400078e00c4 */
[----:B------:R-:W-:Y:S01]  /*eae0*/  IMAD.MOV.U32 R229, RZ, RZ, R197 ;  /* 0x000000ffffe57224 */ /* 0x000fe200078e00c5 */
        /* <DEDUP_REMOVED lines=33> */
[----:B-----5:R-:W-:-:S05]  /*ed00*/  IMAD.WIDE R4, R0, 0x4, R230 ;  /* 0x0000000400047825 */ /* 0x020fca00078e02e6 */
[----:B------:R-:W-:Y:S04]  /*ed10*/  STL [R1+0xb00], R4 ;  /* 0x000b000401007387 */ /* 0x000fe80000100800 */
[----:B------:R-:W-:Y:S04]  /*ed20*/  STL [R1+0xafc], R5 ;  /* 0x000afc0501007387 */ /* 0x000fe80000100800 */
[----:B------:R-:W-:Y:S04]  /*ed30*/  STL [R1+0xb10], R2 ;  /* 0x000b100201007387 */ /* 0x000fe80000100800 */
[----:B------:R1:W-:Y:S04]  /*ed40*/  STL [R1+0xb0c], R3 ;  /* 0x000b0c0301007387 */ /* 0x0003e80000100800 */
[----:B------:R-:W5:Y:S04]  /*ed50*/  LDL.LU.64 R132, [R1+0x148] ;  /* 0x0001480001847983 */ /* 0x000f680000300a00 */
[----:B------:R-:W2:Y:S04]  /*ed60*/  LDL.LU.64 R230, [R1+0xc0] ;  /* 0x0000c00001e67983 */ /* 0x000ea80000300a00 */
        /* <DEDUP_REMOVED lines=19> */
[----:B--2---:R-:W-:-:S04]  /*eea0*/  IMAD.WIDE R4, R0, 0x4, R230 ;  /* 0x0000000400047825 */ /* 0x004fc800078e02e6 */
[----:B-----5:R-:W-:Y:S01]  /*eeb0*/  IMAD.MOV.U32 R134, RZ, RZ, R132 ;  /* 0x000000ffff867224 */ /* 0x020fe200078e0084 */
[----:B------:R-:W-:Y:S01]  /*eec0*/  STL [R1+0xb20], R4 ;  /* 0x000b200401007387 */ /* 0x000fe20000100800 */
[----:B------:R-:W-:Y:S02]  /*eed0*/  IMAD.MOV.U32 R135, RZ, RZ, R133 ;  /* 0x000000ffff877224 */ /* 0x000fe400078e0085 */
[----:B------:R-:W-:Y:S01]  /*eee0*/  IMAD.MOV.U32 R132, RZ, RZ, R180 ;  /* 0x000000ffff847224 */ /* 0x000fe200078e00b4 */
[----:B------:R-:W-:Y:S01]  /*eef0*/  STL [R1+0xb1c], R5 ;  /* 0x000b1c0501007387 */ /* 0x000fe20000100800 */
[----:B------:R-:W-:Y:S02]  /*ef00*/  IMAD.MOV.U32 R133, RZ, RZ, R181 ;  /* 0x000000ffff857224 */ /* 0x000fe400078e00b5 */
[----:B------:R-:W-:Y:S01]  /*ef10*/  IMAD.MOV.U32 R180, RZ, RZ, R172 ;  /* 0x000000ffffb47224 */ /* 0x000fe200078e00ac */
[----:B------:R-:W-:Y:S01]  /*ef20*/  STL [R1+0xb30], R2 ;  /* 0x000b300201007387 */ /* 0x000fe20000100800 */
[----:B------:R-:W-:-:S03]  /*ef30*/  IMAD.MOV.U32 R181, RZ, RZ, R173 ;  /* 0x000000ffffb57224 */ /* 0x000fc600078e00ad */
        /* <DEDUP_REMOVED lines=26> */
[----:B-----5:R-:W-:-:S04]  /*f0e0*/  IMAD.WIDE R4, R0, 0x4, R230 ;  /* 0x0000000400047825 */ /* 0x020fc800078e02e6 */
[----:B--2---:R-:W-:Y:S01]  /*f0f0*/  IMAD.MOV.U32 R180, RZ, RZ, R172 ;  /* 0x000000ffffb47224 */ /* 0x004fe200078e00ac */
[----:B------:R-:W-:Y:S01]  /*f100*/  STL [R1+0xb40], R4 ;  /* 0x000b400401007387 */ /* 0x000fe20000100800 */
[----:B------:R-:W-:Y:S02]  /*f110*/  IMAD.MOV.U32 R181, RZ, RZ, R173 ;  /* 0x000000ffffb57224 */ /* 0x000fe400078e00ad */
[----:B------:R-:W-:Y:S01]  /*f120*/  IMAD.MOV.U32 R172, RZ, RZ, R164 ;  /* 0x000000ffffac7224 */ /* 0x000fe200078e00a4 */
[----:B------:R-:W-:Y:S01]  /*f130*/  STL [R1+0xb3c], R5 ;  /* 0x000b3c0501007387 */ /* 0x000fe20000100800 */
[----:B------:R-:W-:Y:S02]  /*f140*/  IMAD.MOV.U32 R173, RZ, RZ, R165 ;  /* 0x000000ffffad7224 */ /* 0x000fe400078e00a5 */
[----:B----4-:R-:W-:Y:S01]  /*f150*/  IMAD.MOV.U32 R164, RZ, RZ, R156 ;  /* 0x000000ffffa47224 */ /* 0x010fe200078e009c */
[----:B------:R-:W-:Y:S01]  /*f160*/  STL [R1+0xb50], R2 ;  /* 0x000b500201007387 */ /* 0x000fe20000100800 */
[----:B------:R-:W-:-:S03]  /*f170*/  IMAD.MOV.U32 R165, RZ, RZ, R157 ;  /* 0x000000ffffa57224 */ /* 0x000fc600078e009d */
[----:B------:R1:W-:Y:S04]  /*f180*/  STL [R1+0xb4c], R3 ;  /* 0x000b4c0301007387 */ /* 0x0003e80000100800 */
[----:B------:R-:W2:Y:S04]  /*f190*/  LDL.LU.64 R156, [R1+0x1e8] ;  /* 0x0001e800019c7983 */ /* 0x000ea80000300a00 */
[----:B------:R-:W4:Y:S04]  /*f1a0*/  LDL.LU.64 R230, [R1+0xe0] ;  /* 0x0000e00001e67983 */ /* 0x000f280000300a00 */
        /* <DEDUP_REMOVED lines=27> */
[----:B----4-:R-:W-:-:S04]  /*f360*/  IMAD.WIDE R4, R0, 0x4, R230 ;  /* 0x0000000400047825 */ /* 0x010fc800078e02e6 */
[----:B--2---:R-:W-:Y:S01]  /*f370*/  IMAD.MOV.U32 R164, RZ, RZ, R156 ;  /* 0x000000ffffa47224 */ /* 0x004fe200078e009c */
        /* <DEDUP_REMOVED lines=74> */
[----:B----4-:R-:W-:-:S05]  /*f820*/  IMAD.WIDE R4, R0, 0x4, R230 ;  /* 0x0000000400047825 */ /* 0x010fca00078e02e6 */
[----:B------:R-:W-:Y:S04]  /*f830*/  STL [R1+0xcb4], R4 ;  /* 0x000cb40401007387 */ /* 0x000fe80000100800 */
[----:B------:R-:W-:Y:S04]  /*f840*/  STL [R1+0xca0], R5 ;  /* 0x000ca00501007387 */ /* 0x000fe80000100800 */
[----:B------:R-:W-:Y:S04]  /*f850*/  STL [R1+0xcac], R2 ;  /* 0x000cac0201007387 */ /* 0x000fe80000100800 */
[----:B------:R1:W-:Y:S04]  /*f860*/  STL [R1+0xca4], R3 ;  /* 0x000ca40301007387 */ /* 0x0003e80000100800 */
[----:B------:R-:W4:Y:S04]  /*f870*/  LDL.LU.64 R134, [R1+0x190] ;  /* 0x0001900001867983 */ /* 0x000f280000300a00 */
        /* <DEDUP_REMOVED lines=26> */
[----:B--2---:R-:W-:-:S05]  /*fa20*/  IMAD.WIDE R4, R0, 0x4, R230 ;  /* 0x0000000400047825 */ /* 0x004fca00078e02e6 */
[----:B------:R-:W-:Y:S04]  /*fa30*/  STL [R1+0xc98], R4 ;  /* 0x000c980401007387 */ /* 0x000fe80000100800 */
[----:B------:R-:W-:Y:S04]  /*fa40*/  STL [R1+0xc80], R5 ;  /* 0x000c800501007387 */ /* 0x000fe80000100800 */
[----:B------:R-:W-:Y:S04]  /*fa50*/  STL [R1+0xc8c], R2 ;  /* 0x000c8c0201007387 */ /* 0x000fe80000100800 */
[----:B------:R-:W2:Y:S04]  /*fa60*/  LDL.LU.64 R126, [R1+0x130] ;  /* 0x00013000017e7983 */ /* 0x000ea80000300a00 */
[----:B------:R2:W-:Y:S04]  /*fa70*/  LDGSTS.E [R250+0x30400], [R4.64], P3 ;  /* 0x3040000004fa7fae */ /* 0x0005e80009921844 */
[----:B------:R1:W-:Y:S04]  /*fa80*/  LDGSTS.E [R250+0x30c00], [R2.64], P3 ;  /* 0x30c0000002fa7fae */ /* 0x0003e80009921844 */
[----:B------:R1:W-:Y:S02]  /*fa90*/  STL [R1+0xc84], R3 ;  /* 0x000c840301007387 */ /* 0x0003e40000100800 */
[----:B-1----:R-:W-:-:S04]  /*faa0*/  IMAD.WIDE R2, R0, 0x4, R222 ;  /* 0x0000000400027825 */ /* 0x002fc800078e02de */
[----:B------:R-:W-:-:S04]  /*fab0*/  IMAD.WIDE R6, R0, 0x4, R164 ;  /* 0x0000000400067825 */ /* 0x000fc800078e02a4 */
[----:B------:R-:W-:-:S04]  /*fac0*/  IMAD.WIDE R8, R0, 0x4, R156 ;  /* 0x0000000400087825 */ /* 0x000fc800078e029c */
[----:B------:R-:W-:-:S04]  /*fad0*/  IMAD.WIDE R10, R0, 0x4, R148 ;  /* 0x00000004000a7825 */ /* 0x000fc800078e0294 */
[----:B------:R-:W-:-:S04]  /*fae0*/  IMAD.WIDE R12, R0, 0x4, R140 ;  /* 0x00000004000c7825 */ /* 0x000fc800078e028c */
[----:B------:R-:W-:-:S04]  /*faf0*/  IMAD.WIDE R14, R0, 0x4, R242 ;  /* 0x00000004000e7825 */ /* 0x000fc800078e02f2 */
[----:B------:R-:W-:-:S04]  /*fb00*/  IMAD.WIDE R16, R0, 0x4, R244 ;  /* 0x0000000400107825 */ /* 0x000fc800078e02f4 */
[----:B--2---:R-:W-:-:S05]  /*fb10*/  IMAD.WIDE R4, R0, 0x4, R126 ;  /* 0x0000000400047825 */ /* 0x004fca00078e027e */
[----:B------:R-:W-:Y:S04]  /*fb20*/  STL [R1+0xc88], R4 ;  /* 0x000c880401007387 */ /* 0x000fe80000100800 */
[----:B------:R1:W-:Y:S04]  /*fb30*/  LDGSTS.E [R250+0x31400], [R4.64], P3 ;  /* 0x3140000004fa7fae */ /* 0x0003e80009921844 */
[----:B------:R1:W-:Y:S04]  /*fb40*/  STL [R1+0xc70], R5 ;  /* 0x000c700501007387 */ /* 0x0003e80000100800 */
[----:B------:R-:W-:Y:S04]  /*fb50*/  STL [R1+0xc7c], R2 ;  /* 0x000c7c0201007387 */ /* 0x000fe80000100800 */
[----:B------:R2:W-:Y:S01]  /*fb60*/  LDGSTS.E [R250+0x31c00], [R2.64], P3 ;  /* 0x31c0000002fa7fae */ /* 0x0005e20009921844 */
[----:B-1----:R-:W-:-:S03]  /*fb70*/  IMAD.WIDE R4, R0, 0x4, R214 ;  /* 0x0000000400047825 */ /* 0x002fc600078e02d6 */
[----:B------:R2:W-:Y:S04]  /*fb80*/  STL [R1+0xc74], R3 ;  /* 0x000c740301007387 */ /* 0x0005e80000100800 */
[----:B------:R-:W-:Y:S04]  /*fb90*/  STL [R1+0xc78], R4 ;  /* 0x000c780401007387 */ /* 0x000fe80000100800 */
[----:B------:R1:W-:Y:S01]  /*fba0*/  LDGSTS.E [R250+0x32400], [R4.64], P3 ;  /* 0x3240000004fa7fae */ /* 0x0003e20009921844 */
[----:B--2---:R-:W-:-:S03]  /*fbb0*/  IMAD.WIDE R2, R0, 0x4, R206 ;  /* 0x0000000400027825 */ /* 0x004fc600078e02ce */
        /* <DEDUP_REMOVED lines=15> */
[----:B-----5:R-:W-:-:S03]  /*fcb0*/  IMAD.WIDE R2, R0, 0x4, R174 ;  /* 0x0000000400027825 */ /* 0x020fc600078e02ae */
        /* <DEDUP_REMOVED lines=19> */
[----:B----4-:R-:W-:-:S03]  /*fdf0*/  IMAD.WIDE R4, R0, 0x4, R134 ;  /* 0x0000000400047825 */ /* 0x010fc600078e0286 */
        /* <DEDUP_REMOVED lines=22> */
[----:B------:R3:W-:Y:S04]  /*ff60*/  LDGSTS.E [R250+0x39c00], [R2.64], P3 ;  /* 0x39c0000002fa7fae */ /* 0x0007e80009921844 */
[----:B------:R3:W-:Y:S01]  /*ff70*/  STL [R1+0xbf4], R3 ;  /* 0x000bf40301007387 */ /* 0x0007e20000100800 */
[----:B--2---:R-:W-:-:S04]  /*ff80*/  IMAD.WIDE R4, R0, 0x4, R204 ;  /* 0x0000000400047825 */ /* 0x004fc800078e02cc */
[----:B---3--:R-:W-:-:S05]  /*ff90*/  IMAD.WIDE R2, R0, 0x4, R212 ;  /* 0x0000000400027825 */ /* 0x008fca00078e02d4 */
        /* <DEDUP_REMOVED lines=15> */
[----:B------:R1:W-:Y:S04]  /*10090*/  STL [R1+0xbb8], R2 ;  /* 0x000bb80201007387 */ /* 0x0003e80000100800 */
[----:B------:R3:W-:Y:S01]  /*100a0*/  LDGSTS.E [R250+0x3c400], [R2.64], P3 ;  /* 0x3c40000002fa7fae */ /* 0x0007e20009921844 */
[----:B--2---:R-:W-:-:S03]  /*100b0*/  IMAD.WIDE R4, R0, 0x4, R172 ;  /* 0x0000000400047825 */ /* 0x004fc600078e02ac */
[----:B------:R1:W-:Y:S04]  /*100c0*/  STL [R1+0xbb4], R3 ;  /* 0x000bb40301007387 */ /* 0x0003e80000100800 */
[----:B------:R1:W-:Y:S04]  /*100d0*/  STL [R1+0xbc0], R4 ;  /* 0x000bc00401007387 */ /* 0x0003e80000100800 */
[----:B------:R1:W-:Y:S04]  /*100e0*/  STL [R1+0xbbc], R5 ;  /* 0x000bbc0501007387 */ /* 0x0003e80000100800 */
[----:B------:R1:W-:Y:S04]  /*100f0*/  STL [R1+0xbc8], R6 ;  /* 0x000bc80601007387 */ /* 0x0003e80000100800 */
[----:B------:R1:W-:Y:S04]  /*10100*/  STL [R1+0xbc4], R7 ;  /* 0x000bc40701007387 */ /* 0x0003e80000100800 */
[----:B------:R1:W-:Y:S04]  /*10110*/  STL [R1+0xbd0], R8 ;  /* 0x000bd00801007387 */ /* 0x0003e80000100800 */
[----:B------:R1:W-:Y:S04]  /*10120*/  STL [R1+0xbcc], R9 ;  /* 0x000bcc0901007387 */ /* 0x0003e80000100800 */
[----:B------:R3:W-:Y:S04]  /*10130*/  LDGSTS.E [R250+0x3cc00], [R4.64], P3 ;  /* 0x3cc0000004fa7fae */ /* 0x0007e80009921844 */
        /* <DEDUP_REMOVED lines=13> */
[----:B------:R1:W-:Y:S04]  /*10210*/  STL [R1+0xbec], R17 ;  /* 0x000bec1101007387 */ /* 0x0003e80000100800 */
[----:B---3--:R-:W2:Y:S04]  /*10220*/  S2R R250, SR_TID.X ;  /* 0x0000000000fa7919 */ /* 0x008ea80000002100 */
[----:B------:R-:W0:Y:S01]  /*10230*/  LDGDEPBAR ;  /* 0x00000000000079af */ /* 0x000e220000000000 */
[----:B------:R-:W-:Y:S05]  /*10240*/  @P2 BRA `(.L_x_0) ;  /* 0x00001a3000002947 */ /* 0x000fea0003800000 */
[----:B--2---:R-:W-:Y:S01]  /*10250*/  IMAD.SHL.U32 R0, R250, 0x2, RZ ;  /* 0x00000002fa007824 */ /* 0x004fe200078e00ff */
[----:B------:R2:W-:Y:S01]  /*10260*/  STL [R1+0x100], RZ ;  /* 0x000100ff01007387 */ /* 0x0005e20000100800 */
[----:B------:R-:W-:Y:S01]  /*10270*/  CS2R R240, SRZ ;  /* 0x0000000000f07805 */ /* 0x000fe2000001ff00 */
[----:B------:R-:W-:Y:S01]  /*10280*/  CS2R R242, SRZ ;  /* 0x0000000000f27805 */ /* 0x000fe2000001ff00 */
[----:B------:R-:W-:Y:S01]  /*10290*/  CS2R R232, SRZ ;  /* 0x0000000000e87805 */ /* 0x000fe2000001ff00 */
[----:B------:R2:W-:Y:S01]  /*102a0*/  STL [R1+0xfd4], R0 ;  /* 0x000fd40001007387 */ /* 0x0005e20000100800 */
[----:B------:R-:W-:Y:S01]  /*102b0*/  CS2R R234, SRZ ;  /* 0x0000000000ea7805 */ /* 0x000fe2000001ff00 */
[----:B------:R-:W-:Y:S01]  /*102c0*/  CS2R R236, SRZ ;  /* 0x0000000000ec7805 */ /* 0x000fe2000001ff00 */
[----:B------:R-:W-:Y:S01]  /*102d0*/  CS2R R238, SRZ ;  /* 0x0000000000ee7805 */ /* 0x000fe2000001ff00 */
[----:B------:R2:W-:Y:S01]  /*102e0*/  STL [R1+0x104], RZ ;  /* 0x000104ff01007387 */ /* 0x0005e20000100800 */
        /* <DEDUP_REMOVED lines=16> */
[----:B-1----:R-:W-:Y:S01]  /*103f0*/  CS2R R4, SRZ ;  /* 0x0000000000047805 */ /* 0x002fe2000001ff00 */
        /* <DEDUP_REMOVED lines=102> */
[----:B------:R2:W-:Y:S04]  /*10a60*/  STL [R1+0x85c], RZ ;  /* 0x00085cff01007387 */ /* 0x0005e80000100800 */
        /* <DEDUP_REMOVED lines=287> */
[----:B------:R2:W-:Y:S01]  /*11c60*/  STL [R1+0x27c], RZ ;  /* 0x00027cff01007387 */ /* 0x0005e20000100800 */
[----:B------:R-:W-:Y:S05]  /*11c70*/  BRA `(.L_x_1) ;  /* 0x0002589000007947 */ /* 0x000fea0003800000 */
.L_x_0:
[C---:B-12---:R-:W-:Y:S01]  /*11c80*/  IMAD.SHL.U32 R2, R250.reuse, 0x40, RZ ;  /* 0x00000040fa027824 */ /* 0x046fe200078e00ff */
[C---:B------:R-:W-:Y:S01]  /*11c90*/  LOP3.LUT R3, R250.reuse, 0x7, RZ, 0xc0, !PT ;  /* 0x00000007fa037812 */ /* 0x040fe200078ec0ff */
[C---:B------:R-:W-:Y:S01]  /*11ca0*/  IMAD.SHL.U32 R7, R250.reuse, 0x2, RZ ;  /* 0x00000002fa077824 */ /* 0x040fe200078e00ff */
[----:B------:R-:W-:Y:S01]  /*11cb0*/  SHF.R.U32.HI R4, RZ, 0x1, R250 ;  /* 0x00000001ff047819 */ /* 0x000fe200000116fa */
[----:B------:R-:W-:Y:S01]  /*11cc0*/  CS2R R240, SRZ ;  /* 0x0000000000f07805 */ /* 0x000fe2000001ff00 */
[----:B------:R-:W-:Y:S01]  /*11cd0*/  LOP3.LUT R6, R250, 0x3, RZ, 0xc0, !PT ;  /* 0x00000003fa067812 */ /* 0x000fe200078ec0ff */
[C---:B------:R-:W-:Y:S01]  /*11ce0*/  IMAD.SHL.U32 R5, R3.reuse, 0x10, RZ ;  /* 0x0000001003057824 */ /* 0x040fe200078e00ff */
[----:B------:R-:W-:Y:S01]  /*11cf0*/  LOP3.LUT R2, R2, 0x1800, RZ, 0xc0, !PT ;  /* 0x0000180002027812 */ /* 0x000fe200078ec0ff */
[----:B------:R-:W-:Y:S01]  /*11d00*/  STL [R1+0xfd4], R7 ;  /* 0x000fd40701007387 */ /* 0x000fe20000100800 */
[----:B------:R-:W-:Y:S01]  /*11d10*/  LOP3.LUT R4, R4, 0x40, RZ, 0xc0, !PT ;  /* 0x0000004004047812 */ /* 0x000fe200078ec0ff */
[----:B------:R-:W-:Y:S01]  /*11d20*/  IMAD R6, R6, 0x420, RZ ;  /* 0x0000042006067824 */ /* 0x000fe200078e02ff */
[----:B------:R-:W-:Y:S01]  /*11d30*/  SHF.R.S32.HI R35, RZ, 0x1f, R252 ;  /* 0x0000001fff237819 */ /* 0x000fe200000114fc */
[----:B------:R-:W-:Y:S01]  /*11d40*/  IMAD R3, R3, 0x100, R2 ;  /* 0x0000010003037824 */ /* 0x000fe200078e0202 */
[----:B------:R-:W-:Y:S01]  /*11d50*/  LOP3.LUT R4, R4, 0x1c, R250, 0xf8, !PT ;  /* 0x0000001c04047812 */ /* 0x000fe200078ef8fa */
[----:B------:R-:W-:Y:S01]  /*11d60*/  CS2R R242, SRZ ;  /* 0x0000000000f27805 */ /* 0x000fe2000001ff00 */
[----:B------:R-:W-:Y:S01]  /*11d70*/  LOP3.LUT R2, R5, 0x30, R7, 0x78, !PT ;  /* 0x0000003005027812 */ /* 0x000fe200078e7807 */
[----:B------:R-:W-:Y:S01]  /*11d80*/  CS2R R232, SRZ ;  /* 0x0000000000e87805 */ /* 0x000fe2000001ff00 */
[----:B------:R-:W-:Y:S01]  /*11d90*/  LOP3.LUT R45, R6, R4, RZ, 0x3c, !PT ;  /* 0x00000004062d7212 */ /* 0x000fe200078e3cff */
[----:B------:R-:W-:Y:S01]  /*11da0*/  CS2R R234, SRZ ;  /* 0x0000000000ea7805 */ /* 0x000fe2000001ff00 */
[----:B------:R-:W-:Y:S01]  /*11db0*/  SHF.R.S32.HI R4, RZ, 0x1f, R0 ;  /* 0x0000001fff047819 */ /* 0x000fe20000011400 */
[----:B------:R-:W-:Y:S01]  /*11dc0*/  IMAD.IADD R44, R3, 0x1, R2 ;  /* 0x00000001032c7824 */ /* 0x000fe200078e0202 */
[----:B------:R-:W-:Y:S01]  /*11dd0*/  LEA.HI R35, R35, R252, RZ, 0x6 ;  /* 0x000000fc23237211 */ /* 0x000fe200078f30ff */
[----:B------:R-:W-:Y:S01]  /*11de0*/  IMAD.MOV.U32 R2, RZ, RZ, 0x1 ;  /* 0x00000001ff027424 */ /* 0x000fe200078e00ff */
[----:B------:R-:W-:Y:S01]  /*11df0*/  SHF.L.U64.HI R3, R0, 0x2, R4 ;  /* 0x0000000200037819 */ /* 0x000fe20000010204 */
[----:B------:R-:W-:Y:S01]  /*11e00*/  IMAD.MOV.U32 R0, RZ, RZ, -0x1 ;  /* 0xffffffffff007424 */ /* 0x000fe200078e00ff */
[----:B------:R-:W-:Y:S01]  /*11e10*/  STL [R1+0xfb4], R44 ;  /* 0x000fb42c01007387 */ /* 0x000fe20000100800 */
[----:B------:R-:W-:Y:S01]  /*11e20*/  SHF.R.S32.HI R252, RZ, 0x1f, R251 ;  /* 0x0000001ffffc7819 */ /* 0x000fe200000114fb */
[----:B------:R-:W-:Y:S01]  /*11e30*/  CS2R R236, SRZ ;  /* 0x0000000000ec7805 */ /* 0x000fe2000001ff00 */
[----:B------:R-:W-:Y:S01]  /*11e40*/  CS2R R238, SRZ ;  /* 0x0000000000ee7805 */ /* 0x000fe2000001ff00 */
[----:B------:R-:W-:Y:S01]  /*11e50*/  STL [R1+0x9ac], RZ ;  /* 0x0009acff01007387 */ /* 0x000fe20000100800 */
[----:B------:R-:W-:Y:S01]  /*11e60*/  SHF.L.U64.HI R252, R251, 0x2, R252 ;  /* 0x00000002fbfc7819 */ /* 0x000fe200000102fc */
[----:B------:R-:W-:Y:S01]  /*11e70*/  CS2R R168, SRZ ;  /* 0x0000000000a87805 */ /* 0x000fe2000001ff00 */
[----:B------:R-:W-:Y:S01]  /*11e80*/  CS2R R170, SRZ ;  /* 0x0000000000aa7805 */ /* 0x000fe2000001ff00 */
[----:B------:R1:W-:Y:S01]  /*11e90*/  STL [R1+0x998], R2 ;  /* 0x0009980201007387 */ /* 0x0003e20000100800 */
[----:B------:R-:W-:Y:S01]  /*11ea0*/  CS2R R212, SRZ ;  /* 0x0000000000d47805 */ /* 0x000fe2000001ff00 */
[----:B------:R-:W-:Y:S01]  /*11eb0*/  CS2R R214, SRZ ;  /* 0x0000000000d67805 */ /* 0x000fe2000001ff00 */
[----:B------:R-:W-:Y:S01]  /*11ec0*/  CS2R R216, SRZ ;  /* 0x0000000000d87805 */ /* 0x000fe2000001ff00 */
[----:B------:R-:W-:Y:S01]  /*11ed0*/  STL [R1+0x100], RZ ;  /* 0x000100ff01007387 */ /* 0x000fe20000100800 */
[----:B------:R-:W-:Y:S01]  /*11ee0*/  CS2R R218, SRZ ;  /* 0x0000000000da7805 */ /* 0x000fe2000001ff00 */
[----:B------:R-:W-:Y:S01]  /*11ef0*/  CS2R R220, SRZ ;  /* 0x0000000000dc7805 */ /* 0x000fe2000001ff00 */
[----:B------:R-:W-:Y:S01]  /*11f00*/  CS2R R222, SRZ ;  /* 0x0000000000de7805 */ /* 0x000fe2000001ff00 */
[----:B------:R2:W-:Y:S01]  /*11f10*/  STL [R1+0x994], R0 ;  /* 0x0009940001007387 */ /* 0x0005e20000100800 */
[----:B------:R-:W-:Y:S01]  /*11f20*/  CS2R R224, SRZ ;  /* 0x0000000000e07805 */ /* 0x000fe2000001ff00 */
[----:B-1----:R-:W-:Y:S01]  /*11f30*/  LOP3.LUT R2, R45, 0x20, RZ, 0x3c, !PT ;  /* 0x000000202d027812 */ /* 0x002fe200078e3cff */
[----:B------:R-:W-:Y:S01]  /*11f40*/  CS2R R226, SRZ ;  /* 0x0000000000e27805 */ /* 0x000fe2000001ff00 */
[----:B------:R1:W-:Y:S01]  /*11f50*/  STL [R1+0x104], RZ ;  /* 0x000104ff01007387 */ /* 0x0003e20000100800 */
[----:B------:R-:W-:Y:S01]  /*11f60*/  CS2R R228, SRZ ;  /* 0x0000000000e47805 */ /* 0x000fe2000001ff00 */
[----:B------:R-:W-:Y:S01]  /*11f70*/  CS2R R230, SRZ ;  /* 0x0000000000e67805 */ /* 0x000fe2000001ff00 */
[----:B------:R-:W-:Y:S01]  /*11f80*/  CS2R R4, SRZ ;  /* 0x0000000000047805 */ /* 0x000fe2000001ff00 */
[----:B------:R1:W-:Y:S01]  /*11f90*/  STL [R1+0x108], RZ ;  /* 0x000108ff01007387 */ /* 0x0003e20000100800 */
[----:B------:R-:W-:Y:S01]  /*11fa0*/  CS2R R6, SRZ ;  /* 0x0000000000067805 */ /* 0x000fe2000001ff00 */
[----:B--2---:R-:W-:Y:S01]  /*11fb0*/  SHF.R.S32.HI R0, RZ, 0x6, R35 ;  /* 0x00000006ff007819 */ /* 0x004fe20000011423 */
[----:B------:R-:W-:Y:S01]  /*11fc0*/  CS2R R96, SRZ ;  /* 0x0000000000607805 */ /* 0x000fe2000001ff00 */
[----:B------:R1:W-:Y:S01]  /*11fd0*/  STL [R1+0x10c], RZ ;  /* 0x00010cff01007387 */ /* 0x0003e20000100800 */
[----:B------:R-:W-:Y:S01]  /*11fe0*/  CS2R R98, SRZ ;  /* 0x0000000000627805 */ /* 0x000fe2000001ff00 */
[----:B------:R-:W-:Y:S01]  /*11ff0*/  IADD3 R46, R0, -0x2, RZ ;  /* 0xfffffffe002e7810 */ /* 0x000fe20007ffe0ff */
[----:B------:R-:W-:Y:S01]  /*12000*/  CS2R R8, SRZ ;  /* 0x0000000000087805 */ /* 0x000fe2000001ff00 */
[----:B------:R1:W-:Y:S01]  /*12010*/  STL [R1+0xf0], RZ ;  /* 0x0000f0ff01007387 */ /* 0x0003e20000100800 */
[----:B------:R-:W-:Y:S01]  /*12020*/  LOP3.LUT R0, R44, 0x40, RZ, 0x3c, !PT ;  /* 0x000000402c007812 */ /* 0x000fe200078e3cff */
        /* <DEDUP_REMOVED lines=96> */
[----:B------:R-:W-:-:S02]  /*12630*/  CS2R R42, SRZ ;  /* 0x00000000002a7805 */ /* 0x000fc4000001ff00 */
        /* <DEDUP_REMOVED lines=291> */
[----:B------:R1:W-:Y:S04]  /*13870*/  STL [R1+0xfc0], R0 ;  /* 0x000fc00001007387 */ /* 0x0003e80000100800 */
[----:B------:R1:W-:Y:S02]  /*13880*/  STL [R1+0xfdc], R2 ;  /* 0x000fdc0201007387 */ /* 0x0003e40000100800 */
.L_x_2:
[----:B-1----:R-:W2:Y:S01]  /*13890*/  LDL.LU R0, [R1+0x994] ;  /* 0x0009940001007983 */ /* 0x002ea20000300800 */
[----:B------:R-:W-:-:S04]  /*138a0*/  DEPBAR.LE SB0, 0x2 ;  /* 0x000080800000791a */ /* 0x000fc80000000000 */
[----:B------:R-:W3:Y:S04]  /*138b0*/  LDL R45, [R1+0xfdc] ;  /* 0x000fdc00012d7983 */ /* 0x000ee80000100800 */
[----:B------:R-:W4:Y:S04]  /*138c0*/  LDL R44, [R1+0xfb4] ;  /* 0x000fb400012c7983 */ /* 0x000f280000100800 */
[----:B------:R-:W-:Y:S04]  /*138d0*/  STL [R1+0x1098], R252 ;  /* 0x001098fc01007387 */ /* 0x000fe80000100800 */
[----:B------:R1:W-:Y:S04]  /*138e0*/  STL [R1+0xfe4], R3 ;  /* 0x000fe40301007387 */ /* 0x0003e80000100800 */
[----:B------:R-:W1:Y:S02]  /*138f0*/  S2R R2, SR_TID.X ;  /* 0x0000000000027919 */ /* 0x000e640000002100 */
[----:B-1----:R-:W-:-:S04]  /*13900*/  SHF.R.U32.HI R46, RZ, 0x1, R2 ;  /* 0x00000001ff2e7819 */ /* 0x002fc80000011602 */
[----:B------:R-:W-:-:S04]  /*13910*/  LOP3.LUT R46, R46, 0x40, RZ, 0xc0, !PT ;  /* 0x000000402e2e7812 */ /* 0x000fc800078ec0ff */
[----:B------:R-:W-:Y:S02]  /*13920*/  LOP3.LUT R46, R46, 0x1c, R2, 0xf8, !PT ;  /* 0x0000001c2e2e7812 */ /* 0x000fe400078ef802 */
[----:B------:R-:W-:-:S05]  /*13930*/  LOP3.LUT R2, R2, 0x3, RZ, 0xc0, !PT ;  /* 0x0000000302027812 */ /* 0x000fca00078ec0ff */
[----:B------:R-:W-:-:S05]  /*13940*/  IMAD R2, R2, 0x420, RZ ;  /* 0x0000042002027824 */ /* 0x000fca00078e02ff */
[----:B------:R-:W-:Y:S01]  /*13950*/  LOP3.LUT R2, R2, R46, RZ, 0x3c, !PT ;  /* 0x0000002e02027212 */ /* 0x000fe200078e3cff */
[----:B------:R-:W-:Y:S01]  /*13960*/  BAR.SYNC.DEFER_BLOCKING 0x0 ;  /* 0x0000000000007b1d */ /* 0x000fe20000010000 */
[----:B--2---:R-:W-:-:S04]  /*13970*/  IADD3 R0, R0, 0x1, RZ ;  /* 0x0000000100007810 */ /* 0x004fc80007ffe0ff */
[----:B------:R-:W-:-:S04]  /*13980*/  ISETP.GT.AND P0, PT, R0, 0x1, PT ;  /* 0x000000010000780c */ /* 0x000fc80003f04270 */
[----:B------:R-:W-:-:S05]  /*13990*/  SEL R3, R0, RZ, !P0 ;  /* 0x000000ff00037207 */ /* 0x000fca0004000000 */
[----:B------:R-:W-:Y:S01]  /*139a0*/  STL [R1+0x994], R3 ;  /* 0x0009940301007387 */ /* 0x000fe20000100800 */
[C---:B------:R-:W-:Y:S02]  /*139b0*/  IMAD R2, R3.reuse, 0x10000, R2 ;  /* 0x0001000003027824 */ /* 0x040fe400078e0202 */
[C---:B---3--:R-:W-:Y:S01]  /*139c0*/  IMAD R0, R3.reuse, 0x10000, R45 ;  /* 0x0001000003007824 */ /* 0x048fe200078e022d */
[----:B------:R-:W2:Y:S01]  /*139d0*/  LDL.LU.64 R244, [R1+0x100] ;  /* 0x0001000001f47983 */ /* 0x000ea20000300a00 */
[----:B----4-:R-:W-:-:S03]  /*139e0*/  IMAD R172, R3, 0x20000, R44 ;  /* 0x0002000003ac7824 */ /* 0x010fc600078e022c */
[----:B------:R-:W2:Y:S04]  /*139f0*/  LDL.LU.64 R246, [R1+0x108] ;  /* 0x0001080001f67983 */ /* 0x000ea80000300a00 */
[----:B------:R-:W3:Y:S04]  /*13a00*/  LDL.LU.64 R176, [R1+0xf0] ;  /* 0x0000f00001b07983 */ /* 0x000ee80000300a00 */
[----:B------:R-:W3:Y:S04]  /*13a10*/  LDL.LU.64 R178, [R1+0xf8] ;  /* 0x0000f80001b27983 */ /* 0x000ee80000300a00 */
[----:B------:R-:W-:Y:S04]  /*13a20*/  LDS R76, [R2+0x40000] ;  /* 0x04000000024c7984 */ /* 0x000fe80000000800 */
[----:B------:R-:W-:Y:S04]  /*13a30*/  LDS R78, [R2+0x41000] ;  /* 0x04100000024e7984 */ /* 0x000fe80000000800 */
[----:B------:R-:W-:Y:S04]  /*13a40*/  LDS R77, [R0+0x40000] ;  /* 0x04000000004d7984 */ /* 0x000fe80000000800 */
[----:B------:R-:W-:Y:S04]  /*13a50*/  LDS R79, [R0+0x41000] ;  /* 0x04100000004f7984 */ /* 0x000fe80000000800 */
[----:B------:R-:W-:Y:S04]  /*13a60*/  LDSM.16.M88.4 R48, [R172] ;  /* 0x00000000ac30783b */ /* 0x000fe80000000200 */
[----:B------:R-:W-:Y:S04]  /*13a70*/  LDS R60, [R2+0x40080] ;  /* 0x04008000023c7984 */ /* 0x000fe80000000800 */
        /* <DEDUP_REMOVED lines=10> */
[----:B------:R-:W1:Y:S04]  /*13b20*/  LDS R71, [R0+0x41180] ;  /* 0x0411800000477984 */ /* 0x000e680000000800 */
[----:B------:R-:W4:Y:S04]  /*13b30*/  LDSM.16.M88.4 R44, [R172+0x2000] ;  /* 0x00200000ac2c783b */ /* 0x000f280000000200 */
[----:B------:R-:W-:Y:S04]  /*13b40*/  LDS R72, [R2+0x40200] ;  /* 0x0402000002487984 */ /* 0x000fe80000000800 */
[----:B------:R-:W-:Y:S04]  /*13b50*/  LDS R74, [R2+0x41200] ;  /* 0x04120000024a7984 */ /* 0x000fe80000000800 */
[----:B------:R-:W-:Y:S04]  /*13b60*/  LDS R73, [R0+0x40200] ;  /* 0x0402000000497984 */ /* 0x000fe80000000800 */
[----:B------:R-:W1:Y:S04]  /*13b70*/  LDS R75, [R0+0x41200] ;  /* 0x04120000004b7984 */ /* 0x000e680000000800 */
[----:B------:R-:W-:Y:S04]  /*13b80*/  LDS R56, [R2+0x40280] ;  /* 0x0402800002387984 */ /* 0x000fe80000000800 */
[----:B------:R-:W-:Y:S04]  /*13b90*/  LDS R58, [R2+0x41280] ;  /* 0x04128000023a7984 */ /* 0x000fe80000000800 */
[----:B------:R-:W-:Y:S04]  /*13ba0*/  LDS R57, [R0+0x40280] ;  /* 0x0402800000397984 */ /* 0x000fe80000000800 */
[----:B------:R-:W2:Y:S04]  /*13bb0*/  LDS R59, [R0+0x41280] ;  /* 0x04128000003b7984 */ /* 0x000ea80000000800 */
[----:B------:R-:W-:Y:S04]  /*13bc0*/  LDS R52, [R2+0x40300] ;  /* 0x0403000002347984 */ /* 0x000fe80000000800 */
[----:B------:R-:W-:Y:S04]  /*13bd0*/  LDS R54, [R2+0x41300] ;  /* 0x0413000002367984 */ /* 0x000fe80000000800 */
[----:B------:R-:W-:Y:S04]  /*13be0*/  LDS R53, [R0+0x40300] ;  /* 0x0403000000357984 */ /* 0x000fe80000000800 */
[----:B------:R-:W2:Y:S04]  /*13bf0*/  LDS R55, [R0+0x41300] ;  /* 0x0413000000377984 */ /* 0x000ea80000000800 */
[----:B------:R-:W-:Y:S04]  /*13c00*/  LDS R80, [R2+0x40380] ;  /* 0x0403800002507984 */ /* 0x000fe80000000800 */
[----:B------:R-:W-:Y:S04]  /*13c10*/  LDS R82, [R2+0x41380] ;  /* 0x0413800002527984 */ /* 0x000fe80000000800 */
[----:B------:R-:W-:Y:S04]  /*13c20*/  LDS R81, [R0+0x40380] ;  /* 0x0403800000517984 */ /* 0x000fe80000000800 */
[----:B------:R-:W2:Y:S01]  /*13c30*/  LDS R83, [R0+0x41380] ;  /* 0x0413800000537984 */ /* 0x000ea20000000800 */
[-C--:B-1---5:R-:W-:Y:S03]  /*13c40*/  HMMA.1688.F32.TF32 R96, R68, R48.reuse, R96 ;  /* 0x000000304460723c */ /* 0x0a2fe60000081060 */
[----:B------:R-:W-:Y:S04]  /*13c50*/  STL [R1+0x99c], R172 ;  /* 0x00099cac01007387 */ /* 0x000fe80000100800 */
[----:B------:R-:W-:Y:S04]  /*13c60*/  STL [R1+0x1ca4], R50 ;  /* 0x001ca43201007387 */ /* 0x000fe80000100800 */
[----:B------:R-:W-:Y:S04]  /*13c70*/  STL [R1+0x1ca0], R51 ;  /* 0x001ca03301007387 */ /* 0x000fe80000100800 */
[----:B----4-:R-:W-:Y:S04]  /*13c80*/  STL [R1+0x1c9c], R46 ;  /* 0x001c9c2e01007387 */ /* 0x010fe80000100800 */
[----:B------:R-:W-:Y:S01]  /*13c90*/  STL [R1+0x1c98], R47 ;  /* 0x001c982f01007387 */ /* 0x000fe20000100800 */
[-C--:B--2---:R-:W-:Y:S08]  /*13ca0*/  HMMA.1688.F32.TF32 R248, R76, R48.reuse, R244 ;  /* 0x000000304cf8723c */ /* 0x084ff000000810f4 */
[-C--:B------:R-:W-:Y:S08]  /*13cb0*/  HMMA.1688.F32.TF32 R244, R60, R48.reuse, R240 ;  /* 0x000000303cf4723c */ /* 0x080ff000000810f0 */
[-C--:B------:R-:W-:Y:S07]  /*13cc0*/  HMMA.1688.F32.TF32 R240, R64, R48.reuse, R212 ;  /* 0x0000003040f0723c */ /* 0x080fee00000810d4 */
[----:B------:R-:W-:Y:S01]  /*13cd0*/  STL.64 [R1+0x3c0], R248 ;  /* 0x0003c0f801007387 */ /* 0x000fe20000100a00 */
[-C--:B------:R-:W-:Y:S03]  /*13ce0*/  HMMA.1688.F32.TF32 R212, R72, R48.reuse, R120 ;  /* 0x0000003048d4723c */ /* 0x080fe60000081078 */
[----:B------:R-:W-:Y:S04]  /*13cf0*/  STL.64 [R1+0x3c8], R250 ;  /* 0x0003c8fa01007387 */ /* 0x000fe80000100a00 */
[----:B------:R-:W-:Y:S01]  /*13d00*/  STL.64 [R1+0x3b0], R244 ;  /* 0x0003b0f401007387 */ /* 0x000fe20000100a00 */
[-C--:B------:R-:W-:Y:S03]  /*13d10*/  HMMA.1688.F32.TF32 R120, R56, R48.reuse, R148 ;  /* 0x000000303878723c */ /* 0x080fe60000081094 */
[----:B------:R-:W-:Y:S04]  /*13d20*/  STL.64 [R1+0x3b8], R246 ;  /* 0x0003b8f601007387 */ /* 0x000fe80000100a00 */
[----:B------:R-:W-:Y:S04]  /*13d30*/  STL.64 [R1+0x480], R240 ;  /* 0x000480f001007387 */ /* 0x000fe80000100a00 */
[----:B------:R-:W-:Y:S04]  /*13d40*/  STL.64 [R1+0x488], R242 ;  /* 0x000488f201007387 */ /* 0x000fe80000100a00 */
[----:B------:R-:W-:Y:S04]  /*13d50*/  STL.64 [R1+0x490], R96 ;  /* 0x0004906001007387 */ /* 0x000fe80000100a00 */
[----:B------:R1:W-:Y:S02]  /*13d60*/  STL.64 [R1+0x498], R98 ;  /* 0x0004986201007387 */ /* 0x0003e40000100a00 */
[-C--:B-1----:R-:W-:Y:S08]  /*13d70*/  HMMA.1688.F32.TF32 R96, R52, R48.reuse, R144 ;  /* 0x000000303460723c */ /* 0x082ff00000081090 */
[----:B------:R-:W-:Y:S01]  /*13d80*/  HMMA.1688.F32.TF32 R48, R80, R48, R20 ;  /* 0x000000305030723c */ /* 0x000fe20000081014 */
[----:B------:R-:W-:Y:S04]  /*13d90*/  STL.64 [R1+0x8a0], R212 ;  /* 0x0008a0d401007387 */ /* 0x000fe80000100a00 */
[----:B------:R-:W-:Y:S04]  /*13da0*/  STL.64 [R1+0x8a8], R214 ;  /* 0x0008a8d601007387 */ /* 0x000fe80000100a00 */
[----:B------:R1:W-:Y:S04]  /*13db0*/  STL.64 [R1+0x8f0], R120 ;  /* 0x0008f07801007387 */ /* 0x0003e80000100a00 */
[----:B------:R2:W-:Y:S04]  /*13dc0*/  STL.64 [R1+0x8f8], R122 ;  /* 0x0008f87a01007387 */ /* 0x0005e80000100a00 */
[----:B------:R-:W-:Y:S04]  /*13dd0*/  STL.64 [R1+0x950], R96 ;  /* 0x0009506001007387 */ /* 0x000fe80000100a00 */
[----:B------:R-:W-:Y:S04]  /*13de0*/  STL.64 [R1+0x958], R98 ;  /* 0x0009586201007387 */ /* 0x000fe80000100a00 */
[----:B-1----:R-:W4:Y:S04]  /*13df0*/  LDL.LU.64 R120, [R1+0x5b0] ;  /* 0x0005b00001787983 */ /* 0x002f280000300a00 */
[----:B------:R1:W-:Y:S04]  /*13e00*/  STL.64 [R1+0x980], R48 ;  /* 0x0009803001007387 */ /* 0x0003e80000100a00 */
[----:B------:R1:W-:Y:S04]  /*13e10*/  STL.64 [R1+0x988], R50 ;  /* 0x0009883201007387 */ /* 0x0003e80000100a00 */
[----:B--2---:R-:W4:Y:S01]  /*13e20*/  LDL.LU.64 R122, [R1+0x5b8] ;  /* 0x0005b800017a7983 */ /* 0x004f220000300a00 */
[-C--:B---3--:R-:W-:Y:S11]  /*13e30*/  HMMA.1688.F32.TF32 R20, R76, R44.reuse, R176 ;  /* 0x0000002c4c14723c */ /* 0x088ff600000810b0 */
[----:B------:R-:W-:Y:S11]  /*13e40*/  @!UPT UIADD3 URZ, URZ, URZ, URZ ;  /* 0x0000003f3f3ff290 */ /* 0x000ff6000fffe03f */
[----:B------:R-:W-:Y:S01]  /*13e50*/  @!UPT UIADD3 URZ, URZ, URZ, URZ ;  /* 0x0000003f3f3ff290 */ /* 0x000fe2000fffe03f */
[----:B------:R-:W-:Y:S04]  /*13e60*/  STL.64 [R1+0x300], R20 ;  /* 0x0003001401007387 */ /* 0x000fe80000100a00 */
[----:B------:R2:W-:Y:S04]  /*13e70*/  STL.64 [R1+0x308], R22 ;  /* 0x0003081601007387 */ /* 0x0005e80000100a00 */
[----:B-1----:R-:W3:Y:S04]  /*13e80*/  LDL.LU.64 R48, [R1+0xc0] ;  /* 0x0000c00001307983 */ /* 0x002ee80000300a00 */
[----:B------:R-:W3:Y:S01]  /*13e90*/  LDL.LU.64 R50, [R1+0xc8] ;  /* 0x0000c80001327983 */ /* 0x000ee20000300a00 */
[-C--:B--2---:R-:W-:Y:S11]  /*13ea0*/  HMMA.1688.F32.TF32 R20, R60, R44.reuse, R232 ;  /* 0x0000002c3c14723c */ /* 0x084ff600000810e8 */
[----:B------:R-:W-:Y:S11]  /*13eb0*/  @!UPT UIADD3 URZ, URZ, URZ, URZ ;  /* 0x0000003f3f3ff290 */ /* 0x000ff6000fffe03f */
[----:B------:R-:W-:Y:S01]  /*13ec0*/  @!UPT UIADD3 URZ, URZ, URZ, URZ ;  /* 0x0000003f3f3ff290 */ /* 0x000fe2000fffe03f */
[----:B------:R-:W-:Y:S04]  /*13ed0*/  STL.64 [R1+0x330], R20 ;  /* 0x0003301401007387 */ /* 0x000fe80000100a00 */
[----:B------:R1:W-:Y:S02]  /*13ee0*/  STL.64 [R1+0x338], R22 ;  /* 0x0003381601007387 */ /* 0x0003e40000100a00 */
[-C--:B-1----:R-:W-:Y:S08]  /*13ef0*/  HMMA.1688.F32.TF32 R20, R64, R44.reuse, R216 ;  /* 0x0000002c4014723c */ /* 0x082ff000000810d8 */
[-C--:B------:R-:W-:Y:S08]  /*13f00*/  HMMA.1688.F32.TF32 R96, R68, R44.reuse, R8 ;  /* 0x0000002c4460723c */ /* 0x080ff00000081008 */
[-C--:B------:R-:W-:Y:S01]  /*13f10*/  HMMA.1688.F32.TF32 R8, R72, R44.reuse, R100 ;  /* 0x0000002c4808723c */ /* 0x080fe20000081064 */
[----:B------:R-:W-:Y:S06]  /*13f20*/  LDSM.16.M88.4 R100, [R172+0xa000] ;  /* 0x00a00000ac64783b */ /* 0x000fec0000000200 */
[----:B------:R-:W-:Y:S04]  /*13f30*/  STL.64 [R1+0x370], R20 ;  /* 0x0003701401007387 */ /* 0x000fe80000100a00 */
[----:B------:R1:W-:Y:S02]  /*13f40*/  STL.64 [R1+0x378], R22 ;  /* 0x0003781601007387 */ /* 0x0003e40000100a00 */
[-C--:B-1----:R-:W-:Y:S02]  /*13f50*/  HMMA.1688.F32.TF32 R20, R56, R44.reuse, R124 ;  /* 0x0000002c3814723c */ /* 0x082fe4000008107c */
[----:B------:R-:W-:Y:S04]  /*13f60*/  STL.64 [R1+0x470], R96 ;  /* 0x0004706001007387 */ /* 0x000fe80000100a00 */
[----:B------:R1:W-:Y:S04]  /*13f70*/  STL.64 [R1+0x478], R98 ;  /* 0x0004786201007387 */ /* 0x0003e80000100a00 */
[----:B------:R-:W-:Y:S04]  /*13f80*/  STL.64 [R1+0x870], R8 ;  /* 0x0008700801007387 */ /* 0x000fe80000100a00 */
[----:B------:R2:W-:Y:S09]  /*13f90*/  STL.64 [R1+0x878], R10 ;  /* 0x0008780a01007387 */ /* 0x0005f20000100a00 */
[----:B------:R-:W-:Y:S04]  /*13fa0*/  STL.64 [R1+0x8d0], R20 ;  /* 0x0008d01401007387 */ /* 0x000fe80000100a00 */
[----:B------:R-:W-:Y:S04]  /*13fb0*/  STL.64 [R1+0x8d8], R22 ;  /* 0x0008d81601007387 */ /* 0x000fe80000100a00 */
[----:B------:R-:W2:Y:S01]  /*13fc0*/  LDSM.16.M88.4 R20, [R172+0x4000] ;  /* 0x00400000ac14783b */ /* 0x000ea20000000200 */
[-C--:B-1----:R-:W-:Y:S08]  /*13fd0*/  HMMA.1688.F32.TF32 R96, R52, R44.reuse, R160 ;  /* 0x0000002c3460723c */ /* 0x082ff000000810a0 */
[----:B--2---:R-:W-:Y:S11]  /*13fe0*/  HMMA.1688.F32.TF32 R8, R80, R44, R24 ;  /* 0x0000002c5008723c */ /* 0x004ff60000081018 */
[----:B------:R-:W-:Y:S04]  /*13ff0*/  @!UPT UIADD3 URZ, URZ, URZ, URZ ;  /* 0x0000003f3f3ff290 */ /* 0x000fe8000fffe03f */
[----:B------:R-:W-:Y:S04]  /*14000*/  STL.64 [R1+0x920], R96 ;  /* 0x0009206001007387 */ /* 0x000fe80000100a00 */
[----:B------:R-:W-:Y:S04]  /*14010*/  STL.64 [R1+0x928], R98 ;  /* 0x0009286201007387 */ /* 0x000fe80000100a00 */
[----:B------:R-:W-:Y:S04]  /*14020*/  LDSM.16.M88.4 R96, [R172+0x8000] ;  /* 0x00800000ac60783b */ /* 0x000fe80000000200 */
[----:B------:R-:W-:Y:S04]  /*14030*/  STL [R1+0x1cac], R22 ;  /* 0x001cac1601007387 */ /* 0x000fe80000100800 */
[----:B------:R-:W-:Y:S04]  /*14040*/  STL.64 [R1+0x970], R8 ;  /* 0x0009700801007387 */ /* 0x000fe80000100a00 */
[----:B------:R-:W-:Y:S04]  /*14050*/  STL.64 [R1+0x978], R10 ;  /* 0x0009780a01007387 */ /* 0x000fe80000100a00 */
[----:B------:R-:W1:Y:S04]  /*14060*/  LDSM.16.M88.4 R8, [R172+0x6000] ;  /* 0x00600000ac08783b */ /* 0x000e680000000200 */
[----:B------:R-:W-:Y:S04]  /*14070*/  STL [R1+0x1ca8], R23 ;  /* 0x001ca81701007387 */ /* 0x000fe80000100800 */
[----:B-1----:R-:W-:Y:S04]  /*14080*/  STL [R1+0x1cb4], R10 ;  /* 0x001cb40a01007387 */ /* 0x002fe80000100800 */
[----:B------:R-:W-:Y:S04]  /*14090*/  STL [R1+0x1cb0], R11 ;  /* 0x001cb00b01007387 */ /* 0x000fe80000100800 */
[----:B------:R-:W-:Y:S04]  /*140a0*/  STL [R1+0x1cbc], R98 ;  /* 0x001cbc6201007387 */ /* 0x000fe80000100800 */
[----:B------:R-:W-:Y:S04]  /*140b0*/  STL [R1+0x1cb8], R99 ;  /* 0x001cb86301007387 */ /* 0x000fe80000100800 */
[----:B------:R-:W-:Y:S04]  /*140c0*/  STL [R1+0x1cc4], R102 ;  /* 0x001cc46601007387 */ /* 0x000fe80000100800 */
[----:B------:R-:W-:Y:S04]  /*140d0*/  STL [R1+0x1cc0], R103 ;  /* 0x001cc06701007387 */ /* 0x000fe80000100800 */
[----:B------:R-:W2:Y:S01]  /*140e0*/  LDL.LU.64 R124, [R1+0x660] ;  /* 0x00066000017c7983 */ /* 0x000ea20000300a00 */
[-C--:B----4-:R-:W-:Y:S11]  /*140f0*/  HMMA.1688.F32.TF32 R44, R76, R20.reuse, R120 ;  /* 0x000000144c2c723c */ /* 0x090ff60000081078 */
[----:B------:R-:W-:Y:S11]  /*14100*/  @!UPT UIADD3 URZ, URZ, URZ, URZ ;  /* 0x0000003f3f3ff290 */ /* 0x000ff6000fffe03f */
[----:B------:R-:W-:Y:S01]  /*14110*/  @!UPT UIADD3 URZ, URZ, URZ, URZ ;  /* 0x0000003f3f3ff290 */ /* 0x000fe2000fffe03f */
[----:B------:R-:W-:Y:S04]  /*14120*/  STL.64 [R1+0x2a0], R44 ;  /* 0x0002a02c01007387 */ /* 0x000fe80000100a00 */
[----:B------:R1:W-:Y:S04]  /*14130*/  STL.64 [R1+0x2a8], R46 ;  /* 0x0002a82e01007387 */ /* 0x0003e80000100a00 */
[----:B------:R-:W2:Y:S01]  /*14140*/  LDL.LU.64 R126, [R1+0x668] ;  /* 0x00066800017e7983 */ /* 0x000ea20000300a00 */
[-C--:B---3--:R-:W-:Y:S11]  /*14150*/  HMMA.1688.F32.TF32 R24, R60, R20.reuse, R48 ;  /* 0x000000143c18723c */ /* 0x088ff60000081030 */
[----:B------:R-:W-:Y:S11]  /*14160*/  @!UPT UIADD3 URZ, URZ, URZ, URZ ;  /* 0x0000003f3f3ff290 */ /* 0x000ff6000fffe03f */
[----:B------:R-:W-:Y:S01]  /*14170*/  @!UPT UIADD3 URZ, URZ, URZ, URZ ;  /* 0x0000003f3f3ff290 */ /* 0x000fe2000fffe03f */
[----:B------:R-:W-:Y:S04]  /*14180*/  STL.64 [R1+0x280], R24 ;  /* 0x0002801801007387 */ /* 0x000fe80000100a00 */
[----:B------:R3:W-:Y:S04]  /*14190*/  STL.64 [R1+0x288], R26 ;  /* 0x0002881a01007387 */ /* 0x0007e80000100a00 */
[----:B------:R-:W4:Y:S04]  /*141a0*/  LDL.LU.64 R120, [R1+0xb0] ;  /* 0x0000b00001787983 */ /* 0x000f280000300a00 */
[----:B------:R-:W4:Y:S01]  /*141b0*/  LDL.LU.64 R122, [R1+0xb8] ;  /* 0x0000b800017a7983 */ /* 0x000f220000300a00 */
[-C--:B-1----:R-:W-:Y:S08]  /*141c0*/  HMMA.1688.F32.TF32 R44, R68, R20.reuse, R12 ;  /* 0x00000014442c723c */ /* 0x082ff0000008100c */
[-C--:B---3--:R-:W-:Y:S11]  /*141d0*/  HMMA.1688.F32.TF32 R24, R64, R20.reuse, R220 ;  /* 0x000000144018723c */ /* 0x088ff600000810dc */
[----:B------:R-:W-:Y:S11]  /*141e0*/  @!UPT UIADD3 URZ, URZ, URZ, URZ ;  /* 0x0000003f3f3ff290 */ /* 0x000ff6000fffe03f */
[----:B------:R-:W-:Y:S01]  /*141f0*/  @!UPT UIADD3 URZ, URZ, URZ, URZ ;  /* 0x0000003f3f3ff290 */ /* 0x000fe2000fffe03f */
[----:B------:R1:W-:Y:S04]  /*14200*/  STL.64 [R1+0x2e0], R24 ;  /* 0x0002e01801007387 */ /* 0x0003e80000100a00 */
[----:B------:R3:W-:Y:S04]  /*14210*/  STL.64 [R1+0x2e8], R26 ;  /* 0x0002e81a01007387 */ /* 0x0007e80000100a00 */
[----:B-1----:R-:W4:Y:S04]  /*14220*/  LDL.LU.64 R24, [R1+0x670] ;  /* 0x0006700001187983 */ /* 0x002f280000300a00 */
[----:B------:R-:W-:Y:S04]  /*14230*/  STL.64 [R1+0x350], R44 ;  /* 0x0003502c01007387 */ /* 0x000fe80000100a00 */
[----:B------:R1:W-:Y:S04]  /*14240*/  STL.64 [R1+0x358], R46 ;  /* 0x0003582e01007387 */ /* 0x0003e80000100a00 */
[----:B---3--:R-:W4:Y:S01]  /*14250*/  LDL.LU.64 R26, [R1+0x678] ;  /* 0x00067800011a7983 */ /* 0x008f220000300a00 */
[-C--:B------:R-:W-:Y:S03]  /*14260*/  HMMA.1688.F32.TF32 R12, R72, R20.reuse, R104 ;  /* 0x00000014480c723c */ /* 0x080fe60000081068 */
[----:B------:R-:W2:Y:S05]  /*14270*/  LDSM.16.M88.4 R104, [R172+0x14000] ;  /* 0x01400000ac68783b */ /* 0x000eaa0000000200 */
[-C--:B------:R-:W-:Y:S08]  /*14280*/  HMMA.1688.F32.TF32 R48, R56, R20.reuse, R128 ;  /* 0x000000143830723c */ /* 0x080ff00000081080 */
[-C--:B-1----:R-:W-:Y:S07]  /*14290*/  HMMA.1688.F32.TF32 R44, R52, R20.reuse, R152 ;  /* 0x00000014342c723c */ /* 0x082fee0000081098 */
[----:B------:R-:W-:Y:S04]  /*142a0*/  STL.64 [R1+0x580], R12 ;  /* 0x0005800c01007387 */ /* 0x000fe80000100a00 */
[----:B------:R1:W-:Y:S02]  /*142b0*/  STL.64 [R1+0x588], R14 ;  /* 0x0005880e01007387 */ /* 0x0003e40000100a00 */
[----:B-1----:R-:W-:Y:S02]  /*142c0*/  HMMA.1688.F32.TF32 R12, R80, R20, R28 ;  /* 0x00000014500c723c */ /* 0x002fe4000008101c */
[----:B------:R-:W-:Y:S04]  /*142d0*/  STL.64 [R1+0x8b0], R48 ;  /* 0x0008b03001007387 */ /* 0x000fe80000100a00 */
[----:B------:R-:W-:Y:S04]  /*142e0*/  STL.64 [R1+0x8b8], R50 ;  /* 0x0008b83201007387 */ /* 0x000fe80000100a00 */
[----:B------:R1:W-:Y:S04]  /*142f0*/  STL.64 [R1+0x900], R44 ;  /* 0x0009002c01007387 */ /* 0x0003e80000100a00 */
[----:B------:R-:W-:Y:S10]  /*14300*/  STL.64 [R1+0x908], R46 ;  /* 0x0009082e01007387 */ /* 0x000ff40000100a00 */
[----:B-1----:R-:W-:-:S02]  /*14310*/  IMAD.MOV.U32 R44, RZ, RZ, R15 ;  /* 0x000000ffff2c7224 */ /* 0x002fc400078e000f */
[----:B------:R-:W-:Y:S02]  /*14320*/  IMAD.MOV.U32 R48, RZ, RZ, R13 ;  /* 0x000000ffff307224 */ /* 0x000fe400078e000d */
[----:B------:R-:W-:Y:S02]  /*14330*/  IMAD.MOV.U32 R49, RZ, RZ, R12 ;  /* 0x000000ffff317224 */ /* 0x000fe400078e000c */
[----:B------:R-:W-:Y:S01]  /*14340*/  IMAD.MOV.U32 R45, RZ, RZ, R14 ;  /* 0x000000ffff2d7224 */ /* 0x000fe200078e000e */
[----:B------:R-:W-:Y:S04]  /*14350*/  STL [R1+0x1b84], R44 ;  /* 0x001b842c01007387 */ /* 0x000fe80000100800 */
[----:B------:R-:W-:Y:S04]  /*14360*/  STL [R1+0x1b80], R48 ;  /* 0x001b803001007387 */ /* 0x000fe80000100800 */
[----:B------:R-:W-:Y:S04]  /*14370*/  STL [R1+0x1b7c], R49 ;  /* 0x001b7c3101007387 */ /* 0x000fe80000100800 */
[----:B------:R1:W-:Y:S04]  /*14380*/  STL [R1+0x1b78], R45 ;  /* 0x001b782d01007387 */ /* 0x0003e80000100800 */
[----:B------:R-:W4:Y:S01]  /*14390*/  LDL.LU.64 R12, [R1+0x720] ;  /* 0x00072000010c7983 */ /* 0x000f220000300a00 */
[-C--:B--2---:R-:W-:Y:S11]  /*143a0*/  HMMA.1688.F32.TF32 R28, R76, R8.reuse, R124 ;  /* 0x000000084c1c723c */ /* 0x084ff6000008107c */
[----:B------:R-:W-:Y:S11]  /*143b0*/  @!UPT UIADD3 URZ, URZ, URZ, URZ ;  /* 0x0000003f3f3ff290 */ /* 0x000ff6000fffe03f */
[----:B------:R-:W-:Y:S01]  /*143c0*/  @!UPT UIADD3 URZ, URZ, URZ, URZ ;  /* 0x0000003f3f3ff290 */ /* 0x000fe2000fffe03f */
[----:B------:R-:W-:Y:S04]  /*143d0*/  STL.64 [R1+0x250], R28 ;  /* 0x0002501c01007387 */ /* 0x000fe80000100a00 */
[----:B------:R2:W-:Y:S04]  /*143e0*/  STL.64 [R1+0x258], R30 ;  /* 0x0002581e01007387 */ /* 0x0005e80000100a00 */
[----:B------:R-:W3:Y:S01]  /*143f0*/  LDL.LU.64 R14, [R1+0x728] ;  /* 0x00072800010e7983 */ /* 0x000ee20000300a00 */
[-C--:B----4-:R-:W-:Y:S03]  /*14400*/  HMMA.1688.F32.TF32 R20, R60, R8.reuse, R120 ;  /* 0x000000083c14723c */ /* 0x090fe60000081078 */
[----:B------:R-:W4:Y:S05]  /*14410*/  LDSM.16.M88.4 R120, [R172+0xc000] ;  /* 0x00c00000ac78783b */ /* 0x000f2a0000000200 */
[-C--:B-1----:R-:W-:Y:S08]  /*14420*/  HMMA.1688.F32.TF32 R44, R64, R8.reuse, R224 ;  /* 0x00000008402c723c */ /* 0x082ff000000810e0 */
[-C--:B--2---:R-:W-:Y:S01]  /*14430*/  HMMA.1688.F32.TF32 R28, R72, R8.reuse, R108 ;  /* 0x00000008481c723c */ /* 0x084fe2000008106c */
[----:B------:R-:W-:Y:S06]  /*14440*/  LDSM.16.M88.4 R108, [R172+0x12000] ;  /* 0x01200000ac6c783b */ /* 0x000fec0000000200 */
[----:B------:R-:W-:Y:S04]  /*14450*/  STL.64 [R1+0x240], R20 ;  /* 0x0002401401007387 */ /* 0x000fe80000100a00 */
[----:B------:R1:W-:Y:S02]  /*14460*/  STL.64 [R1+0x248], R22 ;  /* 0x0002481601007387 */ /* 0x0003e40000100a00 */
[-C--:B-1----:R-:W-:Y:S08]  /*14470*/  HMMA.1688.F32.TF32 R20, R68, R8.reuse, R16 ;  /* 0x000000084414723c */ /* 0x082ff00000081010 */
[----:B------:R-:W-:Y:S01]  /*14480*/  HMMA.1688.F32.TF32 R16, R56, R8, R132 ;  /* 0x000000083810723c */ /* 0x000fe20000081084 */
[----:B------:R-:W-:Y:S04]  /*14490*/  STL.64 [R1+0x260], R44 ;  /* 0x0002602c01007387 */ /* 0x000fe80000100a00 */
[----:B------:R-:W-:Y:S10]  /*144a0*/  STL.64 [R1+0x268], R46 ;  /* 0x0002682e01007387 */ /* 0x000ff40000100a00 */
[----:B------:R-:W-:Y:S04]  /*144b0*/  STL.64 [R1+0x2d0], R20 ;  /* 0x0002d01401007387 */ /* 0x000fe80000100a00 */
[----:B------:R-:W-:Y:S04]  /*144c0*/  STL.64 [R1+0x2d8], R22 ;  /* 0x0002d81601007387 */ /* 0x000fe80000100a00 */
[----:B------:R-:W-:Y:S04]  /*144d0*/  STL.64 [R1+0x560], R28 ;  /* 0x0005601c01007387 */ /* 0x000fe80000100a00 */
[----:B------:R-:W-:Y:S04]  /*144e0*/  STL.64 [R1+0x568], R30 ;  /* 0x0005681e01007387 */ /* 0x000fe80000100a00 */
[----:B------:R-:W-:Y:S04]  /*144f0*/  STL.64 [R1+0x880], R16 ;  /* 0x0008801001007387 */ /* 0x000fe80000100a00 */
[----:B------:R1:W-:Y:S02]  /*14500*/  STL.64 [R1+0x888], R18 ;  /* 0x0008881201007387 */ /* 0x0003e40000100a00 */
[----:B-1----:R-:W-:Y:S08]  /*14510*/  HMMA.1688.F32.TF32 R16, R76, R96, R24 ;  /* 0x000000604c10723c */ /* 0x002ff00000081018 */
[-C--:B------:R-:W-:Y:S08]  /*14520*/  HMMA.1688.F32.TF32 R20, R52, R8.reuse, R156 ;  /* 0x000000083414723c */ /* 0x080ff0000008109c */
[----:B------:R-:W-:Y:S08]  /*14530*/  HMMA.1688.F32.TF32 R8, R80, R8, R32 ;  /* 0x000000085008723c */ /* 0x000ff00000081020 */
[----:B------:R-:W-:-:S02]  /*14540*/  IMAD.MOV.U32 R102, RZ, RZ, R16 ;  /* 0x000000ffff667224 */ /* 0x000fc400078e0010 */
[----:B------:R-:W-:Y:S02]  /*14550*/  IMAD.MOV.U32 R103, RZ, RZ, R17 ;  /* 0x000000ffff677224 */ /* 0x000fe400078e0011 */
[----:B------:R-:W-:Y:S02]  /*14560*/  IMAD.MOV.U32 R98, RZ, RZ, R18 ;  /* 0x000000ffff627224 */ /* 0x000fe400078e0012 */
[----:B------:R-:W-:Y:S02]  /*14570*/  IMAD.MOV.U32 R99, RZ, RZ, R19 ;  /* 0x000000ffff637224 */ /* 0x000fe400078e0013 */
[-C--:B------:R-:W-:Y:S01]  /*14580*/  HMMA.1688.F32.TF32 R16, R60, R96.reuse, R236 ;  /* 0x000000603c10723c */ /* 0x080fe200000810ec */
[----:B------:R-:W-:Y:S04]  /*14590*/  STL.64 [R1+0x8e0], R20 ;  /* 0x0008e01401007387 */ /* 0x000fe80000100a00 */
[----:B------:R1:W-:Y:S04]  /*145a0*/  STL.64 [R1+0x8e8], R22 ;  /* 0x0008e81601007387 */ /* 0x0003e80000100a00 */
[----:B------:R-:W-:Y:S04]  /*145b0*/  STL.64 [R1+0x930], R8 ;  /* 0x0009300801007387 */ /* 0x000fe80000100a00 */
[----:B------:R2:W-:Y:S04]  /*145c0*/  STL.64 [R1+0x938], R10 ;  /* 0x0009380a01007387 */ /* 0x0005e80000100a00 */
[----:B------:R-:W-:Y:S01]  /*145d0*/  STL [R1+0x1cd4], R103 ;  /* 0x001cd46701007387 */ /* 0x000fe20000100800 */
[-C--:B-1----:R-:W-:Y:S03]  /*145e0*/  HMMA.1688.F32.TF32 R20, R64, R96.reuse, R228 ;  /* 0x000000604014723c */ /* 0x082fe600000810e4 */
[----:B------:R-:W-:Y:S04]  /*145f0*/  STL [R1+0x1cd0], R102 ;  /* 0x001cd06601007387 */ /* 0x000fe80000100800 */
[----:B------:R-:W-:Y:S01]  /*14600*/  STL [R1+0x1ccc], R98 ;  /* 0x001ccc6201007387 */ /* 0x000fe20000100800 */
[----:B--2---:R-:W-:Y:S03]  /*14610*/  HMMA.1688.F32.TF32 R8, R68, R96, R84 ;  /* 0x000000604408723c */ /* 0x004fe60000081054 */
[----:B------:R-:W-:Y:S04]  /*14620*/  STL [R1+0x1cc8], R99 ;  /* 0x001cc86301007387 */ /* 0x000fe80000100800 */
[----:B------:R-:W-:Y:S04]  /*14630*/  STL.64 [R1+0x100], R16 ;  /* 0x0001001001007387 */ /* 0x000fe80000100a00 */
[----:B------:R1:W-:Y:S01]  /*14640*/  STL.64 [R1+0x108], R18 ;  /* 0x0001081201007387 */ /* 0x0003e20000100a00 */
[----:B------:R-:W-:Y:S03]  /*14650*/  HMMA.1688.F32.TF32 R4, R64, R100, R4 ;  /* 0x000000644004723c */ /* 0x000fe60000081004 */
[----:B------:R-:W-:Y:S04]  /*14660*/  LDSM.16.M88.4 R84, [R172+0x1a000] ;  /* 0x01a00000ac54783b */ /* 0x000fe80000000200 */
[----:B------:R-:W-:Y:S01]  /*14670*/  LDS R236, [R2+0x42000] ;  /* 0x0420000002ec7984 */ /* 0x000fe20000000800 */
[-C--:B-1----:R-:W-:Y:S03]  /*14680*/  HMMA.1688.F32.TF32 R16, R72, R96.reuse, R112 ;  /* 0x000000604810723c */ /* 0x082fe60000081070 */
[----:B------:R-:W-:Y:S04]  /*14690*/  STL.64 [R1+0x130], R20 ;  /* 0x0001301401007387 */ /* 0x000fe80000100a00 */
[----:B------:R1:W-:Y:S04]  /*146a0*/  STL.64 [R1+0x138], R22 ;  /* 0x0001381601007387 */ /* 0x0003e80000100a00 */
[----:B------:R-:W-:Y:S04]  /*146b0*/  STL.64 [R1+0x190], R8 ;  /* 0x0001900801007387 */ /* 0x000fe80000100a00 */
[----:B------:R2:W-:Y:S01]  /*146c0*/  STL.64 [R1+0x198], R10 ;  /* 0x0001980a01007387 */ /* 0x0005e20000100a00 */
[----:B-1----:R-:W-:Y:S01]  /*146d0*/  HMMA.1688.F32.TF32 R20, R56, R96, R136 ;  /* 0x000000603814723c */ /* 0x002fe20000081088 */
[----:B------:R-:W-:-:S02]  /*146e0*/  IMAD.MOV.U32 R252, RZ, RZ, R6 ;  /* 0x000000fffffc7224 */ /* 0x000fc400078e0006 */
[----:B------:R-:W-:Y:S04]  /*146f0*/  LDSM.16.M88.4 R112, [R172+0x10000] ;  /* 0x01000000ac70783b */ /* 0x000fe80000000200 */
[----:B------:R-:W-:Y:S01]  /*14700*/  STL.64 [R1+0x2b0], R16 ;  /* 0x0002b01001007387 */ /* 0x000fe20000100a00 */
[----:B--2---:R-:W-:Y:S03]  /*14710*/  HMMA.1688.F32.TF32 R8, R52, R96, R164 ;  /* 0x000000603408723c */ /* 0x004fe600000810a4 */
[----:B------:R1:W-:Y:S04]  /*14720*/  STL.64 [R1+0x2b8], R18 ;  /* 0x0002b81201007387 */ /* 0x0003e80000100a00 */
[----:B------:R-:W-:Y:S01]  /*14730*/  LDS R238, [R2+0x43000] ;  /* 0x0430000002ee7984 */ /* 0x000fe20000000800 */
[----:B------:R-:W-:Y:S03]  /*14740*/  HMMA.1688.F32.TF32 R180, R68, R104, R180 ;  /* 0x0000006844b4723c */ /* 0x000fe600000810b4 */
[----:B------:R-:W-:Y:S04]  /*14750*/  LDS R237, [R0+0x42000] ;  /* 0x0420000000ed7984 */ /* 0x000fe80000000800 */
[----:B------:R-:W-:Y:S01]  /*14760*/  LDS R239, [R0+0x43000] ;  /* 0x0430000000ef7984 */ /* 0x000fe20000000800 */
[----:B-1----:R-:W-:Y:S03]  /*14770*/  HMMA.1688.F32.TF32 R16, R80, R96, R36 ;  /* 0x000000605010723c */ /* 0x002fe60000081024 */
[----:B------:R-:W-:Y:S04]  /*14780*/  STL.64 [R1+0x630], R20 ;  /* 0x0006301401007387 */ /* 0x000fe80000100a00 */
[----:B------:R-:W-:Y:S04]  /*14790*/  STL.64 [R1+0x638], R22 ;  /* 0x0006381601007387 */ /* 0x000fe80000100a00 */
[----:B------:R1:W-:Y:S04]  /*147a0*/  STL.64 [R1+0x8c0], R8 ;  /* 0x0008c00801007387 */ /* 0x0003e80000100a00 */
[----:B------:R-:W-:Y:S09]  /*147b0*/  STL.64 [R1+0x8c8], R10 ;  /* 0x0008c80a01007387 */ /* 0x000ff20000100a00 */
[----:B-1----:R-:W-:-:S02]  /*147c0*/  IMAD.MOV.U32 R8, RZ, RZ, R19 ;  /* 0x000000ffff087224 */ /* 0x002fc400078e0013 */
[----:B------:R-:W-:Y:S02]  /*147d0*/  IMAD.MOV.U32 R20, RZ, RZ, R17 ;  /* 0x000000ffff147224 */ /* 0x000fe400078e0011 */
[----:B------:R-:W-:Y:S02]  /*147e0*/  IMAD.MOV.U32 R21, RZ, RZ, R16 ;  /* 0x000000ffff157224 */ /* 0x000fe400078e0010 */
[----:B------:R-:W-:Y:S01]  /*147f0*/  IMAD.MOV.U32 R9, RZ, RZ, R18 ;  /* 0x000000ffff097224 */ /* 0x000fe200078e0012 */
[----:B------:R-:W-:Y:S04]  /*14800*/  STL [R1+0x1a94], R8 ;  /* 0x001a940801007387 */ /* 0x000fe80000100800 */
[----:B------:R-:W-:Y:S04]  /*14810*/  STL [R1+0x1a90], R20 ;  /* 0x001a901401007387 */ /* 0x000fe80000100800 */
[----:B------:R-:W-:Y:S04]  /*14820*/  STL [R1+0x1a8c], R21 ;  /* 0x001a8c1501007387 */ /* 0x000fe80000100800 */
[----:B------:R1:W-:Y:S02]  /*14830*/  STL [R1+0x1a88], R9 ;  /* 0x001a880901007387 */ /* 0x0003e40000100800 */
[-C--:B-1----:R-:W-:Y:S08]  /*14840*/  HMMA.1688.F32.TF32 R8, R60, R100.reuse, R168 ;  /* 0x000000643c08723c */ /* 0x082ff000000810a8 */
[-C--:B---3--:R-:W-:Y:S01]  /*14850*/  HMMA.1688.F32.TF32 R12, R76, R100.reuse, R12 ;  /* 0x000000644c0c723c */ /* 0x088fe2000008100c */
[----:B------:R-:W-:Y:S11]  /*14860*/  IMAD.MOV.U32 R3, RZ, RZ, R7 ;  /* 0x000000ffff037224 */ /* 0x000ff600078e0007 */
[----:B------:R-:W-:Y:S11]  /*14870*/  @!UPT UIADD3 URZ, URZ, URZ, URZ ;  /* 0x0000003f3f3ff290 */ /* 0x000ff6000fffe03f */
[----:B------:R-:W-:Y:S01]  /*14880*/  @!UPT UIADD3 URZ, URZ, URZ, URZ ;  /* 0x0000003f3f3ff290 */ /* 0x000fe2000fffe03f */
[----:B------:R-:W-:Y:S02]  /*14890*/  IMAD.MOV.U32 R99, RZ, RZ, R13 ;  /* 0x000000ffff637224 */ /* 0x000fe400078e000d */
[----:B------:R-:W-:Y:S01]  /*148a0*/  IMAD.MOV.U32 R98, RZ, RZ, R12 ;  /* 0x000000ffff627224 */ /* 0x000fe200078e000c */
[----:B------:R-:W-:Y:S04]  /*148b0*/  STL.64 [R1+0x98], R14 ;  /* 0x0000980e01007387 */ /* 0x000fe80000100a00 */
[----:B------:R-:W-:Y:S04]  /*148c0*/  STL [R1+0x1cdc], R99 ;  /* 0x001cdc6301007387 */ /* 0x000fe80000100800 */
[----:B------:R-:W-:Y:S04]  /*148d0*/  STL [R1+0x1cd8], R98 ;  /* 0x001cd86201007387 */ /* 0x000fe80000100800 */
[----:B------:R-:W-:Y:S04]  /*148e0*/  STL.64 [R1+0xd0], R8 ;  /* 0x0000d00801007387 */ /* 0x000fe80000100a00 */
[----:B------:R-:W-:Y:S04]  /*148f0*/  STL.64 [R1+0xd8], R10 ;  /* 0x0000d80a01007387 */ /* 0x000fe80000100a00 */
[----:B------:R1:W-:Y:S02]  /*14900*/  STL.64 [R1+0xe0], R4 ;  /* 0x0000e00401007387 */ /* 0x0003e40000100a00 */
[-C--:B-1----:R-:W-:Y:S02]  /*14910*/  HMMA.1688.F32.TF32 R4, R68, R100.reuse, R92 ;  /* 0x000000644404723c */ /* 0x082fe4000008105c */
[----:B------:R-:W-:Y:S04]  /*14920*/  STL [R1+0x1ce4], R3 ;  /* 0x001ce40301007387 */ /* 0x000fe80000100800 */
[----:B------:R-:W-:Y:S02]  /*14930*/  STL [R1+0x1ce0], R252 ;  /* 0x001ce0fc01007387 */ /* 0x000fe40000100800 */
[-C--:B------:R-:W-:Y:S02]  /*14940*/  HMMA.1688.F32.TF32 R8, R72, R100.reuse, R88 ;  /* 0x000000644808723c */ /* 0x080fe40000081058 */
[----:B------:R-:W-:Y:S04]  /*14950*/  LDSM.16.M88.4 R92, [R172+0x16000] ;  /* 0x01600000ac5c783b */ /* 0x000fe80000000200 */
[----:B------:R-:W-:Y:S02]  /*14960*/  LDSM.16.M88.4 R88, [R172+0x18000] ;  /* 0x01800000ac58783b */ /* 0x000fe40000000200 */
[-C--:B------:R-:W-:Y:S02]  /*14970*/  HMMA.1688.F32.TF32 R12, R56, R100.reuse, R116 ;  /* 0x00000064380c723c */ /* 0x080fe40000081074 */
[----:B------:R-:W1:Y:S05]  /*14980*/  LDSM.16.M88.4 R116, [R172+0xe000] ;  /* 0x00e00000ac74783b */ /* 0x000e6a0000000200 */
[----:B------:R-:W-:Y:S04]  /*14990*/  STL.64 [R1+0xf0], R4 ;  /* 0x0000f00401007387 */ /* 0x000fe80000100a00 */
[----:B------:R2:W-:Y:S02]  /*149a0*/  STL.64 [R1+0xf8], R6 ;  /* 0x0000f80601007387 */ /* 0x0005e40000100a00 */
[-C--:B--2---:R-:W-:Y:S02]  /*149b0*/  HMMA.1688.F32.TF32 R4, R52, R100.reuse, R140 ;  /* 0x000000643404723c */ /* 0x084fe4000008108c */
[----:B------:R2:W-:Y:S04]  /*149c0*/  STL.64 [R1+0x180], R8 ;  /* 0x0001800801007387 */ /* 0x0005e80000100a00 */
[----:B------:R3:W-:Y:S04]  /*149d0*/  STL.64 [R1+0x188], R10 ;  /* 0x0001880a01007387 */ /* 0x0007e80000100a00 */
[----:B--2---:R-:W2:Y:S04]  /*149e0*/  LDL.LU.64 R8, [R1+0x860] ;  /* 0x0008600001087983 */ /* 0x004ea80000300a00 */
[----:B------:R-:W-:Y:S04]  /*149f0*/  STL.64 [R1+0x570], R12 ;  /* 0x0005700c01007387 */ /* 0x000fe80000100a00 */
[----:B------:R-:W-:Y:S04]  /*14a00*/  STL.64 [R1+0x578], R14 ;  /* 0x0005780e01007387 */ /* 0x000fe80000100a00 */
[----:B---3--:R-:W2:Y:S04]  /*14a10*/  LDL.LU.64 R10, [R1+0x868] ;  /* 0x00086800010a7983 */ /* 0x008ea80000300a00 */
[----:B------:R-:W-:Y:S04]  /*14a20*/  STL.64 [R1+0x890], R4 ;  /* 0x0008900401007387 */ /* 0x000fe80000100a00 */
[----:B------:R3:W-:Y:S04]  /*14a30*/  STL.64 [R1+0x898], R6 ;  /* 0x0008980601007387 */ /* 0x0007e80000100a00 */
[----:B------:R-:W2:Y:S04]  /*14a40*/  LDL.LU.64 R28, [R1+0x850] ;  /* 0x00085000011c7983 */ /* 0x000ea80000300a00 */
[----:B------:R-:W2:Y:S01]  /*14a50*/  LDL.LU.64 R30, [R1+0x858] ;  /* 0x00085800011e7983 */ /* 0x000ea20000300a00 */
[----:B---3--:R-:W-:Y:S03]  /*14a60*/  HMMA.1688.F32.TF32 R4, R80, R100, R40 ;  /* 0x000000645004723c */ /* 0x008fe60000081028 */
[----:B------:R-:W3:Y:S04]  /*14a70*/  LDL.LU.64 R24, [R1+0x840] ;  /* 0x0008400001187983 */ /* 0x000ee80000300a00 */
[----:B------:R-:W3:Y:S04]  /*14a80*/  LDL.LU.64 R26, [R1+0x848] ;  /* 0x00084800011a7983 */ /* 0x000ee80000300a00 */
[----:B------:R-:W1:Y:S04]  /*14a90*/  LDSM.16.M88.4 R40, [R172+0x1c000] ;  /* 0x01c00000ac28783b */ /* 0x000e680000000200 */
[----:B------:R-:W1:Y:S09]  /*14aa0*/  LDSM.16.M88.4 R12, [R172+0x1e000] ;  /* 0x01e00000ac0c783b */ /* 0x000e720000000200 */
[----:B------:R-:W-:-:S02]  /*14ab0*/  IMAD.MOV.U32 R101, RZ, RZ, R4 ;  /* 0x000000ffff657224 */ /* 0x000fc400078e0004 */
[----:B------:R-:W-:Y:S02]  /*14ac0*/  IMAD.MOV.U32 R100, RZ, RZ, R5 ;  /* 0x000000ffff647224 */ /* 0x000fe400078e0005 */
[----:B------:R-:W-:Y:S01]  /*14ad0*/  IMAD.MOV.U32 R97, RZ, RZ, R6 ;  /* 0x000000ffff617224 */ /* 0x000fe200078e0006 */
[----:B------:R-:W3:Y:S01]  /*14ae0*/  LDL.LU.64 R4, [R1+0x830] ;  /* 0x0008300001047983 */ /* 0x000ee20000300a00 */
[----:B------:R-:W-:-:S03]  /*14af0*/  IMAD.MOV.U32 R96, RZ, RZ, R7 ;  /* 0x000000ffff607224 */ /* 0x000fc600078e0007 */
[----:B------:R-:W3:Y:S04]  /*14b00*/  LDL.LU.64 R6, [R1+0x838] ;  /* 0x0008380001067983 */ /* 0x000ee80000300a00 */
[----:B------:R-:W3:Y:S04]  /*14b10*/  LDL.LU.64 R16, [R1+0x820] ;  /* 0x0008200001107983 */ /* 0x000ee80000300a00 */
[----:B------:R-:W3:Y:S04]  /*14b20*/  LDL.LU.64 R18, [R1+0x828] ;  /* 0x0008280001127983 */ /* 0x000ee80000300a00 */
[----:B------:R-:W-:Y:S04]  /*14b30*/  STL [R1+0x1aa4], R96 ;  /* 0x001aa46001007387 */ /* 0x000fe80000100800 */
[----:B------:R-:W-:Y:S04]  /*14b40*/  STL [R1+0x1aa0], R97 ;  /* 0x001aa06101007387 */ /* 0x000fe80000100800 */
[----:B------:R-:W-:Y:S04]  /*14b50*/  STL [R1+0x1a9c], R100 ;  /* 0x001a9c6401007387 */ /* 0x000fe80000100800 */
[----:B------:R-:W-:Y:S04]  /*14b60*/  STL [R1+0x1a98], R101 ;  /* 0x001a986501007387 */ /* 0x000fe80000100800 */
[----:B----4-:R4:W-:Y:S04]  /*14b70*/  STL [R1+0x1cec], R122 ;  /* 0x001cec7a01007387 */ /* 0x0109e80000100800 */
[----:B------:R2:W-:Y:S04]  /*14b80*/  STL [R1+0x1ce8], R123 ;  /* 0x001ce87b01007387 */ /* 0x0005e80000100800 */
[----:B-1----:R-:W-:Y:S04]  /*14b90*/  STL [R1+0x1cf4], R118 ;  /* 0x001cf47601007387 */ /* 0x002fe80000100800 */
[----:B------:R-:W-:Y:S04]  /*14ba0*/  STL [R1+0x1cf0], R119 ;  /* 0x001cf07701007387 */ /* 0x000fe80000100800 */
[----:B------:R1:W-:Y:S04]  /*14bb0*/  STL [R1+0x1cfc], R114 ;  /* 0x001cfc7201007387 */ /* 0x0003e80000100800 */
[----:B------:R1:W-:Y:S01]  /*14bc0*/  STL [R1+0x1cf8], R115 ;  /* 0x001cf87301007387 */ /* 0x0003e20000100800 */
[----:B--2---:R-:W-:Y:S11]  /*14bd0*/  HMMA.1688.F32.TF32 R28, R76, R116, R28 ;  /* 0x000000744c1c723c */ /* 0x004ff6000008101c */
[----:B------:R-:W-:Y:S11]  /*14be0*/  @!UPT UIADD3 URZ, URZ, URZ, URZ ;  /* 0x0000003f3f3ff290 */ /* 0x000ff6000fffe03f */
[----:B------:R-:W-:Y:S02]  /*14bf0*/  @!UPT UIADD3 URZ, URZ, URZ, URZ ;  /* 0x0000003f3f3ff290 */ /* 0x000fe4000fffe03f */
[----:B------:R-:W-:Y:S02]  /*14c00*/  IMAD.MOV.U32 R99, RZ, RZ, R28 ;  /* 0x000000ffff637224 */ /* 0x000fe400078e001c */
[----:B------:R-:W-:Y:S02]  /*14c10*/  IMAD.MOV.U32 R98, RZ, RZ, R29 ;  /* 0x000000ffff627224 */ /* 0x000fe400078e001d */
[----:B------:R-:W-:Y:S01]  /*14c20*/  IMAD.MOV.U32 R103, RZ, RZ, R30 ;  /* 0x000000ffff677224 */ /* 0x000fe200078e001e */
[----:B------:R-:W2:Y:S01]  /*14c30*/  LDL.LU.64 R28, [R1+0x810] ;  /* 0x00081000011c7983 */ /* 0x000ea20000300a00 */
[----:B------:R-:W-:-:S03]  /*14c40*/  IMAD.MOV.U32 R102, RZ, RZ, R31 ;  /* 0x000000ffff667224 */ /* 0x000fc600078e001f */
[----:B------:R-:W2:Y:S04]  /*14c50*/  LDL.LU.64 R30, [R1+0x818] ;  /* 0x00081800011e7983 */ /* 0x000ea80000300a00 */
[----:B------:R-:W2:Y:S04]  /*14c60*/  LDL.LU.64 R124, [R1+0x800] ;  /* 0x00080000017c7983 */ /* 0x000ea80000300a00 */
[----:B------:R-:W2:Y:S04]  /*14c70*/  LDL.LU.64 R126, [R1+0x808] ;  /* 0x00080800017e7983 */ /* 0x000ea80000300a00 */
[----:B------:R-:W2:Y:S04]  /*14c80*/  LDL.LU.64 R36, [R1+0x7f0] ;  /* 0x0007f00001247983 */ /* 0x000ea80000300a00 */
[----:B------:R-:W2:Y:S01]  /*14c90*/  LDL.LU.64 R38, [R1+0x7f8] ;  /* 0x0007f80001267983 */ /* 0x000ea20000300a00 */
[C---:B---3--:R-:W-:Y:S08]  /*14ca0*/  HMMA.1688.F32.TF32 R4, R76.reuse, R108, R4 ;  /* 0x0000006c4c04723c */ /* 0x048ff00000081004 */
[C---:B------:R-:W-:Y:S08]  /*14cb0*/  HMMA.1688.F32.TF32 R16, R76.reuse, R104, R16 ;  /* 0x000000684c10723c */ /* 0x040ff00000081010 */
[C---:B------:R-:W-:Y:S08]  /*14cc0*/  HMMA.1688.F32.TF32 R24, R76.reuse, R112, R24 ;  /* 0x000000704c18723c */ /* 0x040ff00000081018 */
[----:B------:R-:W-:Y:S01]  /*14cd0*/  HMMA.1688.F32.TF32 R32, R76, R120, R8 ;  /* 0x000000784c20723c */ /* 0x000fe20000081008 */
[----:B----4-:R-:W-:-:S02]  /*14ce0*/  IMAD.MOV.U32 R122, RZ, RZ, R4 ;  /* 0x000000ffff7a7224 */ /* 0x010fc400078e0004 */
[----:B------:R-:W-:Y:S02]  /*14cf0*/  IMAD.MOV.U32 R123, RZ, RZ, R5 ;  /* 0x000000ffff7b7224 */ /* 0x000fe400078e0005 */
[----:B------:R-:W-:Y:S01]  /*14d00*/  IMAD.MOV.U32 R3, RZ, RZ, R6 ;  /* 0x000000ffff037224 */ /* 0x000fe200078e0006 */
[----:B------:R-:W3:Y:S01]  /*14d10*/  LDL.LU.64 R4, [R1+0x7e0] ;  /* 0x0007e00001047983 */ /* 0x000ee20000300a00 */
[----:B------:R-:W-:-:S03]  /*14d20*/  IMAD.MOV.U32 R252, RZ, RZ, R7 ;  /* 0x000000fffffc7224 */ /* 0x000fc600078e0007 */
[----:B------:R-:W3:Y:S01]  /*14d30*/  LDL.LU.64 R6, [R1+0x7e8] ;  /* 0x0007e80001067983 */ /* 0x000ee20000300a00 */
[----:B-1----:R-:W-:Y:S02]  /*14d40*/  IMAD.MOV.U32 R114, RZ, RZ, R16 ;  /* 0x000000ffff727224 */ /* 0x002fe400078e0010 */
[----:B------:R-:W-:Y:S01]  /*14d50*/  IMAD.MOV.U32 R115, RZ, RZ, R17 ;  /* 0x000000ffff737224 */ /* 0x000fe200078e0011 */
[----:B------:R-:W4:Y:S01]  /*14d60*/  LDL.LU.64 R136, [R1+0x7d0] ;  /* 0x0007d00001887983 */ /* 0x000f220000300a00 */
[----:B------:R-:W-:Y:S02]  /*14d70*/  IMAD.MOV.U32 R118, RZ, RZ, R18 ;  /* 0x000000ffff767224 */ /* 0x000fe400078e0012 */
[----:B------:R-:W-:Y:S01]  /*14d80*/  IMAD.MOV.U32 R119, RZ, RZ, R19 ;  /* 0x000000ffff777224 */ /* 0x000fe200078e0013 */
[----:B------:R-:W4:Y:S01]  /*14d90*/  LDL.LU.64 R138, [R1+0x7d8] ;  /* 0x0007d800018a7983 */ /* 0x000f220000300a00 */
[----:B------:R-:W-:Y:S02]  /*14da0*/  IMAD.MOV.U32 R50, RZ, RZ, R24 ;  /* 0x000000ffff327224 */ /* 0x000fe400078e0018 */
[----:B------:R-:W-:Y:S01]  /*14db0*/  IMAD.MOV.U32 R51, RZ, RZ, R25 ;  /* 0x000000ffff337224 */ /* 0x000fe200078e0019 */
[----:B------:R-:W4:Y:S01]  /*14dc0*/  LDL.LU.64 R16, [R1+0x7c0] ;  /* 0x0007c00001107983 */ /* 0x000f220000300a00 */
[----:B------:R-:W-:-:S02]  /*14dd0*/  IMAD.MOV.U32 R46, RZ, RZ, R26 ;  /* 0x000000ffff2e7224 */ /* 0x000fc400078e001a */
[----:B------:R-:W-:Y:S01]  /*14de0*/  IMAD.MOV.U32 R47, RZ, RZ, R27 ;  /* 0x000000ffff2f7224 */ /* 0x000fe200078e001b */
[----:B------:R-:W4:Y:S04]  /*14df0*/  LDL.LU.64 R18, [R1+0x7c8] ;  /* 0x0007c80001127983 */ /* 0x000f280000300a00 */
[----:B------:R-:W4:Y:S04]  /*14e00*/  LDL.LU.64 R24, [R1+0x7b0] ;  /* 0x0007b00001187983 */ /* 0x000f280000300a00 */
[----:B------:R-:W4:Y:S01]  /*14e10*/  LDL.LU.64 R26, [R1+0x7b8] ;  /* 0x0007b800011a7983 */ /* 0x000f220000300a00 */
[----:B------:R-:W-:-:S02]  /*14e20*/  IMAD.MOV.U32 R10, RZ, RZ, R32 ;  /* 0x000000ffff0a7224 */ /* 0x000fc400078e0020 */
[----:B------:R-:W-:Y:S02]  /*14e30*/  IMAD.MOV.U32 R11, RZ, RZ, R33 ;  /* 0x000000ffff0b7224 */ /* 0x000fe400078e0021 */
[----:B------:R-:W-:Y:S02]  /*14e40*/  IMAD.MOV.U32 R22, RZ, RZ, R34 ;  /* 0x000000ffff167224 */ /* 0x000fe400078e0022 */
[----:B------:R-:W-:Y:S01]  /*14e50*/  IMAD.MOV.U32 R23, RZ, RZ, R35 ;  /* 0x000000ffff177224 */ /* 0x000fe200078e0023 */
[C---:B--2---:R-:W-:Y:S01]  /*14e60*/  HMMA.1688.F32.TF32 R248, R76.reuse, R92, R28 ;  /* 0x0000005c4cf8723c */ /* 0x044fe2000008101c */
[----:B------:R-:W2:Y:S04]  /*14e70*/  LDL.LU.64 R28, [R1+0x7a0] ;  /* 0x0007a000011c7983 */ /* 0x000ea80000300a00 */
[----:B------:R-:W2:Y:S03]  /*14e80*/  LDL.LU.64 R30, [R1+0x7a8] ;  /* 0x0007a800011e7983 */ /* 0x000ea60000300a00 */
[C---:B------:R-:W-:Y:S01]  /*14e90*/  HMMA.1688.F32.TF32 R244, R76.reuse, R88, R124 ;  /* 0x000000584cf4723c */ /* 0x040fe2000008107c */
[----:B------:R-:W2:Y:S04]  /*14ea0*/  LDL.LU.64 R32, [R1+0x790] ;  /* 0x0007900001207983 */ /* 0x000ea80000300a00 */
[----:B------:R-:W2:Y:S03]  /*14eb0*/  LDL.LU.64 R34, [R1+0x798] ;  /* 0x0007980001227983 */ /* 0x000ea60000300a00 */
[C---:B------:R-:W-:Y:S07]  /*14ec0*/  HMMA.1688.F32.TF32 R240, R76.reuse, R84, R36 ;  /* 0x000000544cf0723c */ /* 0x040fee0000081024 */
[----:B------:R-:W-:Y:S04]  /*14ed0*/  STL.64 [R1+0x1c00], R250 ;  /* 0x001c00fa01007387 */ /* 0x000fe80000100a00 */
[----:B------:R-:W-:Y:S04]  /*14ee0*/  STL.64 [R1+0x1bf8], R248 ;  /* 0x001bf8f801007387 */ /* 0x000fe80000100a00 */
[----:B------:R-:W-:Y:S04]  /*14ef0*/  STL.64 [R1+0x1c10], R246 ;  /* 0x001c10f601007387 */ /* 0x000fe80000100a00 */
[----:B------:R-:W-:Y:S04]  /*14f00*/  STL.64 [R1+0x1c08], R244 ;  /* 0x001c08f401007387 */ /* 0x000fe80000100a00 */
[----:B------:R-:W2:Y:S04]  /*14f10*/  LDL.LU.64 R36, [R1+0x780] ;  /* 0x0007800001247983 */ /* 0x000ea80000300a00 */
[----:B------:R-:W2:Y:S01]  /*14f20*/  LDL.LU.64 R38, [R1+0x788] ;  /* 0x0007880001267983 */ /* 0x000ea20000300a00 */
[C---:B---3--:R-:W-:Y:S08]  /*14f30*/  HMMA.1688.F32.TF32 R4, R76.reuse, R40, R4 ;  /* 0x000000284c04723c */ /* 0x048ff00000081004 */
[----:B----4-:R-:W-:Y:S08]  /*14f40*/  HMMA.1688.F32.TF32 R76, R76, R12, R136 ;  /* 0x0000000c4c4c723c */ /* 0x010ff00000081088 */
[C---:B------:R-:W-:Y:S08]  /*14f50*/  HMMA.1688.F32.TF32 R16, R60.reuse, R120, R16 ;  /* 0x000000783c10723c */ /* 0x040ff00000081010 */
[C---:B------:R-:W-:Y:S01]  /*14f60*/  HMMA.1688.F32.TF32 R24, R60.reuse, R116, R24 ;  /* 0x000000743c18723c */ /* 0x040fe20000081018 */
[----:B------:R-:W-:Y:S04]  /*14f70*/  STL.64 [R1+0x1c20], R242 ;  /* 0x001c20f201007387 */ /* 0x000fe80000100a00 */
[----:B------:R-:W-:Y:S04]  /*14f80*/  STL.64 [R1+0x1c18], R240 ;  /* 0x001c18f001007387 */ /* 0x000fe80000100a00 */
[----:B------:R-:W3:Y:S04]  /*14f90*/  LDL.LU.64 R124, [R1+0x770] ;  /* 0x00077000017c7983 */ /* 0x000ee80000300a00 */
[----:B------:R-:W3:Y:S04]  /*14fa0*/  LDL.LU.64 R126, [R1+0x778] ;  /* 0x00077800017e7983 */ /* 0x000ee80000300a00 */
[----:B------:R-:W4:Y:S04]  /*14fb0*/  LDL.LU.64 R128, [R1+0x760] ;  /* 0x0007600001807983 */ /* 0x000f280000300a00 */
[----:B------:R-:W4:Y:S04]  /*14fc0*/  LDL.LU.64 R130, [R1+0x768] ;  /* 0x0007680001827983 */ /* 0x000f280000300a00 */
[----:B------:R-:W3:Y:S04]  /*14fd0*/  LDL.LU.64 R132, [R1+0x750] ;  /* 0x0007500001847983 */ /* 0x000ee80000300a00 */
[----:B------:R-:W3:Y:S04]  /*14fe0*/  LDL.LU.64 R134, [R1+0x758] ;  /* 0x0007580001867983 */ /* 0x000ee80000300a00 */
[----:B------:R-:W-:Y:S04]  /*14ff0*/  STL.64 [R1+0x1c30], R6 ;  /* 0x001c300601007387 */ /* 0x000fe80000100a00 */
[----:B------:R-:W-:Y:S04]  /*15000*/  STL.64 [R1+0x1c28], R4 ;  /* 0x001c280401007387 */ /* 0x000fe80000100a00 */
[----:B------:R-:W-:Y:S04]  /*15010*/  STL.64 [R1+0x1c40], R78 ;  /* 0x001c404e01007387 */ /* 0x000fe80000100a00 */
[----:B------:R-:W-:Y:S04]  /*15020*/  STL.64 [R1+0x1c38], R76 ;  /* 0x001c384c01007387 */ /* 0x000fe80000100a00 */
[----:B------:R-:W-:Y:S04]  /*15030*/  STL.64 [R1+0x1c50], R18 ;  /* 0x001c501201007387 */ /* 0x000fe80000100a00 */
[----:B------:R-:W-:Y:S04]  /*15040*/  STL.64 [R1+0x1c48], R16 ;  /* 0x001c481001007387 */ /* 0x000fe80000100a00 */
[----:B------:R-:W-:Y:S04]  /*15050*/  STL.64 [R1+0x1c60], R26 ;  /* 0x001c601a01007387 */ /* 0x000fe80000100a00 */
[----:B------:R-:W-:Y:S01]  /*15060*/  STL.64 [R1+0x1c58], R24 ;  /* 0x001c581801007387 */ /* 0x000fe20000100a00 */
[C---:B--2---:R-:W-:Y:S08]  /*15070*/  HMMA.1688.F32.TF32 R28, R60.reuse, R112, R28 ;  /* 0x000000703c1c723c */ /* 0x044ff0000008101c */
[C---:B------:R-:W-:Y:S11]  /*15080*/  HMMA.1688.F32.TF32 R32, R60.reuse, R108, R32 ;  /* 0x0000006c3c20723c */ /* 0x040ff60000081020 */
[----:B------:R-:W-:Y:S04]  /*15090*/  @!UPT UIADD3 URZ, URZ, URZ, URZ ;  /* 0x0000003f3f3ff290 */ /* 0x000fe8000fffe03f */
[----:B------:R-:W-:Y:S01]  /*150a0*/  STL.64 [R1+0x1c70], R30 ;  /* 0x001c701e01007387 */ /* 0x000fe20000100a00 */
[C---:B------:R-:W-:Y:S03]  /*150b0*/  HMMA.1688.F32.TF32 R36, R60.reuse, R104, R36 ;  /* 0x000000683c24723c */ /* 0x040fe60000081024 */
[----:B------:R1:W-:Y:S04]  /*150c0*/  STL.64 [R1+0x1c68], R28 ;  /* 0x001c681c01007387 */ /* 0x0003e80000100a00 */
[----:B------:R-:W2:Y:S04]  /*150d0*/  LDL.LU.64 R136, [R1+0x740] ;  /* 0x0007400001887983 */ /* 0x000ea80000300a00 */
[----:B------:R-:W2:Y:S04]  /*150e0*/  LDL.LU.64 R138, [R1+0x748] ;  /* 0x00074800018a7983 */ /* 0x000ea80000300a00 */
[----:B-1----:R-:W2:Y:S04]  /*150f0*/  LDL.LU.64 R28, [R1+0x730] ;  /* 0x00073000011c7983 */ /* 0x002ea80000300a00 */
[----:B------:R-:W2:Y:S04]  /*15100*/  LDL.LU.64 R30, [R1+0x738] ;  /* 0x00073800011e7983 */ /* 0x000ea80000300a00 */
[----:B------:R-:W2:Y:S04]  /*15110*/  LDL.LU.64 R24, [R1+0x710] ;  /* 0x0007100001187983 */ /* 0x000ea80000300a00 */
[----:B------:R-:W2:Y:S04]  /*15120*/  LDL.LU.64 R26, [R1+0x718] ;  /* 0x00071800011a7983 */ /* 0x000ea80000300a00 */
[----:B------:R-:W-:Y:S04]  /*15130*/  STL.64 [R1+0x1c80], R34 ;  /* 0x001c802201007387 */ /* 0x000fe80000100a00 */
[----:B------:R-:W-:Y:S04]  /*15140*/  STL.64 [R1+0x1c78], R32 ;  /* 0x001c782001007387 */ /* 0x000fe80000100a00 */
[----:B------:R-:W2:Y:S04]  /*15150*/  LDL.LU.64 R16, [R1+0x700] ;  /* 0x0007000001107983 */ /* 0x000ea80000300a00 */
[----:B------:R-:W2:Y:S04]  /*15160*/  LDL.LU.64 R18, [R1+0x708] ;  /* 0x0007080001127983 */ /* 0x000ea80000300a00 */
[----:B------:R-:W-:Y:S04]  /*15170*/  STL.64 [R1+0x1c90], R38 ;  /* 0x001c902601007387 */ /* 0x000fe80000100a00 */
[----:B------:R1:W-:Y:S04]  /*15180*/  STL.64 [R1+0x1c88], R36 ;  /* 0x001c882401007387 */ /* 0x0003e80000100a00 */
[----:B------:R-:W2:Y:S04]  /*15190*/  LDL.LU.64 R148, [R1+0x6f0] ;  /* 0x0006f00001947983 */ /* 0x000ea80000300a00 */
        /* <DEDUP_REMOVED lines=11> */
[----:B-1----:R-:W2:Y:S04]  /*15250*/  LDL.LU.64 R36, [R1+0x690] ;  /* 0x0006900001247983 */ /* 0x002ea80000300a00 */
[----:B------:R-:W2:Y:S04]  /*15260*/  LDL.LU.64 R38, [R1+0x698] ;  /* 0x0006980001267983 */ /* 0x000ea80000300a00 */
[----:B------:R-:W2:Y:S04]  /*15270*/  LDL.LU.64 R32, [R1+0x680] ;  /* 0x0006800001207983 */ /* 0x000ea80000300a00 */
[----:B------:R-:W2:Y:S04]  /*15280*/  LDL.LU.64 R34, [R1+0x688] ;  /* 0x0006880001227983 */ /* 0x000ea80000300a00 */
[----:B------:R-:W2:Y:S04]  /*15290*/  LDL.LU.64 R4, [R1+0x70] ;  /* 0x0000700001047983 */ /* 0x000ea80000300a00 */
[----:B------:R-:W2:Y:S01]  /*152a0*/  LDL.LU.64 R6, [R1+0x78] ;  /* 0x0000780001067983 */ /* 0x000ea20000300a00 */
[C---:B---3--:R-:W-:Y:S08]  /*152b0*/  HMMA.1688.F32.TF32 R124, R60.reuse, R92, R124 ;  /* 0x0000005c3c7c723c */ /* 0x048ff0000008107c */
[C---:B----4-:R-:W-:Y:S08]  /*152c0*/  HMMA.1688.F32.TF32 R128, R60.reuse, R88, R128 ;  /* 0x000000583c80723c */ /* 0x050ff00000081080 */
[C---:B------:R-:W-:Y:S08]  /*152d0*/  HMMA.1688.F32.TF32 R132, R60.reuse, R84, R132 ;  /* 0x000000543c84723c */ /* 0x040ff00000081084 */
[C---:B--2---:R-:W-:Y:S08]  /*152e0*/  HMMA.1688.F32.TF32 R136, R60.reuse, R40, R136 ;  /* 0x000000283c88723c */ /* 0x044ff00000081088 */
[----:B------:R-:W-:Y:S01]  /*152f0*/  HMMA.1688.F32.TF32 R140, R60, R12, R28 ;  /* 0x0000000c3c8c723c */ /* 0x000fe2000008101c */
[----:B------:R-:W2:Y:S04]  /*15300*/  LDL.LU.64 R28, [R1+0x60] ;  /* 0x00006000011c7983 */ /* 0x000ea80000300a00 */
[----:B------:R-:W2:Y:S03]  /*15310*/  LDL.LU.64 R30, [R1+0x68] ;  /* 0x00006800011e7983 */ /* 0x000ea60000300a00 */
[C---:B------:R-:W-:Y:S08]  /*15320*/  HMMA.1688.F32.TF32 R60, R64.reuse, R120, R24 ;  /* 0x00000078403c723c */ /* 0x040ff00000081018 */
[C---:B------:R-:W-:Y:S11]  /*15330*/  HMMA.1688.F32.TF32 R144, R64.reuse, R116, R16 ;  /* 0x000000744090723c */ /* 0x040ff60000081010 */
[----:B------:R-:W-:Y:S04]  /*15340*/  @!UPT UIADD3 URZ, URZ, URZ, URZ ;  /* 0x0000003f3f3ff290 */ /* 0x000fe8000fffe03f */
[----:B------:R1:W-:Y:S04]  /*15350*/  STL [R1+0x1be4], R60 ;  /* 0x001be43c01007387 */ /* 0x0003e80000100800 */
[----:B------:R3:W-:Y:S01]  /*15360*/  STL [R1+0x1be0], R61 ;  /* 0x001be03d01007387 */ /* 0x0007e20000100800 */
[C---:B------:R-:W-:Y:S08]  /*15370*/  HMMA.1688.F32.TF32 R152, R64.reuse, R108, R152 ;  /* 0x0000006c4098723c */ /* 0x040ff00000081098 */
[C---:B------:R-:W-:Y:S08]  /*15380*/  HMMA.1688.F32.TF32 R156, R64.reuse, R104, R156 ;  /* 0x00000068409c723c */ /* 0x040ff0000008109c */
[----:B------:R-:W-:Y:S01]  /*15390*/  HMMA.1688.F32.TF32 R160, R64, R92, R160 ;  /* 0x0000005c40a0723c */ /* 0x000fe200000810a0 */
[----:B------:R4:W-:Y:S04]  /*153a0*/  STL [R1+0x1bdc], R62 ;  /* 0x001bdc3e01007387 */ /* 0x0009e80000100800 */
[----:B------:R1:W-:Y:S04]  /*153b0*/  STL [R1+0x1bd8], R63 ;  /* 0x001bd83f01007387 */ /* 0x0003e80000100800 */
[----:B------:R-:W2:Y:S04]  /*153c0*/  LDL.LU.64 R24, [R1+0x50] ;  /* 0x0000500001187983 */ /* 0x000ea80000300a00 */
[----:B------:R-:W2:Y:S04]  /*153d0*/  LDL.LU.64 R26, [R1+0x58] ;  /* 0x00005800011a7983 */ /* 0x000ea80000300a00 */
[----:B------:R-:W2:Y:S04]  /*153e0*/  LDL.LU.64 R16, [R1+0x650] ;  /* 0x0006500001107983 */ /* 0x000ea80000300a00 */
[----:B------:R-:W2:Y:S01]  /*153f0*/  LDL.LU.64 R18, [R1+0x658] ;  /* 0x0006580001127983 */ /* 0x000ea20000300a00 */
[----:B------:R-:W-:Y:S03]  /*15400*/  HMMA.1688.F32.TF32 R4, R68, R120, R4 ;  /* 0x000000784404723c */ /* 0x000fe60000081004 */
[----:B------:R1:W-:Y:S04]  /*15410*/  STL [R1+0x1bf4], R144 ;  /* 0x001bf49001007387 */ /* 0x0003e80000100800 */
[----:B------:R1:W-:Y:S04]  /*15420*/  STL [R1+0x1bf0], R145 ;  /* 0x001bf09101007387 */ /* 0x0003e80000100800 */
[----:B------:R1:W-:Y:S04]  /*15430*/  STL [R1+0x1bec], R146 ;  /* 0x001bec9201007387 */ /* 0x0003e80000100800 */
[----:B------:R1:W-:Y:S04]  /*15440*/  STL [R1+0x1be8], R147 ;  /* 0x001be89301007387 */ /* 0x0003e80000100800 */
[----:B------:R2:W-:Y:S04]  /*15450*/  STL [R1+0x1bd4], R155 ;  /* 0x001bd49b01007387 */ /* 0x0005e80000100800 */
[----:B------:R2:W-:Y:S01]  /*15460*/  STL [R1+0x1bd0], R158 ;  /* 0x001bd09e01007387 */ /* 0x0005e20000100800 */
[----:B-1----:R-:W-:-:S03]  /*15470*/  IMAD.MOV.U32 R60, RZ, RZ, R4 ;  /* 0x000000ffff3c7224 */ /* 0x002fc600078e0004 */
[----:B------:R1:W-:Y:S01]  /*15480*/  STL [R1+0x1bcc], R159 ;  /* 0x001bcc9f01007387 */ /* 0x0003e20000100800 */
[----:B---3--:R-:W-:Y:S02]  /*15490*/  IMAD.MOV.U32 R61, RZ, RZ, R5 ;  /* 0x000000ffff3d7224 */ /* 0x008fe400078e0005 */
[----:B----4-:R-:W-:Y:S01]  /*154a0*/  IMAD.MOV.U32 R62, RZ, RZ, R6 ;  /* 0x000000ffff3e7224 */ /* 0x010fe200078e0006 */
[----:B------:R3:W-:Y:S01]  /*154b0*/  STL [R1+0x1bc8], R163 ;  /* 0x001bc8a301007387 */ /* 0x0007e20000100800 */
[----:B------:R-:W-:-:S03]  /*154c0*/  IMAD.MOV.U32 R63, RZ, RZ, R7 ;  /* 0x000000ffff3f7224 */ /* 0x000fc600078e0007 */
[----:B------:R-:W4:Y:S04]  /*154d0*/  LDL.LU.64 R4, [R1+0xa0] ;  /* 0x0000a00001047983 */ /* 0x000f280000300a00 */
[----:B------:R-:W4:Y:S01]  /*154e0*/  LDL.LU.64 R6, [R1+0xa8] ;  /* 0x0000a80001067983 */ /* 0x000f220000300a00 */
[C---:B------:R-:W-:Y:S03]  /*154f0*/  HMMA.1688.F32.TF32 R184, R68.reuse, R92, R184 ;  /* 0x0000005c44b8723c */ /* 0x040fe600000810b8 */
        /* <DEDUP_REMOVED lines=8> */
[----:B------:R-:W-:Y:S03]  /*15580*/  HMMA.1688.F32.TF32 R196, R68, R40, R196 ;  /* 0x0000002844c4723c */ /* 0x000fe600000810c4 */
[----:B------:R-:W4:Y:S04]  /*15590*/  LDL.LU.64 R216, [R1+0x150] ;  /* 0x0001500001d87983 */ /* 0x000f280000300a00 */
[----:B------:R-:W4:Y:S01]  /*155a0*/  LDL.LU.64 R218, [R1+0x158] ;  /* 0x0001580001da7983 */ /* 0x000f220000300a00 */
[C---:B------:R-:W-:Y:S03]  /*155b0*/  HMMA.1688.F32.TF32 R168, R64.reuse, R84, R76 ;  /* 0x0000005440a8723c */ /* 0x040fe6000008104c */
[----:B------:R-:W4:Y:S04]  /*155c0*/  LDL.LU.64 R212, [R1+0x160] ;  /* 0x0001600001d47983 */ /* 0x000f280000300a00 */
[----:B------:R-:W4:Y:S01]  /*155d0*/  LDL.LU.64 R214, [R1+0x168] ;  /* 0x0001680001d67983 */ /* 0x000f220000300a00 */
[C---:B------:R-:W-:Y:S03]  /*155e0*/  HMMA.1688.F32.TF32 R172, R64.reuse, R40, R36 ;  /* 0x0000002840ac723c */ /* 0x040fe60000081024 */
[----:B------:R-:W4:Y:S04]  /*155f0*/  LDL.LU.64 R76, [R1+0x1a0] ;  /* 0x0001a000014c7983 */ /* 0x000f280000300a00 */
[----:B------:R-:W4:Y:S04]  /*15600*/  LDL.LU.64 R78, [R1+0x1a8] ;  /* 0x0001a800014e7983 */ /* 0x000f280000300a00 */
[----:B------:R-:W4:Y:S01]  /*15610*/  LDL.LU.64 R36, [R1+0x170] ;  /* 0x0001700001247983 */ /* 0x000f220000300a00 */
[C---:B------:R-:W-:Y:S03]  /*15620*/  HMMA.1688.F32.TF32 R148, R64.reuse, R112, R148 ;  /* 0x000000704094723c */ /* 0x040fe60000081094 */
[----:B------:R-:W4:Y:S05]  /*15630*/  LDL.LU.64 R38, [R1+0x178] ;  /* 0x0001780001267983 */ /* 0x000f2a0000300a00 */
[C---:B------:R-:W-:Y:S08]  /*15640*/  HMMA.1688.F32.TF32 R164, R64.reuse, R88, R164 ;  /* 0x0000005840a4723c */ /* 0x040ff000000810a4 */
[----:B------:R-:W-:Y:S08]  /*15650*/  HMMA.1688.F32.TF32 R64, R64, R12, R32 ;  /* 0x0000000c4040723c */ /* 0x000ff00000081020 */
[C---:B--2---:R-:W-:Y:S11]  /*15660*/  HMMA.1688.F32.TF32 R28, R68.reuse, R116, R28 ;  /* 0x00000074441c723c */ /* 0x044ff6000008101c */
[----:B------:R-:W-:Y:S11]  /*15670*/  @!UPT UIADD3 URZ, URZ, URZ, URZ ;  /* 0x0000003f3f3ff290 */ /* 0x000ff6000fffe03f */
[----:B------:R-:W-:Y:S02]  /*15680*/  @!UPT UIADD3 URZ, URZ, URZ, URZ ;  /* 0x0000003f3f3ff290 */ /* 0x000fe4000fffe03f */
[----:B------:R-:W-:Y:S02]  /*15690*/  IMAD.MOV.U32 R144, RZ, RZ, R28 ;  /* 0x000000ffff907224 */ /* 0x000fe400078e001c */
[----:B------:R-:W-:Y:S02]  /*156a0*/  IMAD.MOV.U32 R145, RZ, RZ, R29 ;  /* 0x000000ffff917224 */ /* 0x000fe400078e001d */
[----:B------:R-:W-:Y:S02]  /*156b0*/  IMAD.MOV.U32 R146, RZ, RZ, R30 ;  /* 0x000000ffff927224 */ /* 0x000fe400078e001e */
[----:B------:R-:W-:Y:S01]  /*156c0*/  IMAD.MOV.U32 R147, RZ, RZ, R31 ;  /* 0x000000ffff937224 */ /* 0x000fe200078e001f */
[C---:B------:R-:W-:Y:S08]  /*156d0*/  HMMA.1688.F32.TF32 R24, R68.reuse, R112, R24 ;  /* 0x000000704418723c */ /* 0x040ff00000081018 */
[C---:B------:R-:W-:Y:S11]  /*156e0*/  HMMA.1688.F32.TF32 R176, R68.reuse, R108, R16 ;  /* 0x0000006c44b0723c */ /* 0x040ff60000081010 */
[----:B------:R-:W-:Y:S05]  /*156f0*/  @!UPT UIADD3 URZ, URZ, URZ, URZ ;  /* 0x0000003f3f3ff290 */ /* 0x000fea000fffe03f */
[----:B------:R-:W-:Y:S02]  /*15700*/  IMAD.MOV.U32 R155, RZ, RZ, R24 ;  /* 0x000000ffff9b7224 */ /* 0x000fe400078e0018 */
[----:B------:R-:W-:Y:S02]  /*15710*/  IMAD.MOV.U32 R158, RZ, RZ, R25 ;  /* 0x000000ffff9e7224 */ /* 0x000fe400078e0019 */
[----:B-1----:R-:W-:Y:S02]  /*15720*/  IMAD.MOV.U32 R159, RZ, RZ, R26 ;  /* 0x000000ffff9f7224 */ /* 0x002fe400078e001a */
[----:B---3--:R-:W-:Y:S01]  /*15730*/  IMAD.MOV.U32 R163, RZ, RZ, R27 ;  /* 0x000000ffffa37224 */ /* 0x008fe200078e001b */
[----:B----4-:R-:W-:Y:S08]  /*15740*/  HMMA.1688.F32.TF32 R68, R68, R12, R4 ;  /* 0x0000000c4444723c */ /* 0x010ff00000081004 */
[C---:B------:R-:W-:Y:S11]  /*15750*/  HMMA.1688.F32.TF32 R4, R72.reuse, R120, R200 ;  /* 0x000000784804723c */ /* 0x040ff600000810c8 */
[----:B------:R-:W-:Y:S11]  /*15760*/  @!UPT UIADD3 URZ, URZ, URZ, URZ ;  /* 0x0000003f3f3ff290 */ /* 0x000ff6000fffe03f */
[----:B------:R-:W-:Y:S01]  /*15770*/  @!UPT UIADD3 URZ, URZ, URZ, URZ ;  /* 0x0000003f3f3ff290 */ /* 0x000fe2000fffe03f */
[----:B------:R1:W-:Y:S04]  /*15780*/  STL.64 [R1+0xc0], R4 ;  /* 0x0000c00401007387 */ /* 0x0003e80000100a00 */
[----:B------:R2:W-:Y:S04]  /*15790*/  STL.64 [R1+0xc8], R6 ;  /* 0x0000c80601007387 */ /* 0x0005e80000100a00 */
[----:B------:R-:W3:Y:S04]  /*157a0*/  LDL.LU.64 R16, [R1+0x1b0] ;  /* 0x0001b00001107983 */ /* 0x000ee80000300a00 */
[----:B------:R-:W3:Y:S04]  /*157b0*/  LDL.LU.64 R18, [R1+0x1b8] ;  /* 0x0001b80001127983 */ /* 0x000ee80000300a00 */
[----:B------:R-:W4:Y:S04]  /*157c0*/  LDL.LU.64 R32, [R1+0x1c0] ;  /* 0x0001c00001207983 */ /* 0x000f280000300a00 */
[----:B------:R-:W4:Y:S04]  /*157d0*/  LDL.LU.64 R34, [R1+0x1c8] ;  /* 0x0001c80001227983 */ /* 0x000f280000300a00 */
[----:B------:R-:W4:Y:S04]  /*157e0*/  LDL.LU.64 R28, [R1+0x1f0] ;  /* 0x0001f000011c7983 */ /* 0x000f280000300a00 */
[----:B------:R-:W4:Y:S04]  /*157f0*/  LDL.LU.64 R30, [R1+0x1f8] ;  /* 0x0001f800011e7983 */ /* 0x000f280000300a00 */
[----:B------:R-:W4:Y:S04]  /*15800*/  LDL.LU.64 R24, [R1+0x200] ;  /* 0x0002000001187983 */ /* 0x000f280000300a00 */
[----:B------:R-:W4:Y:S04]  /*15810*/  LDL.LU.64 R26, [R1+0x208] ;  /* 0x00020800011a7983 */ /* 0x000f280000300a00 */
[----:B-1----:R-:W4:Y:S04]  /*15820*/  LDL.LU.64 R4, [R1+0x210] ;  /* 0x0002100001047983 */ /* 0x002f280000300a00 */
[----:B--2---:R-:W2:Y:S01]  /*15830*/  LDL.LU.64 R6, [R1+0x218] ;  /* 0x0002180001067983 */ /* 0x004ea20000300a00 */
[C---:B------:R-:W-:Y:S08]  /*15840*/  HMMA.1688.F32.TF32 R200, R72.reuse, R116, R204 ;  /* 0x0000007448c8723c */ /* 0x040ff000000810cc */
[C---:B------:R-:W-:Y:S08]  /*15850*/  HMMA.1688.F32.TF32 R204, R72.reuse, R112, R208 ;  /* 0x0000007048cc723c */ /* 0x040ff000000810d0 */
[C---:B------:R-:W-:Y:S07]  /*15860*/  HMMA.1688.F32.TF32 R208, R72.reuse, R108, R228 ;  /* 0x0000006c48d0723c */ /* 0x040fee00000810e4 */
[----:B------:R-:W-:Y:S04]  /*15870*/  STL.64 [R1+0xb0], R200 ;  /* 0x0000b0c801007387 */ /* 0x000fe80000100a00 */
[----:B------:R1:W-:Y:S04]  /*15880*/  STL.64 [R1+0xb8], R202 ;  /* 0x0000b8ca01007387 */ /* 0x0003e80000100a00 */
[----:B------:R-:W-:Y:S04]  /*15890*/  STL.64 [R1+0xa0], R204 ;  /* 0x0000a0cc01007387 */ /* 0x000fe80000100a00 */
[----:B------:R1:W-:Y:S01]  /*158a0*/  STL.64 [R1+0xa8], R206 ;  /* 0x0000a8ce01007387 */ /* 0x0003e20000100a00 */
[C---:B------:R-:W-:Y:S03]  /*158b0*/  HMMA.1688.F32.TF32 R212, R72.reuse, R84, R212 ;  /* 0x0000005448d4723c */ /* 0x040fe600000810d4 */
[----:B------:R-:W-:Y:S04]  /*158c0*/  STL.64 [R1+0x80], R208 ;  /* 0x000080d001007387 */ /* 0x000fe80000100a00 */
[----:B------:R1:W-:Y:S02]  /*158d0*/  STL.64 [R1+0x88], R210 ;  /* 0x000088d201007387 */ /* 0x0003e40000100a00 */
[C---:B-1----:R-:W-:Y:S08]  /*158e0*/  HMMA.1688.F32.TF32 R200, R72.reuse, R104, R224 ;  /* 0x0000006848c8723c */ /* 0x042ff000000810e0 */
[C---:B------:R-:W-:Y:S08]  /*158f0*/  HMMA.1688.F32.TF32 R204, R72.reuse, R92, R220 ;  /* 0x0000005c48cc723c */ /* 0x040ff000000810dc */
[C---:B------:R-:W-:Y:S08]  /*15900*/  HMMA.1688.F32.TF32 R208, R72.reuse, R88, R216 ;  /* 0x0000005848d0723c */ /* 0x040ff000000810d8 */
[C---:B------:R-:W-:Y:S08]  /*15910*/  HMMA.1688.F32.TF32 R216, R72.reuse, R40, R76 ;  /* 0x0000002848d8723c */ /* 0x040ff0000008104c */
[----:B------:R-:W-:Y:S08]  /*15920*/  HMMA.1688.F32.TF32 R72, R72, R12, R36 ;  /* 0x0000000c4848723c */ /* 0x000ff00000081024 */
[C---:B---3--:R-:W-:Y:S01]  /*15930*/  HMMA.1688.F32.TF32 R36, R56.reuse, R120, R16 ;  /* 0x000000783824723c */ /* 0x048fe20000081010 */
[----:B------:R-:W3:Y:S04]  /*15940*/  LDL.LU.64 R16, [R1+0x220] ;  /* 0x0002200001107983 */ /* 0x000ee80000300a00 */
[----:B------:R-:W3:Y:S03]  /*15950*/  LDL.LU.64 R18, [R1+0x228] ;  /* 0x0002280001127983 */ /* 0x000ee60000300a00 */
[C---:B----4-:R-:W-:Y:S08]  /*15960*/  HMMA.1688.F32.TF32 R32, R56.reuse, R116, R32 ;  /* 0x000000743820723c */ /* 0x050ff00000081020 */
[C---:B------:R-:W-:Y:S08]  /*15970*/  HMMA.1688.F32.TF32 R28, R56.reuse, R112, R28 ;  /* 0x00000070381c723c */ /* 0x040ff0000008101c */
[C---:B------:R-:W-:Y:S08]  /*15980*/  HMMA.1688.F32.TF32 R24, R56.reuse, R108, R24 ;  /* 0x0000006c3818723c */ /* 0x040ff00000081018 */
[C---:B--2---:R-:W-:Y:S01]  /*15990*/  HMMA.1688.F32.TF32 R4, R56.reuse, R104, R4 ;  /* 0x000000683804723c */ /* 0x044fe20000081004 */
[----:B------:R-:W-:Y:S04]  /*159a0*/  STL.64 [R1+0x170], R36 ;  /* 0x0001702401007387 */ /* 0x000fe80000100a00 */
[----:B------:R-:W-:Y:S04]  /*159b0*/  STL.64 [R1+0x178], R38 ;  /* 0x0001782601007387 */ /* 0x000fe80000100a00 */
[----:B------:R-:W-:Y:S04]  /*159c0*/  STL.64 [R1+0x160], R32 ;  /* 0x0001602001007387 */ /* 0x000fe80000100a00 */
[----:B------:R-:W-:Y:S04]  /*159d0*/  STL.64 [R1+0x168], R34 ;  /* 0x0001682201007387 */ /* 0x000fe80000100a00 */
[----:B------:R-:W2:Y:S04]  /*159e0*/  LDL.LU.64 R76, [R1+0x230] ;  /* 0x00023000014c7983 */ /* 0x000ea80000300a00 */
[----:B------:R-:W-:Y:S04]  /*159f0*/  STL.64 [R1+0x150], R28 ;  /* 0x0001501c01007387 */ /* 0x000fe80000100a00 */
[----:B------:R-:W-:Y:S04]  /*15a00*/  STL.64 [R1+0x158], R30 ;  /* 0x0001581e01007387 */ /* 0x000fe80000100a00 */
[----:B------:R-:W2:Y:S04]  /*15a10*/  LDL.LU.64 R78, [R1+0x238] ;  /* 0x00023800014e7983 */ /* 0x000ea80000300a00 */
[----:B------:R1:W-:Y:S04]  /*15a20*/  STL.64 [R1+0x140], R24 ;  /* 0x0001401801007387 */ /* 0x0003e80000100a00 */
[----:B------:R4:W-:Y:S04]  /*15a30*/  STL.64 [R1+0x148], R26 ;  /* 0x0001481a01007387 */ /* 0x0009e80000100a00 */
[----:B-1----:R-:W2:Y:S04]  /*15a40*/  LDL.LU.64 R24, [R1+0x380] ;  /* 0x0003800001187983 */ /* 0x002ea80000300a00 */
[----:B----4-:R-:W4:Y:S04]  /*15a50*/  LDL.LU.64 R26, [R1+0x388] ;  /* 0x00038800011a7983 */ /* 0x010f280000300a00 */
[----:B------:R1:W-:Y:S04]  /*15a60*/  STL.64 [R1+0x120], R4 ;  /* 0x0001200401007387 */ /* 0x0003e80000100a00 */
[----:B------:R1:W-:Y:S04]  /*15a70*/  STL.64 [R1+0x128], R6 ;  /* 0x0001280601007387 */ /* 0x0003e80000100a00 */
[----:B------:R-:W4:Y:S04]  /*15a80*/  LDL.LU.64 R36, [R1+0x3a0] ;  /* 0x0003a00001247983 */ /* 0x000f280000300a00 */
[----:B------:R-:W4:Y:S04]  /*15a90*/  LDL.LU.64 R38, [R1+0x3a8] ;  /* 0x0003a80001267983 */ /* 0x000f280000300a00 */
[----:B------:R-:W4:Y:S04]  /*15aa0*/  LDL.LU.64 R32, [R1+0x390] ;  /* 0x0003900001207983 */ /* 0x000f280000300a00 */
[----:B------:R-:W4:Y:S04]  /*15ab0*/  LDL.LU.64 R34, [R1+0x398] ;  /* 0x0003980001227983 */ /* 0x000f280000300a00 */
[----:B------:R-:W4:Y:S04]  /*15ac0*/  LDL.LU.64 R28, [R1+0x3d0] ;  /* 0x0003d000011c7983 */ /* 0x000f280000300a00 */
[----:B------:R-:W4:Y:S04]  /*15ad0*/  LDL.LU.64 R30, [R1+0x3d8] ;  /* 0x0003d800011e7983 */ /* 0x000f280000300a00 */
[----:B-1----:R-:W4:Y:S04]  /*15ae0*/  LDL.LU.64 R4, [R1+0x1e0] ;  /* 0x0001e00001047983 */ /* 0x002f280000300a00 */
[----:B------:R-:W4:Y:S01]  /*15af0*/  LDL.LU.64 R6, [R1+0x1e8] ;  /* 0x0001e80001067983 */ /* 0x000f220000300a00 */
[C---:B---3--:R-:W-:Y:S03]  /*15b00*/  HMMA.1688.F32.TF32 R220, R56.reuse, R92, R16 ;  /* 0x0000005c38dc723c */ /* 0x048fe60000081010 */
[----:B------:R-:W3:Y:S04]  /*15b10*/  LDL.LU.64 R16, [R1+0x3e0] ;  /* 0x0003e00001107983 */ /* 0x000ee80000300a00 */
[----:B------:R-:W3:Y:S11]  /*15b20*/  LDL.LU.64 R18, [R1+0x3e8] ;  /* 0x0003e80001127983 */ /* 0x000ef60000300a00 */
[----:B------:R-:W-:Y:S05]  /*15b30*/  @!UPT UIADD3 URZ, URZ, URZ, URZ ;  /* 0x0000003f3f3ff290 */ /* 0x000fea000fffe03f */
[----:B------:R-:W-:Y:S04]  /*15b40*/  STL.64 [R1+0x1b40], R222 ;  /* 0x001b40de01007387 */ /* 0x000fe80000100a00 */
[----:B------:R-:W-:Y:S01]  /*15b50*/  STL.64 [R1+0x1b38], R220 ;  /* 0x001b38dc01007387 */ /* 0x000fe20000100a00 */
[C---:B--2---:R-:W-:Y:S08]  /*15b60*/  HMMA.1688.F32.TF32 R224, R56.reuse, R88, R76 ;  /* 0x0000005838e0723c */ /* 0x044ff0000008104c */
[C---:B----4-:R-:W-:Y:S08]  /*15b70*/  HMMA.1688.F32.TF32 R228, R56.reuse, R84, R24 ;  /* 0x0000005438e4723c */ /* 0x050ff00000081018 */
[C---:B------:R-:W-:Y:S08]  /*15b80*/  HMMA.1688.F32.TF32 R232, R56.reuse, R40, R36 ;  /* 0x0000002838e8723c */ /* 0x040ff00000081024 */
[----:B------:R-:W-:Y:S08]  /*15b90*/  HMMA.1688.F32.TF32 R56, R56, R12, R32 ;  /* 0x0000000c3838723c */ /* 0x000ff00000081020 */
[-C--:B------:R-:W-:Y:S08]  /*15ba0*/  HMMA.1688.F32.TF32 R28, R52, R120.reuse, R28 ;  /* 0x00000078341c723c */ /* 0x080ff0000008101c */
[----:B------:R-:W-:Y:S01]  /*15bb0*/  HMMA.1688.F32.TF32 R4, R80, R120, R4 ;  /* 0x000000785004723c */ /* 0x000fe20000081004 */
[----:B------:R-:W-:Y:S04]  /*15bc0*/  STL.64 [R1+0x1b50], R226 ;  /* 0x001b50e201007387 */ /* 0x000fe80000100a00 */
[----:B------:R-:W-:Y:S04]  /*15bd0*/  STL.64 [R1+0x1b48], R224 ;  /* 0x001b48e001007387 */ /* 0x000fe80000100a00 */
[----:B------:R-:W2:Y:S04]  /*15be0*/  LDL.LU.64 R24, [R1+0x1d0] ;  /* 0x0001d00001187983 */ /* 0x000ea80000300a00 */
[----:B------:R-:W2:Y:S04]  /*15bf0*/  LDL.LU.64 R26, [R1+0x1d8] ;  /* 0x0001d800011a7983 */ /* 0x000ea80000300a00 */
[----:B------:R-:W-:Y:S04]  /*15c00*/  STL.64 [R1+0x1b60], R230 ;  /* 0x001b60e601007387 */ /* 0x000fe80000100a00 */
[----:B------:R-:W-:Y:S04]  /*15c10*/  STL.64 [R1+0x1b58], R228 ;  /* 0x001b58e401007387 */ /* 0x000fe80000100a00 */
[----:B------:R-:W-:Y:S04]  /*15c20*/  STL [R1+0x1b74], R232 ;  /* 0x001b74e801007387 */ /* 0x000fe80000100800 */
[----:B------:R-:W-:Y:S04]  /*15c30*/  STL [R1+0x1b70], R233 ;  /* 0x001b70e901007387 */ /* 0x000fe80000100800 */
[----:B------:R-:W-:Y:S04]  /*15c40*/  STL [R1+0x1b6c], R234 ;  /* 0x001b6cea01007387 */ /* 0x000fe80000100800 */
[----:B------:R-:W-:Y:S04]  /*15c50*/  STL [R1+0x1b68], R235 ;  /* 0x001b68eb01007387 */ /* 0x000fe80000100800 */
[----:B------:R-:W-:Y:S04]  /*15c60*/  STL [R1+0x1b94], R56 ;  /* 0x001b943801007387 */ /* 0x000fe80000100800 */
[----:B------:R-:W-:Y:S04]  /*15c70*/  STL [R1+0x1b90], R57 ;  /* 0x001b903901007387 */ /* 0x000fe80000100800 */
[----:B------:R-:W-:Y:S01]  /*15c80*/  STL [R1+0x1b8c], R58 ;  /* 0x001b8c3a01007387 */ /* 0x000fe20000100800 */
[----:B------:R-:W-:-:S03]  /*15c90*/  IMAD.MOV.U32 R21, RZ, RZ, R4 ;  /* 0x000000ffff157224 */ /* 0x000fc600078e0004 */
[----:B------:R-:W-:Y:S01]  /*15ca0*/  STL [R1+0x1b88], R59 ;  /* 0x001b883b01007387 */ /* 0x000fe20000100800 */
[----:B------:R-:W-:-:S03]  /*15cb0*/  IMAD.MOV.U32 R9, RZ, RZ, R5 ;  /* 0x000000ffff097224 */ /* 0x000fc600078e0005 */
[----:B------:R-:W-:Y:S04]  /*15cc0*/  STL.64 [R1+0x230], R28 ;  /* 0x0002301c01007387 */ /* 0x000fe80000100a00 */
[----:B------:R-:W-:Y:S04]  /*15cd0*/  STL.64 [R1+0x238], R30 ;  /* 0x0002381e01007387 */ /* 0x000fe80000100a00 */
[----:B------:R1:W-:Y:S04]  /*15ce0*/  STL.64 [R1+0x548], R6 ;  /* 0x0005480601007387 */ /* 0x0003e80000100a00 */
[----:B------:R-:W4:Y:S04]  /*15cf0*/  LDL.LU.64 R4, [R1+0x3f0] ;  /* 0x0003f00001047983 */ /* 0x000f280000300a00 */
[----:B-1----:R-:W4:Y:S04]  /*15d00*/  LDL.LU.64 R6, [R1+0x3f8] ;  /* 0x0003f80001067983 */ /* 0x002f280000300a00 */
[----:B------:R-:W-:Y:S04]  /*15d10*/  STL [R1+0x1aac], R9 ;  /* 0x001aac0901007387 */ /* 0x000fe80000100800 */
[----:B------:R-:W-:Y:S01]  /*15d20*/  STL [R1+0x1aa8], R21 ;  /* 0x001aa81501007387 */ /* 0x000fe20000100800 */
[----:B---3--:R-:W-:Y:S11]  /*15d30*/  HMMA.1688.F32.TF32 R16, R52, R116, R16 ;  /* 0x000000743410723c */ /* 0x008ff60000081010 */
[----:B------:R-:W-:Y:S11]  /*15d40*/  @!UPT UIADD3 URZ, URZ, URZ, URZ ;  /* 0x0000003f3f3ff290 */ /* 0x000ff6000fffe03f */
[----:B------:R-:W-:Y:S02]  /*15d50*/  @!UPT UIADD3 URZ, URZ, URZ, URZ ;  /* 0x0000003f3f3ff290 */ /* 0x000fe4000fffe03f */
[----:B------:R-:W-:Y:S02]  /*15d60*/  IMAD.MOV.U32 R223, RZ, RZ, R16 ;  /* 0x000000ffffdf7224 */ /* 0x000fe400078e0010 */
[----:B------:R-:W-:Y:S02]  /*15d70*/  IMAD.MOV.U32 R222, RZ, RZ, R17 ;  /* 0x000000ffffde7224 */ /* 0x000fe400078e0011 */
[----:B------:R-:W-:Y:S01]  /*15d80*/  IMAD.MOV.U32 R221, RZ, RZ, R18 ;  /* 0x000000ffffdd7224 */ /* 0x000fe200078e0012 */
[----:B------:R-:W3:Y:S01]  /*15d90*/  LDL.LU.64 R16, [R1+0x400] ;  /* 0x0004000001107983 */ /* 0x000ee20000300a00 */
[----:B------:R-:W-:-:S03]  /*15da0*/  IMAD.MOV.U32 R220, RZ, RZ, R19 ;  /* 0x000000ffffdc7224 */ /* 0x000fc600078e0013 */
[----:B------:R-:W3:Y:S04]  /*15db0*/  LDL.LU.64 R18, [R1+0x408] ;  /* 0x0004080001127983 */ /* 0x000ee80000300a00 */
[----:B------:R1:W-:Y:S04]  /*15dc0*/  STL [R1+0x1ba4], R220 ;  /* 0x001ba4dc01007387 */ /* 0x0003e80000100800 */
[----:B------:R1:W-:Y:S04]  /*15dd0*/  STL [R1+0x1ba0], R221 ;  /* 0x001ba0dd01007387 */ /* 0x0003e80000100800 */
[----:B------:R1:W-:Y:S04]  /*15de0*/  STL [R1+0x1b9c], R222 ;  /* 0x001b9cde01007387 */ /* 0x0003e80000100800 */
[----:B------:R1:W-:Y:S04]  /*15df0*/  STL [R1+0x1b98], R223 ;  /* 0x001b98df01007387 */ /* 0x0003e80000100800 */
[----:B------:R-:W3:Y:S04]  /*15e00*/  LDL.LU.64 R32, [R1+0x410] ;  /* 0x0004100001207983 */ /* 0x000ee80000300a00 */
[----:B------:R-:W3:Y:S04]  /*15e10*/  LDL.LU.64 R34, [R1+0x418] ;  /* 0x0004180001227983 */ /* 0x000ee80000300a00 */
[----:B------:R-:W3:Y:S04]  /*15e20*/  LDL.LU.64 R28, [R1+0x420] ;  /* 0x00042000011c7983 */ /* 0x000ee80000300a00 */
[----:B------:R-:W3:Y:S01]  /*15e30*/  LDL.LU.64 R30, [R1+0x428] ;  /* 0x00042800011e7983 */ /* 0x000ee20000300a00 */
[----:B--2---:R-:W-:Y:S11]  /*15e40*/  HMMA.1688.F32.TF32 R24, R80, R116, R24 ;  /* 0x000000745018723c */ /* 0x004ff60000081018 */
[----:B------:R-:W-:Y:S11]  /*15e50*/  @!UPT UIADD3 URZ, URZ, URZ, URZ ;  /* 0x0000003f3f3ff290 */ /* 0x000ff6000fffe03f */
[----:B------:R-:W-:Y:S02]  /*15e60*/  @!UPT UIADD3 URZ, URZ, URZ, URZ ;  /* 0x0000003f3f3ff290 */ /* 0x000fe4000fffe03f */
[----:B------:R-:W-:Y:S02]  /*15e70*/  IMAD.MOV.U32 R20, RZ, RZ, R27 ;  /* 0x000000ffff147224 */ /* 0x000fe400078e001b */
[----:B------:R-:W-:Y:S02]  /*15e80*/  IMAD.MOV.U32 R8, RZ, RZ, R26 ;  /* 0x000000ffff087224 */ /* 0x000fe400078e001a */
[----:B------:R-:W-:Y:S02]  /*15e90*/  IMAD.MOV.U32 R100, RZ, RZ, R24 ;  /* 0x000000ffff647224 */ /* 0x000fe400078e0018 */
[----:B------:R-:W-:Y:S01]  /*15ea0*/  IMAD.MOV.U32 R101, RZ, RZ, R25 ;  /* 0x000000ffff657224 */ /* 0x000fe200078e0019 */
[----:B------:R-:W-:Y:S04]  /*15eb0*/  STL [R1+0x1abc], R20 ;  /* 0x001abc1401007387 */ /* 0x000fe80000100800 */
[----:B------:R-:W-:Y:S04]  /*15ec0*/  STL [R1+0x1ab8], R8 ;  /* 0x001ab80801007387 */ /* 0x000fe80000100800 */
[----:B------:R-:W-:Y:S01]  /*15ed0*/  STL [R1+0x1ab4], R100 ;  /* 0x001ab46401007387 */ /* 0x000fe20000100800 */
[----:B----4-:R-:W-:Y:S03]  /*15ee0*/  HMMA.1688.F32.TF32 R4, R52, R112, R4 ;  /* 0x000000703404723c */ /* 0x010fe60000081004 */
[----:B------:R-:W-:Y:S11]  /*15ef0*/  STL [R1+0x1ab0], R101 ;  /* 0x001ab06501007387 */ /* 0x000ff60000100800 */
[----:B------:R-:W-:Y:S10]  /*15f00*/  @!UPT UIADD3 URZ, URZ, URZ, URZ ;  /* 0x0000003f3f3ff290 */ /* 0x000ff4000fffe03f */
[----:B------:R-:W-:Y:S02]  /*15f10*/  IMAD.MOV.U32 R227, RZ, RZ, R4 ;  /* 0x000000ffffe37224 */ /* 0x000fe400078e0004 */
[----:B------:R-:W-:Y:S02]  /*15f20*/  IMAD.MOV.U32 R226, RZ, RZ, R5 ;  /* 0x000000ffffe27224 */ /* 0x000fe400078e0005 */
[----:B------:R-:W-:Y:S01]  /*15f30*/  IMAD.MOV.U32 R225, RZ, RZ, R6 ;  /* 0x000000ffffe17224 */ /* 0x000fe200078e0006 */
[----:B------:R-:W2:Y:S01]  /*15f40*/  LDL.LU.64 R4, [R1+0x440] ;  /* 0x0004400001047983 */ /* 0x000ea20000300a00 */
[----:B------:R-:W-:-:S03]  /*15f50*/  IMAD.MOV.U32 R224, RZ, RZ, R7 ;  /* 0x000000ffffe07224 */ /* 0x000fc600078e0007 */
[----:B------:R-:W2:Y:S04]  /*15f60*/  LDL.LU.64 R6, [R1+0x448] ;  /* 0x0004480001067983 */ /* 0x000ea80000300a00 */
[----:B------:R-:W4:Y:S04]  /*15f70*/  LDL.LU.64 R24, [R1+0x460] ;  /* 0x0004600001187983 */ /* 0x000f280000300a00 */
[----:B------:R-:W4:Y:S04]  /*15f80*/  LDL.LU.64 R26, [R1+0x468] ;  /* 0x00046800011a7983 */ /* 0x000f280000300a00 */
[----:B------:R1:W-:Y:S04]  /*15f90*/  STL [R1+0x1bb4], R224 ;  /* 0x001bb4e001007387 */ /* 0x0003e80000100800 */
[----:B------:R1:W-:Y:S04]  /*15fa0*/  STL [R1+0x1bb0], R225 ;  /* 0x001bb0e101007387 */ /* 0x0003e80000100800 */
[----:B------:R1:W-:Y:S04]  /*15fb0*/  STL [R1+0x1bac], R226 ;  /* 0x001bace201007387 */ /* 0x0003e80000100800 */
[----:B------:R1:W-:Y:S01]  /*15fc0*/  STL [R1+0x1ba8], R227 ;  /* 0x001ba8e301007387 */ /* 0x0003e20000100800 */
        /* <DEDUP_REMOVED lines=8> */
[----:B------:R-:W3:Y:S01]  /*16050*/  LDL.LU.64 R18, [R1+0x458] ;  /* 0x0004580001127983 */ /* 0x000ee20000300a00 */
[----:B------:R-:W-:Y:S03]  /*16060*/  HMMA.1688.F32.TF32 R28, R52, R92, R28 ;  /* 0x0000005c341c723c */ /* 0x000fe6000008101c */
[----:B------:R1:W-:Y:S04]  /*16070*/  STL [R1+0x1bc4], R228 ;  /* 0x001bc4e401007387 */ /* 0x0003e80000100800 */
[----:B------:R1:W-:Y:S04]  /*16080*/  STL [R1+0x1bc0], R229 ;  /* 0x001bc0e501007387 */ /* 0x0003e80000100800 */
[----:B------:R1:W-:Y:S04]  /*16090*/  STL [R1+0x1bbc], R230 ;  /* 0x001bbce601007387 */ /* 0x0003e80000100800 */
[----:B------:R1:W-:Y:S09]  /*160a0*/  STL [R1+0x1bb8], R231 ;  /* 0x001bb8e701007387 */ /* 0x0003f20000100800 */
[----:B------:R-:W-:-:S02]  /*160b0*/  IMAD.MOV.U32 R56, RZ, RZ, R28 ;  /* 0x000000ffff387224 */ /* 0x000fc400078e001c */
[----:B------:R-:W-:Y:S02]  /*160c0*/  IMAD.MOV.U32 R57, RZ, RZ, R29 ;  /* 0x000000ffff397224 */ /* 0x000fe400078e001d */
[----:B------:R-:W-:Y:S01]  /*160d0*/  IMAD.MOV.U32 R58, RZ, RZ, R30 ;  /* 0x000000ffff3a7224 */ /* 0x000fe200078e001e */
[----:B------:R-:W3:Y:S01]  /*160e0*/  LDL.LU.64 R28, [R1+0x430] ;  /* 0x00043000011c7983 */ /* 0x000ee20000300a00 */
[----:B------:R-:W-:-:S03]  /*160f0*/  IMAD.MOV.U32 R59, RZ, RZ, R31 ;  /* 0x000000ffff3b7224 */ /* 0x000fc600078e001f */
[----:B------:R-:W3:Y:S01]  /*16100*/  LDL.LU.64 R30, [R1+0x438] ;  /* 0x00043800011e7983 */ /* 0x000ee20000300a00 */
[----:B--2---:R-:W-:Y:S11]  /*16110*/  HMMA.1688.F32.TF32 R4, R52, R88, R4 ;  /* 0x000000583404723c */ /* 0x004ff60000081004 */
[----:B------:R-:W-:Y:S11]  /*16120*/  @!UPT UIADD3 URZ, URZ, URZ, URZ ;  /* 0x0000003f3f3ff290 */ /* 0x000ff6000fffe03f */
[----:B------:R-:W-:Y:S02]  /*16130*/  @!UPT UIADD3 URZ, URZ, URZ, URZ ;  /* 0x0000003f3f3ff290 */ /* 0x000fe4000fffe03f */
[----:B-1----:R-:W-:Y:S02]  /*16140*/  IMAD.MOV.U32 R220, RZ, RZ, R4 ;  /* 0x000000ffffdc7224 */ /* 0x002fe400078e0004 */
[----:B------:R-:W-:Y:S02]  /*16150*/  IMAD.MOV.U32 R221, RZ, RZ, R5 ;  /* 0x000000ffffdd7224 */ /* 0x000fe400078e0005 */
[----:B------:R-:W-:Y:S01]  /*16160*/  IMAD.MOV.U32 R222, RZ, RZ, R6 ;  /* 0x000000ffffde7224 */ /* 0x000fe200078e0006 */
[----:B------:R-:W2:Y:S01]  /*16170*/  LDL.LU.64 R4, [R1+0x360] ;  /* 0x0003600001047983 */ /* 0x000ea20000300a00 */
[----:B------:R-:W-:-:S03]  /*16180*/  IMAD.MOV.U32 R223, RZ, RZ, R7 ;  /* 0x000000ffffdf7224 */ /* 0x000fc600078e0007 */
[----:B------:R-:W2:Y:S01]  /*16190*/  LDL.LU.64 R6, [R1+0x368] ;  /* 0x0003680001067983 */ /* 0x000ea20000300a00 */
[----:B----4-:R-:W-:Y:S11]  /*161a0*/  HMMA.1688.F32.TF32 R24, R52, R84, R24 ;  /* 0x000000543418723c */ /* 0x010ff60000081018 */
[----:B------:R-:W-:Y:S11]  /*161b0*/  @!UPT UIADD3 URZ, URZ, URZ, URZ ;  /* 0x0000003f3f3ff290 */ /* 0x000ff6000fffe03f */
[----:B------:R-:W-:Y:S02]  /*161c0*/  @!UPT UIADD3 URZ, URZ, URZ, URZ ;  /* 0x0000003f3f3ff290 */ /* 0x000fe4000fffe03f */
[----:B------:R-:W-:Y:S02]  /*161d0*/  IMAD.MOV.U32 R224, RZ, RZ, R24 ;  /* 0x000000ffffe07224 */ /* 0x000fe400078e0018 */
[----:B------:R-:W-:Y:S02]  /*161e0*/  IMAD.MOV.U32 R225, RZ, RZ, R25 ;  /* 0x000000ffffe17224 */ /* 0x000fe400078e0019 */
[----:B------:R-:W-:Y:S01]  /*161f0*/  IMAD.MOV.U32 R226, RZ, RZ, R26 ;  /* 0x000000ffffe27224 */ /* 0x000fe200078e001a */
[----:B------:R-:W4:Y:S01]  /*16200*/  LDL.LU.64 R24, [R1+0x340] ;  /* 0x0003400001187983 */ /* 0x000f220000300a00 */
[----:B------:R-:W-:-:S03]  /*16210*/  IMAD.MOV.U32 R227, RZ, RZ, R27 ;  /* 0x000000ffffe37224 */ /* 0x000fc600078e001b */
[----:B------:R-:W4:Y:S01]  /*16220*/  LDL.LU.64 R26, [R1+0x348] ;  /* 0x00034800011a7983 */ /* 0x000f220000300a00 */
        /* <DEDUP_REMOVED lines=17> */
[----:B------:R-:W2:Y:S01]  /*16340*/  LDL.LU.64 R6, [R1+0x318] ;  /* 0x0003180001067983 */ /* 0x000ea20000300a00 */
[----:B----4-:R-:W-:Y:S08]  /*16350*/  HMMA.1688.F32.TF32 R24, R80, R108, R24 ;  /* 0x0000006c5018723c */ /* 0x010ff00000081018 */
[----:B------:R-:W-:Y:S01]  /*16360*/  HMMA.1688.F32.TF32 R28, R52, R12, R28 ;  /* 0x0000000c341c723c */ /* 0x000fe2000008101c */
[----:B------:R1:W-:Y:S04]  /*16370*/  STL [R1+0x1acc], R97 ;  /* 0x001acc6101007387 */ /* 0x0003e80000100800 */
[----:B------:R4:W-:Y:S04]  /*16380*/  STL [R1+0x1ac8], R96 ;  /* 0x001ac86001007387 */ /* 0x0009e80000100800 */
[----:B------:R1:W-:Y:S04]  /*16390*/  STL [R1+0x1ac4], R9 ;  /* 0x001ac40901007387 */ /* 0x0003e80000100800 */
[----:B------:R1:W-:Y:S03]  /*163a0*/  STL [R1+0x1ac0], R21 ;  /* 0x001ac01501007387 */ /* 0x0003e60000100800 */
[----:B------:R-:W-:-:S02]  /*163b0*/  IMAD.MOV.U32 R101, RZ, RZ, R27 ;  /* 0x000000ffff657224 */ /* 0x000fc400078e001b */
[----:B------:R-:W-:Y:S02]  /*163c0*/  IMAD.MOV.U32 R100, RZ, RZ, R26 ;  /* 0x000000ffff647224 */ /* 0x000fe400078e001a */
[----:B------:R-:W-:Y:S02]  /*163d0*/  IMAD.MOV.U32 R20, RZ, RZ, R24 ;  /* 0x000000ffff147224 */ /* 0x000fe400078e0018 */
[----:B------:R-:W-:Y:S02]  /*163e0*/  IMAD.MOV.U32 R8, RZ, RZ, R25 ;  /* 0x000000ffff087224 */ /* 0x000fe400078e0019 */
[----:B------:R-:W-:Y:S02]  /*163f0*/  IMAD.MOV.U32 R228, RZ, RZ, R28 ;  /* 0x000000ffffe47224 */ /* 0x000fe400078e001c */
[----:B------:R-:W-:Y:S02]  /*16400*/  IMAD.MOV.U32 R229, RZ, RZ, R29 ;  /* 0x000000ffffe57224 */ /* 0x000fe400078e001d */
[----:B------:R-:W-:Y:S01]  /*16410*/  IMAD.MOV.U32 R230, RZ, RZ, R30 ;  /* 0x000000ffffe67224 */ /* 0x000fe200078e001e */
[----:B------:R-:W2:Y:S01]  /*16420*/  LDL.LU.64 R28, [R1+0x2f0] ;  /* 0x0002f000011c7983 */ /* 0x000ea20000300a00 */
[----:B------:R-:W-:-:S03]  /*16430*/  IMAD.MOV.U32 R231, RZ, RZ, R31 ;  /* 0x000000ffffe77224 */ /* 0x000fc600078e001f */
[----:B------:R-:W2:Y:S04]  /*16440*/  LDL.LU.64 R30, [R1+0x2f8] ;  /* 0x0002f800011e7983 */ /* 0x000ea80000300a00 */
[----:B------:R1:W-:Y:S04]  /*16450*/  STL [R1+0x1adc], R101 ;  /* 0x001adc6501007387 */ /* 0x0003e80000100800 */
[----:B------:R1:W-:Y:S04]  /*16460*/  STL [R1+0x1ad8], R100 ;  /* 0x001ad86401007387 */ /* 0x0003e80000100800 */
[----:B------:R1:W-:Y:S04]  /*16470*/  STL [R1+0x1ad4], R20 ;  /* 0x001ad41401007387 */ /* 0x0003e80000100800 */
[----:B------:R1:W-:Y:S04]  /*16480*/  STL [R1+0x1ad0], R8 ;  /* 0x001ad00801007387 */ /* 0x0003e80000100800 */
[----:B------:R-:W2:Y:S04]  /*16490*/  LDL.LU.64 R24, [R1+0x2c0] ;  /* 0x0002c00001187983 */ /* 0x000ea80000300a00 */
[----:B------:R-:W2:Y:S01]  /*164a0*/  LDL.LU.64 R26, [R1+0x2c8] ;  /* 0x0002c800011a7983 */ /* 0x000ea20000300a00 */
[----:B---3--:R-:W-:Y:S11]  /*164b0*/  HMMA.1688.F32.TF32 R16, R80, R104, R16 ;  /* 0x000000685010723c */ /* 0x008ff60000081010 */
[----:B------:R-:W-:Y:S11]  /*164c0*/  @!UPT UIADD3 URZ, URZ, URZ, URZ ;  /* 0x0000003f3f3ff290 */ /* 0x000ff6000fffe03f */
[----:B------:R-:W-:Y:S02]  /*164d0*/  @!UPT UIADD3 URZ, URZ, URZ, URZ ;  /* 0x0000003f3f3ff290 */ /* 0x000fe4000fffe03f */
[----:B-1----:R-:W-:Y:S02]  /*164e0*/  IMAD.MOV.U32 R97, RZ, RZ, R16 ;  /* 0x000000ffff617224 */ /* 0x002fe400078e0010 */
[----:B----4-:R-:W-:Y:S02]  /*164f0*/  IMAD.MOV.U32 R96, RZ, RZ, R17 ;  /* 0x000000ffff607224 */ /* 0x010fe400078e0011 */
[----:B------:R-:W-:Y:S01]  /*16500*/  IMAD.MOV.U32 R9, RZ, RZ, R18 ;  /* 0x000000ffff097224 */ /* 0x000fe200078e0012 */
[----:B------:R-:W3:Y:S01]  /*16510*/  LDL.LU.64 R16, [R1+0x290] ;  /* 0x0002900001107983 */ /* 0x000ee20000300a00 */
[----:B------:R-:W-:-:S03]  /*16520*/  IMAD.MOV.U32 R21, RZ, RZ, R19 ;  /* 0x000000ffff157224 */ /* 0x000fc600078e0013 */
[----:B------:R-:W3:Y:S04]  /*16530*/  LDL.LU.64 R18, [R1+0x298] ;  /* 0x0002980001127983 */ /* 0x000ee80000300a00 */
[----:B------:R-:W-:Y:S04]  /*16540*/  STL [R1+0x1aec], R21 ;  /* 0x001aec1501007387 */ /* 0x000fe80000100800 */
[----:B------:R-:W-:Y:S04]  /*16550*/  STL [R1+0x1ae8], R9 ;  /* 0x001ae80901007387 */ /* 0x000fe80000100800 */
[----:B------:R-:W-:Y:S04]  /*16560*/  STL [R1+0x1ae4], R97 ;  /* 0x001ae46101007387 */ /* 0x000fe80000100800 */
        /* <DEDUP_REMOVED lines=10> */
[C---:B------:R-:W-:Y:S03]  /*16610*/  HMMA.1688.F32.TF32 R28, R80.reuse, R88, R28 ;  /* 0x00000058501c723c */ /* 0x040fe6000008101c */
[----:B------:R-:W-:Y:S05]  /*16620*/  STL [R1+0x1afc], R8 ;  /* 0x001afc0801007387 */ /* 0x000fea0000100800 */
[----:B------:R-:W-:Y:S11]  /*16630*/  HMMA.1688.F32.TF32 R24, R80, R84, R24 ;  /* 0x000000545018723c */ /* 0x000ff60000081018 */
[----:B------:R-:W-:Y:S05]  /*16640*/  @!UPT UIADD3 URZ, URZ, URZ, URZ ;  /* 0x0000003f3f3ff290 */ /* 0x000fea000fffe03f */
[----:B-1----:R-:W-:Y:S01]  /*16650*/  IMAD.MOV.U32 R96, RZ, RZ, R31 ;  /* 0x000000ffff607224 */ /* 0x002fe200078e001f */
[----:B------:R-:W-:Y:S01]  /*16660*/  STL [R1+0x1af8], R20 ;  /* 0x001af81401007387 */ /* 0x000fe20000100800 */
[----:B------:R-:W-:Y:S02]  /*16670*/  IMAD.MOV.U32 R97, RZ, RZ, R30 ;  /* 0x000000ffff617224 */ /* 0x000fe400078e001e */
[----:B------:R-:W-:Y:S01]  /*16680*/  IMAD.MOV.U32 R21, RZ, RZ, R28 ;  /* 0x000000ffff157224 */ /* 0x000fe200078e001c */
[----:B------:R-:W-:Y:S01]  /*16690*/  STL [R1+0x1af4], R101 ;  /* 0x001af46501007387 */ /* 0x000fe20000100800 */
[----:B------:R-:W-:-:S03]  /*166a0*/  IMAD.MOV.U32 R9, RZ, RZ, R29 ;  /* 0x000000ffff097224 */ /* 0x000fc600078e001d */
[----:B------:R1:W-:Y:S04]  /*166b0*/  STL [R1+0x1af0], R100 ;  /* 0x001af06401007387 */ /* 0x0003e80000100800 */
[----:B------:R-:W-:Y:S04]  /*166c0*/  STL [R1+0x1b0c], R96 ;  /* 0x001b0c6001007387 */ /* 0x000fe80000100800 */
[----:B------:R-:W-:Y:S04]  /*166d0*/  STL [R1+0x1b08], R97 ;  /* 0x001b086101007387 */ /* 0x000fe80000100800 */
[----:B------:R-:W-:Y:S01]  /*166e0*/  STL [R1+0x1b04], R21 ;  /* 0x001b041501007387 */ /* 0x000fe20000100800 */
[----:B-1----:R-:W-:-:S02]  /*166f0*/  IMAD.MOV.U32 R100, RZ, RZ, R27 ;  /* 0x000000ffff647224 */ /* 0x002fc400078e001b */
[----:B------:R-:W-:Y:S01]  /*16700*/  IMAD.MOV.U32 R101, RZ, RZ, R26 ;  /* 0x000000ffff657224 */ /* 0x000fe200078e001a */
[----:B------:R1:W-:Y:S01]  /*16710*/  STL [R1+0x1b00], R9 ;  /* 0x001b000901007387 */ /* 0x0003e20000100800 */
[----:B------:R-:W-:Y:S02]  /*16720*/  IMAD.MOV.U32 R20, RZ, RZ, R25 ;  /* 0x000000ffff147224 */ /* 0x000fe400078e0019 */
[----:B------:R-:W-:Y:S01]  /*16730*/  IMAD.MOV.U32 R8, RZ, RZ, R24 ;  /* 0x000000ffff087224 */ /* 0x000fe200078e0018 */
[----:B------:R-:W-:Y:S04]  /*16740*/  STL [R1+0x1b1c], R100 ;  /* 0x001b1c6401007387 */ /* 0x000fe80000100800 */
[----:B------:R-:W-:Y:S04]  /*16750*/  STL [R1+0x1b18], R101 ;  /* 0x001b186501007387 */ /* 0x000fe80000100800 */
[----:B------:R4:W-:Y:S04]  /*16760*/  STL [R1+0x1b14], R20 ;  /* 0x001b141401007387 */ /* 0x0009e80000100800 */
[----:B------:R1:W-:Y:S01]  /*16770*/  STL [R1+0x1b10], R8 ;  /* 0x001b100801007387 */ /* 0x0003e20000100800 */
[----:B---3--:R-:W-:Y:S01]  /*16780*/  HMMA.1688.F32.TF32 R16, R80, R40, R16 ;  /* 0x000000285010723c */ /* 0x008fe20000081010 */
[----:B------:R-:W-:-:S02]  /*16790*/  IMAD.MOV.U32 R248, RZ, RZ, R122 ;  /* 0x000000fffff87224 */ /* 0x000fc400078e007a */
[----:B------:R-:W-:Y:S02]  /*167a0*/  IMAD.MOV.U32 R249, RZ, RZ, R123 ;  /* 0x000000fffff97224 */ /* 0x000fe400078e007b */
[----:B------:R-:W-:Y:S02]  /*167b0*/  IMAD.MOV.U32 R250, RZ, RZ, R3 ;  /* 0x000000fffffa7224 */ /* 0x000fe400078e0003 */
[----:B------:R-:W-:Y:S11]  /*167c0*/  IMAD.MOV.U32 R251, RZ, RZ, R252 ;  /* 0x000000fffffb7224 */ /* 0x000ff600078e00fc */
[----:B------:R-:W-:Y:S06]  /*167d0*/  @!UPT UIADD3 URZ, URZ, URZ, URZ ;  /* 0x0000003f3f3ff290 */ /* 0x000fec000fffe03f */
[----:B-1----:R-:W-:Y:S02]  /*167e0*/  IMAD.MOV.U32 R9, RZ, RZ, R19 ;  /* 0x000000ffff097224 */ /* 0x002fe400078e0013 */
[----:B------:R-:W-:Y:S02]  /*167f0*/  IMAD.MOV.U32 R21, RZ, RZ, R18 ;  /* 0x000000ffff157224 */ /* 0x000fe400078e0012 */
[----:B------:R-:W-:Y:S02]  /*16800*/  IMAD.MOV.U32 R97, RZ, RZ, R17 ;  /* 0x000000ffff617224 */ /* 0x000fe400078e0011 */
[----:B------:R-:W-:Y:S01]  /*16810*/  IMAD.MOV.U32 R96, RZ, RZ, R16 ;  /* 0x000000ffff607224 */ /* 0x000fe200078e0010 */
[----:B------:R-:W-:Y:S04]  /*16820*/  STL [R1+0x1b2c], R9 ;  /* 0x001b2c0901007387 */ /* 0x000fe80000100800 */
[----:B------:R-:W-:Y:S04]  /*16830*/  STL [R1+0x1b28], R21 ;  /* 0x001b281501007387 */ /* 0x000fe80000100800 */
[----:B------:R1:W-:Y:S04]  /*16840*/  STL [R1+0x1b24], R97 ;  /* 0x001b246101007387 */ /* 0x0003e80000100800 */
[----:B------:R3:W-:Y:S01]  /*16850*/  STL [R1+0x1b20], R96 ;  /* 0x001b206001007387 */ /* 0x0007e20000100800 */
[----:B------:R-:W-:-:S02]  /*16860*/  IMAD.MOV.U32 R240, RZ, RZ, R99 ;  /* 0x000000fffff07224 */ /* 0x000fc400078e0063 */
[----:B------:R-:W-:Y:S01]  /*16870*/  IMAD.MOV.U32 R241, RZ, RZ, R98 ;  /* 0x000000fffff17224 */ /* 0x000fe200078e0062 */
[----:B--2---:R-:W-:Y:S07]  /*16880*/  HMMA.1688.F32.TF32 R4, R80, R12, R4 ;  /* 0x0000000c5004723c */ /* 0x004fee0000081004 */
[----:B------:R-:W-:Y:S02]  /*16890*/  IMAD.MOV.U32 R80, RZ, RZ, R114 ;  /* 0x000000ffff507224 */ /* 0x000fe400078e0072 */
[----:B------:R-:W2:Y:S01]  /*168a0*/  LDL.LU R114, [R1+0x1cfc] ;  /* 0x001cfc0001727983 */ /* 0x000ea20000300800 */
[----:B------:R-:W-:-:S02]  /*168b0*/  IMAD.MOV.U32 R81, RZ, RZ, R115 ;  /* 0x000000ffff517224 */ /* 0x000fc400078e0073 */
[----:B------:R-:W-:Y:S01]  /*168c0*/  IMAD.MOV.U32 R82, RZ, RZ, R118 ;  /* 0x000000ffff527224 */ /* 0x000fe200078e0076 */
[----:B------:R-:W2:Y:S01]  /*168d0*/  LDL.LU R115, [R1+0x1cf8] ;  /* 0x001cf80001737983 */ /* 0x000ea20000300800 */
[----:B------:R-:W-:-:S03]  /*168e0*/  IMAD.MOV.U32 R83, RZ, RZ, R119 ;  /* 0x000000ffff537224 */ /* 0x000fc600078e0077 */
[----:B------:R-:W2:Y:S04]  /*168f0*/  LDL.LU R118, [R1+0x1cf4] ;  /* 0x001cf40001767983 */ /* 0x000ea80000300800 */
[----:B------:R-:W2:Y:S04]  /*16900*/  LDL.LU R119, [R1+0x1cf0] ;  /* 0x001cf00001777983 */ /* 0x000ea80000300800 */
[----:B------:R-:W2:Y:S04]  /*16910*/  LDL.LU R122, [R1+0x1cec] ;  /* 0x001cec00017a7983 */ /* 0x000ea80000300800 */
[----:B------:R-:W2:Y:S04]  /*16920*/  LDL.LU R123, [R1+0x1ce8] ;  /* 0x001ce800017b7983 */ /* 0x000ea80000300800 */
[----:B------:R-:W2:Y:S04]  /*16930*/  LDL.LU R3, [R1+0x1ce4] ;  /* 0x001ce40001037983 */ /* 0x000ea80000300800 */
[----:B------:R-:W2:Y:S04]  /*16940*/  LDL.LU R252, [R1+0x1ce0] ;  /* 0x001ce00001fc7983 */ /* 0x000ea80000300800 */
[----:B------:R-:W2:Y:S04]  /*16950*/  LDL.LU R99, [R1+0x1cdc] ;  /* 0x001cdc0001637983 */ /* 0x000ea80000300800 */
[----:B------:R-:W3:Y:S01]  /*16960*/  LDL.LU R98, [R1+0x1cd8] ;  /* 0x001cd80001627983 */ /* 0x000ee20000300800 */
[----:B------:R-:W-:Y:S01]  /*16970*/  HMMA.1688.F32.TF32 R32, R52, R104, R32 ;  /* 0x000000683420723c */ /* 0x000fe20000081020 */
[----:B------:R-:W-:-:S02]  /*16980*/  IMAD.MOV.U32 R242, RZ, RZ, R103 ;  /* 0x000000fffff27224 */ /* 0x000fc400078e0067 */
[----:B------:R-:W3:Y:S01]  /*16990*/  LDL.LU R103, [R1+0x1cd4] ;  /* 0x001cd40001677983 */ /* 0x000ee20000300800 */
[----:B------:R-:W-:-:S03]  /*169a0*/  IMAD.MOV.U32 R243, RZ, RZ, R102 ;  /* 0x000000fffff37224 */ /* 0x000fc600078e0066 */
[----:B------:R-:W3:Y:S04]  /*169b0*/  LDL.LU R102, [R1+0x1cd0] ;  /* 0x001cd00001667983 */ /* 0x000ee80000300800 */
[----:B------:R-:W3:Y:S04]  /*169c0*/  LDL.LU R24, [R1+0x250] ;  /* 0x0002500001187983 */ /* 0x000ee80000300800 */
[----:B------:R-:W3:Y:S04]  /*169d0*/  LDL.LU R25, [R1+0x254] ;  /* 0x0002540001197983 */ /* 0x000ee80000300800 */
[----:B------:R-:W3:Y:S04]  /*169e0*/  LDL.LU R26, [R1+0x258] ;  /* 0x00025800011a7983 */ /* 0x000ee80000300800 */
[----:B------:R-:W3:Y:S01]  /*169f0*/  LDL.LU R27, [R1+0x25c] ;  /* 0x00025c00011b7983 */ /* 0x000ee20000300800 */
[----:B------:R-:W-:-:S03]  /*16a00*/  IMAD.MOV.U32 R44, RZ, RZ, R32 ;  /* 0x000000ffff2c7224 */ /* 0x000fc600078e0020 */
[----:B------:R-:W3:Y:S01]  /*16a10*/  LDL.LU R36, [R1+0x3c0] ;  /* 0x0003c00001247983 */ /* 0x000ee20000300800 */
[----:B------:R-:W-:-:S03]  /*16a20*/  IMAD.MOV.U32 R48, RZ, RZ, R33 ;  /* 0x000000ffff307224 */ /* 0x000fc600078e0021 */
[----:B------:R-:W3:Y:S01]  /*16a30*/  LDL.LU R37, [R1+0x3c4] ;  /* 0x0003c40001257983 */ /* 0x000ee20000300800 */
[----:B------:R-:W-:-:S03]  /*16a40*/  IMAD.MOV.U32 R49, RZ, RZ, R34 ;  /* 0x000000ffff317224 */ /* 0x000fc600078e0022 */
[----:B------:R-:W3:Y:S01]  /*16a50*/  LDL.LU R38, [R1+0x3c8] ;  /* 0x0003c80001267983 */ /* 0x000ee20000300800 */
[----:B------:R-:W-:-:S03]  /*16a60*/  IMAD.MOV.U32 R45, RZ, RZ, R35 ;  /* 0x000000ffff2d7224 */ /* 0x000fc600078e0023 */
[----:B------:R-:W3:Y:S04]  /*16a70*/  LDL.LU R39, [R1+0x3cc] ;  /* 0x0003cc0001277983 */ /* 0x000ee80000300800 */
[----:B------:R-:W3:Y:S04]  /*16a80*/  LDL.LU R32, [R1+0x300] ;  /* 0x0003000001207983 */ /* 0x000ee80000300800 */
[----:B------:R-:W3:Y:S04]  /*16a90*/  LDL.LU R33, [R1+0x304] ;  /* 0x0003040001217983 */ /* 0x000ee80000300800 */
[----:B------:R-:W3:Y:S04]  /*16aa0*/  LDL.LU R34, [R1+0x308] ;  /* 0x0003080001227983 */ /* 0x000ee80000300800 */
[----:B------:R-:W3:Y:S04]  /*16ab0*/  LDL.LU R35, [R1+0x30c] ;  /* 0x00030c0001237983 */ /* 0x000ee80000300800 */
[----:B------:R-:W3:Y:S04]  /*16ac0*/  LDL.LU R28, [R1+0x2a0] ;  /* 0x0002a000011c7983 */ /* 0x000ee80000300800 */
[----:B------:R-:W3:Y:S04]  /*16ad0*/  LDL.LU R29, [R1+0x2a4] ;  /* 0x0002a400011d7983 */ /* 0x000ee80000300800 */
[----:B------:R-:W3:Y:S04]  /*16ae0*/  LDL.LU R30, [R1+0x2a8] ;  /* 0x0002a800011e7983 */ /* 0x000ee80000300800 */
[----:B------:R-:W3:Y:S01]  /*16af0*/  LDL.LU R31, [R1+0x2ac] ;  /* 0x0002ac00011f7983 */ /* 0x000ee20000300800 */
[----:B----4-:R-:W-:-:S02]  /*16b00*/  IMAD.MOV.U32 R20, RZ, RZ, R4 ;  /* 0x000000ffff147224 */ /* 0x010fc400078e0004 */
[----:B--2---:R-:W-:Y:S02]  /*16b10*/  IMAD.MOV.U32 R77, RZ, RZ, R99 ;  /* 0x000000ffff4d7224 */ /* 0x004fe400078e0063 */
[----:B------:R-:W-:Y:S02]  /*16b20*/  IMAD.MOV.U32 R8, RZ, RZ, R5 ;  /* 0x000000ffff087224 */ /* 0x000fe400078e0005 */
[----:B------:R-:W-:Y:S02]  /*16b30*/  IMAD.MOV.U32 R13, RZ, RZ, R6 ;  /* 0x000000ffff0d7224 */ /* 0x000fe400078e0006 */
[----:B------:R-:W-:Y:S02]  /*16b40*/  IMAD.MOV.U32 R12, RZ, RZ, R7 ;  /* 0x000000ffff0c7224 */ /* 0x000fe400078e0007 */
[----:B------:R-:W-:Y:S02]  /*16b50*/  IMAD.MOV.U32 R244, RZ, RZ, R50 ;  /* 0x000000fffff47224 */ /* 0x000fe400078e0032 */
[----:B------:R-:W-:-:S02]  /*16b60*/  IMAD.MOV.U32 R245, RZ, RZ, R51 ;  /* 0x000000fffff57224 */ /* 0x000fc400078e0033 */
[----:B------:R-:W-:Y:S02]  /*16b70*/  IMAD.MOV.U32 R246, RZ, RZ, R46 ;  /* 0x000000fffff67224 */ /* 0x000fe400078e002e */
[----:B------:R-:W-:Y:S01]  /*16b80*/  IMAD.MOV.U32 R247, RZ, RZ, R47 ;  /* 0x000000fffff77224 */ /* 0x000fe200078e002f */
[----:B------:R-:W-:Y:S01]  /*16b90*/  HMMA.1688.F32.TF32 R248, R236, R110, R248 ;  /* 0x0000006eecf8723c */ /* 0x000fe200000810f8 */
[----:B---3--:R-:W-:Y:S01]  /*16ba0*/  IMAD.MOV.U32 R76, RZ, RZ, R98 ;  /* 0x000000ffff4c7224 */ /* 0x008fe200078e0062 */
[----:B------:R-:W-:Y:S04]  /*16bb0*/  LDS R52, [R2+0x42080] ;  /* 0x0420800002347984 */ /* 0x000fe80000000800 */
[----:B------:R-:W2:Y:S04]  /*16bc0*/  LDL.LU R98, [R1+0x1ccc] ;  /* 0x001ccc0001627983 */ /* 0x000ea80000300800 */
[----:B------:R-:W3:Y:S01]  /*16bd0*/  LDL.LU R99, [R1+0x1cc8] ;  /* 0x001cc80001637983 */ /* 0x000ee20000300800 */
[----:B------:R-:W-:-:S03]  /*16be0*/  IMAD.MOV.U32 R16, RZ, RZ, R102 ;  /* 0x000000ffff107224 */ /* 0x000fc600078e0066 */
[----:B------:R-:W4:Y:S01]  /*16bf0*/  LDL.LU R78, [R1+0x98] ;  /* 0x00009800014e7983 */ /* 0x000f220000300800 */
[----:B------:R-:W-:-:S03]  /*16c00*/  IMAD.MOV.U32 R17, RZ, RZ, R103 ;  /* 0x000000ffff117224 */ /* 0x000fc600078e0067 */
[----:B------:R-:W4:Y:S01]  /*16c10*/  LDL.LU R79, [R1+0x9c] ;  /* 0x00009c00014f7983 */ /* 0x000f220000300800 */
[----:B------:R-:W-:-:S03]  /*16c20*/  IMAD.MOV.U32 R4, RZ, RZ, R10 ;  /* 0x000000ffff047224 */ /* 0x000fc600078e000a */
[----:B------:R-:W4:Y:S01]  /*16c30*/  LDL.LU R102, [R1+0x1cc4] ;  /* 0x001cc40001667983 */ /* 0x000f220000300800 */
[----:B------:R-:W-:-:S03]  /*16c40*/  IMAD.MOV.U32 R5, RZ, RZ, R11 ;  /* 0x000000ffff057224 */ /* 0x000fc600078e000b */
[----:B------:R-:W4:Y:S01]  /*16c50*/  LDL.LU R103, [R1+0x1cc0] ;  /* 0x001cc00001677983 */ /* 0x000f220000300800 */
[----:B------:R-:W-:Y:S02]  /*16c60*/  IMAD.MOV.U32 R6, RZ, RZ, R22 ;  /* 0x000000ffff067224 */ /* 0x000fe400078e0016 */
[----:B------:R-:W-:Y:S01]  /*16c70*/  IMAD.MOV.U32 R7, RZ, RZ, R23 ;  /* 0x000000ffff077224 */ /* 0x000fe200078e0017 */
[----:B------:R-:W-:Y:S01]  /*16c80*/  HMMA.1688.F32.TF32 R80, R236, R106, R80 ;  /* 0x0000006aec50723c */ /* 0x000fe20000081050 */
[----:B------:R-:W-:Y:S04]  /*16c90*/  LDS R54, [R2+0x43080] ;  /* 0x0430800002367984 */ /* 0x000fe80000000800 */
[----:B------:R-:W-:Y:S04]  /*16ca0*/  LDS R53, [R0+0x42080] ;  /* 0x0420800000357984 */ /* 0x000fe80000000800 */
[----:B------:R-:W1:Y:S01]  /*16cb0*/  LDS R55, [R0+0x43080] ;  /* 0x0430800000377984 */ /* 0x000e620000000800 */
[----:B--2---:R-:W-:-:S03]  /*16cc0*/  IMAD.MOV.U32 R18, RZ, RZ, R98 ;  /* 0x000000ffff127224 */ /* 0x004fc600078e0062 */
[----:B------:R-:W2:Y:S01]  /*16cd0*/  LDL.LU R98, [R1+0x1cbc] ;  /* 0x001cbc0001627983 */ /* 0x000ea20000300800 */
[----:B---3--:R-:W-:-:S03]  /*16ce0*/  IMAD.MOV.U32 R19, RZ, RZ, R99 ;  /* 0x000000ffff137224 */ /* 0x008fc600078e0063 */
[----:B------:R-:W2:Y:S04]  /*16cf0*/  LDL.LU R99, [R1+0x1cb8] ;  /* 0x001cb80001637983 */ /* 0x000ea80000300800 */
        /* <DEDUP_REMOVED lines=8> */
[C---:B----4-:R-:W-:Y:S03]  /*16d80*/  HMMA.1688.F32.TF32 R76, R236.reuse, R102, R76 ;  /* 0x00000066ec4c723c */ /* 0x050fe6000008104c */
[----:B------:R4:W-:Y:S04]  /*16d90*/  STL [R1+0x1b34], R8 ;  /* 0x001b340801007387 */ /* 0x0009e80000100800 */
[----:B------:R1:W-:Y:S01]  /*16da0*/  STL [R1+0x1b30], R20 ;  /* 0x001b301401007387 */ /* 0x0003e20000100800 */
[C---:B------:R-:W-:Y:S08]  /*16db0*/  HMMA.1688.F32.TF32 R4, R236.reuse, R122, R4 ;  /* 0x0000007aec04723c */ /* 0x040ff00000081004 */
[C---:B------:R-:W-:Y:S08]  /*16dc0*/  HMMA.1688.F32.TF32 R240, R236.reuse, R118, R240 ;  /* 0x00000076ecf0723c */ /* 0x040ff000000810f0 */
[----:B------:R-:W-:Y:S01]  /*16dd0*/  HMMA.1688.F32.TF32 R244, R236, R114, R244 ;  /* 0x00000072ecf4723c */ /* 0x000fe200000810f4 */
[----:B------:R-:W-:-:S02]  /*16de0*/  IMAD.MOV.U32 R92, RZ, RZ, R79 ;  /* 0x000000ffff5c7224 */ /* 0x000fc400078e004f */
[----:B------:R-:W-:Y:S02]  /*16df0*/  IMAD.MOV.U32 R93, RZ, RZ, R78 ;  /* 0x000000ffff5d7224 */ /* 0x000fe400078e004e */
[----:B------:R-:W-:Y:S02]  /*16e00*/  IMAD.MOV.U32 R121, RZ, RZ, R250 ;  /* 0x000000ffff797224 */ /* 0x000fe400078e00fa */
[----:B------:R-:W-:Y:S01]  /*16e10*/  IMAD.MOV.U32 R120, RZ, RZ, R251 ;  /* 0x000000ffff787224 */ /* 0x000fe200078e00fb */
[C---:B--2---:R-:W-:Y:S08]  /*16e20*/  HMMA.1688.F32.TF32 R16, R236.reuse, R98, R16 ;  /* 0x00000062ec10723c */ /* 0x044ff00000081010 */
[C---:B---3--:R-:W-:Y:S08]  /*16e30*/  HMMA.1688.F32.TF32 R24, R236.reuse, R10, R24 ;  /* 0x0000000aec18723c */ /* 0x048ff00000081018 */
[C---:B------:R-:W-:Y:S08]  /*16e40*/  HMMA.1688.F32.TF32 R28, R236.reuse, R22, R28 ;  /* 0x00000016ec1c723c */ /* 0x040ff0000008101c */
[C---:B------:R-:W-:Y:S08]  /*16e50*/  HMMA.1688.F32.TF32 R36, R236.reuse, R50, R36 ;  /* 0x00000032ec24723c */ /* 0x040ff00000081024 */
[----:B------:R-:W-:Y:S01]  /*16e60*/  HMMA.1688.F32.TF32 R32, R236, R46, R32 ;  /* 0x0000002eec20723c */ /* 0x000fe20000081020 */
[----:B------:R-:W-:-:S02]  /*16e70*/  IMAD.MOV.U32 R40, RZ, RZ, R27 ;  /* 0x000000ffff287224 */ /* 0x000fc400078e001b */
[----:B------:R-:W-:Y:S11]  /*16e80*/  IMAD.MOV.U32 R41, RZ, RZ, R26 ;  /* 0x000000ffff297224 */ /* 0x000ff600078e001a */
[----:B------:R-:W-:Y:S02]  /*16e90*/  @!UPT UIADD3 URZ, URZ, URZ, URZ ;  /* 0x0000003f3f3ff290 */ /* 0x000fe4000fffe03f */
[----:B------:R-:W-:Y:S02]  /*16ea0*/  IMAD.MOV.U32 R100, RZ, RZ, R38 ;  /* 0x000000ffff647224 */ /* 0x000fe400078e0026 */
[----:B------:R-:W-:Y:S02]  /*16eb0*/  IMAD.MOV.U32 R101, RZ, RZ, R39 ;  /* 0x000000ffff657224 */ /* 0x000fe400078e0027 */
[----:B-1----:R-:W-:Y:S01]  /*16ec0*/  IMAD.MOV.U32 R97, RZ, RZ, R36 ;  /* 0x000000ffff617224 */ /* 0x002fe200078e0024 */
[----:B------:R-:W2:Y:S01]  /*16ed0*/  LDL.LU.64 R38, [R1+0x1c90] ;  /* 0x001c900001267983 */ /* 0x000ea20000300a00 */
[----:B------:R-:W-:Y:S02]  /*16ee0*/  IMAD.MOV.U32 R96, RZ, RZ, R37 ;  /* 0x000000ffff607224 */ /* 0x000fe400078e0025 */
[----:B------:R-:W-:Y:S01]  /*16ef0*/  IMAD.MOV.U32 R9, RZ, RZ, R34 ;  /* 0x000000ffff097224 */ /* 0x000fe200078e0022 */
[----:B------:R-:W2:Y:S01]  /*16f00*/  LDL.LU.64 R36, [R1+0x1c88] ;  /* 0x001c880001247983 */ /* 0x000ea20000300a00 */
[----:B------:R-:W-:-:S02]  /*16f10*/  IMAD.MOV.U32 R21, RZ, RZ, R35 ;  /* 0x000000ffff157224 */ /* 0x000fc400078e0023 */
[----:B----4-:R-:W-:Y:S01]  /*16f20*/  IMAD.MOV.U32 R8, RZ, RZ, R32 ;  /* 0x000000ffff087224 */ /* 0x010fe200078e0020 */
[----:B------:R-:W3:Y:S01]  /*16f30*/  LDL.LU.64 R34, [R1+0x1c80] ;  /* 0x001c800001227983 */ /* 0x000ee20000300a00 */
[----:B------:R-:W-:-:S03]  /*16f40*/  IMAD.MOV.U32 R20, RZ, RZ, R33 ;  /* 0x000000ffff147224 */ /* 0x000fc600078e0021 */
[----:B------:R-:W3:Y:S04]  /*16f50*/  LDL.LU.64 R32, [R1+0x1c78] ;  /* 0x001c780001207983 */ /* 0x000ee80000300a00 */
[----:B------:R-:W-:Y:S04]  /*16f60*/  STL.64 [R1+0x500], R28 ;  /* 0x0005001c01007387 */ /* 0x000fe80000100a00 */
[----:B------:R1:W-:Y:S04]  /*16f70*/  STL.64 [R1+0x508], R30 ;  /* 0x0005081e01007387 */ /* 0x0003e80000100a00 */
[----:B-1----:R-:W4:Y:S04]  /*16f80*/  LDL.LU.64 R30, [R1+0x1c70] ;  /* 0x001c7000011e7983 */ /* 0x002f280000300a00 */
[----:B------:R-:W4:Y:S04]  /*16f90*/  LDL.LU.64 R28, [R1+0x1c68] ;  /* 0x001c6800011c7983 */ /* 0x000f280000300a00 */
[----:B------:R1:W-:Y:S04]  /*16fa0*/  STL.64 [R1+0x510], R24 ;  /* 0x0005101801007387 */ /* 0x0003e80000100a00 */
[----:B------:R-:W2:Y:S04]  /*16fb0*/  LDL.LU.64 R26, [R1+0x1c60] ;  /* 0x001c6000011a7983 */ /* 0x000ea80000300a00 */
[----:B-1----:R-:W2:Y:S04]  /*16fc0*/  LDL.LU.64 R24, [R1+0x1c58] ;  /* 0x001c580001187983 */ /* 0x002ea80000300a00 */
[----:B------:R-:W-:Y:S04]  /*16fd0*/  STL [R1+0x1a08], R40 ;  /* 0x001a082801007387 */ /* 0x000fe80000100800 */
[----:B------:R-:W-:Y:S04]  /*16fe0*/  STL [R1+0x1a04], R41 ;  /* 0x001a042901007387 */ /* 0x000fe80000100800 */
[----:B------:R-:W-:Y:S04]  /*16ff0*/  STL.64 [R1+0x520], R16 ;  /* 0x0005201001007387 */ /* 0x000fe80000100a00 */
[----:B------:R1:W-:Y:S04]  /*17000*/  STL.64 [R1+0x528], R18 ;  /* 0x0005281201007387 */ /* 0x0003e80000100a00 */
[----:B-1----:R-:W2:Y:S04]  /*17010*/  LDL.LU.64 R18, [R1+0x1c50] ;  /* 0x001c500001127983 */ /* 0x002ea80000300a00 */
[----:B------:R-:W2:Y:S04]  /*17020*/  LDL.LU.64 R16, [R1+0x1c48] ;  /* 0x001c480001107983 */ /* 0x000ea80000300a00 */
        /* <DEDUP_REMOVED lines=23> */
[----:B------:R2:W-:Y:S02]  /*171a0*/  STL.64 [R1+0x768], R82 ;  /* 0x0007685201007387 */ /* 0x0005e40000100a00 */
[C---:B--2---:R-:W-:Y:S11]  /*171b0*/  HMMA.1688.F32.TF32 R80, R236.reuse, R94, R248 ;  /* 0x0000005eec50723c */ /* 0x044ff600000810f8 */
[----:B------:R-:W-:Y:S11]  /*171c0*/  @!UPT UIADD3 URZ, URZ, URZ, URZ ;  /* 0x0000003f3f3ff290 */ /* 0x000ff6000fffe03f */
[----:B------:R-:W-:Y:S02]  /*171d0*/  @!UPT UIADD3 URZ, URZ, URZ, URZ ;  /* 0x0000003f3f3ff290 */ /* 0x000fe4000fffe03f */
[----:B------:R-:W-:Y:S02]  /*171e0*/  IMAD.MOV.U32 R117, RZ, RZ, R80 ;  /* 0x000000ffff757224 */ /* 0x000fe400078e0050 */
[----:B------:R-:W-:Y:S02]  /*171f0*/  IMAD.MOV.U32 R116, RZ, RZ, R81 ;  /* 0x000000ffff747224 */ /* 0x000fe400078e0051 */
[----:B------:R-:W-:Y:S02]  /*17200*/  IMAD.MOV.U32 R113, RZ, RZ, R82 ;  /* 0x000000ffff717224 */ /* 0x000fe400078e0052 */
[----:B------:R-:W-:Y:S02]  /*17210*/  IMAD.MOV.U32 R112, RZ, RZ, R83 ;  /* 0x000000ffff707224 */ /* 0x000fe400078e0053 */
[C---:B------:R-:W-:Y:S11]  /*17220*/  HMMA.1688.F32.TF32 R80, R236.reuse, R90, R244 ;  /* 0x0000005aec50723c */ /* 0x040ff600000810f4 */
[----:B------:R-:W-:Y:S11]  /*17230*/  @!UPT UIADD3 URZ, URZ, URZ, URZ ;  /* 0x0000003f3f3ff290 */ /* 0x000ff6000fffe03f */
[----:B------:R-:W-:Y:S02]  /*17240*/  @!UPT UIADD3 URZ, URZ, URZ, URZ ;  /* 0x0000003f3f3ff290 */ /* 0x000fe4000fffe03f */
[----:B------:R-:W-:Y:S02]  /*17250*/  IMAD.MOV.U32 R109, RZ, RZ, R80 ;  /* 0x000000ffff6d7224 */ /* 0x000fe400078e0050 */
[----:B------:R-:W-:Y:S02]  /*17260*/  IMAD.MOV.U32 R108, RZ, RZ, R81 ;  /* 0x000000ffff6c7224 */ /* 0x000fe400078e0051 */
[----:B------:R-:W-:Y:S02]  /*17270*/  IMAD.MOV.U32 R105, RZ, RZ, R82 ;  /* 0x000000ffff697224 */ /* 0x000fe400078e0052 */
[----:B------:R-:W-:Y:S02]  /*17280*/  IMAD.MOV.U32 R104, RZ, RZ, R83 ;  /* 0x000000ffff687224 */ /* 0x000fe400078e0053 */
[C---:B------:R-:W-:Y:S01]  /*17290*/  HMMA.1688.F32.TF32 R80, R236.reuse, R86, R240 ;  /* 0x00000056ec50723c */ /* 0x040fe200000810f0 */
[----:B------:R-:W-:Y:S04]  /*172a0*/  STL [R1+0x199c], R112 ;  /* 0x00199c7001007387 */ /* 0x000fe80000100800 */
[----:B------:R-:W-:Y:S03]  /*172b0*/  STL [R1+0x1998], R113 ;  /* 0x0019987101007387 */ /* 0x000fe60000100800 */
[----:B------:R-:W-:Y:S01]  /*172c0*/  HMMA.1688.F32.TF32 R4, R236, R42, R4 ;  /* 0x0000002aec04723c */ /* 0x000fe20000081004 */
[----:B------:R-:W-:Y:S04]  /*172d0*/  STL [R1+0x1994], R116 ;  /* 0x0019947401007387 */ /* 0x000fe80000100800 */
[----:B------:R1:W-:Y:S04]  /*172e0*/  STL [R1+0x1990], R117 ;  /* 0x0019907501007387 */ /* 0x0003e80000100800 */
[----:B------:R-:W-:Y:S04]  /*172f0*/  STL [R1+0x19ac], R104 ;  /* 0x0019ac6801007387 */ /* 0x000fe80000100800 */
[----:B------:R-:W-:Y:S03]  /*17300*/  STL [R1+0x19a8], R105 ;  /* 0x0019a86901007387 */ /* 0x000fe60000100800 */
[----:B------:R-:W-:-:S02]  /*17310*/  IMAD.MOV.U32 R121, RZ, RZ, R83 ;  /* 0x000000ffff797224 */ /* 0x000fc400078e0053 */
[----:B------:R-:W-:Y:S01]  /*17320*/  IMAD.MOV.U32 R120, RZ, RZ, R82 ;  /* 0x000000ffff787224 */ /* 0x000fe200078e0052 */
[----:B------:R-:W-:Y:S01]  /*17330*/  STL [R1+0x19a4], R108 ;  /* 0x0019a46c01007387 */ /* 0x000fe20000100800 */
[----:B-1----:R-:W-:Y:S02]  /*17340*/  IMAD.MOV.U32 R117, RZ, RZ, R81 ;  /* 0x000000ffff757224 */ /* 0x002fe400078e0051 */
[----:B------:R-:W-:Y:S01]  /*17350*/  IMAD.MOV.U32 R116, RZ, RZ, R80 ;  /* 0x000000ffff747224 */ /* 0x000fe200078e0050 */
[----:B------:R1:W-:Y:S04]  /*17360*/  STL [R1+0x19a0], R109 ;  /* 0x0019a06d01007387 */ /* 0x0003e80000100800 */
[----:B------:R-:W-:Y:S04]  /*17370*/  STL [R1+0x19bc], R121 ;  /* 0x0019bc7901007387 */ /* 0x000fe80000100800 */
[----:B------:R-:W-:Y:S04]  /*17380*/  STL [R1+0x19b8], R120 ;  /* 0x0019b87801007387 */ /* 0x000fe80000100800 */
[----:B------:R-:W-:Y:S04]  /*17390*/  STL [R1+0x19b4], R117 ;  /* 0x0019b47501007387 */ /* 0x000fe80000100800 */
[----:B------:R2:W-:Y:S04]  /*173a0*/  STL [R1+0x19b0], R116 ;  /* 0x0019b07401007387 */ /* 0x0005e80000100800 */
        /* <DEDUP_REMOVED lines=12> */
[----:B-1----:R-:W-:-:S03]  /*17470*/  IMAD.MOV.U32 R109, RZ, RZ, R5 ;  /* 0x000000ffff6d7224 */ /* 0x002fc600078e0005 */
[----:B------:R-:W3:Y:S01]  /*17480*/  LDL.LU R242, [R1+0x248] ;  /* 0x0002480001f27983 */ /* 0x000ee20000300800 */
[----:B------:R-:W-:-:S03]  /*17490*/  IMAD.MOV.U32 R108, RZ, RZ, R4 ;  /* 0x000000ffff6c7224 */ /* 0x000fc600078e0004 */
[----:B------:R-:W3:Y:S04]  /*174a0*/  LDL.LU R243, [R1+0x24c] ;  /* 0x00024c0001f37983 */ /* 0x000ee80000300800 */
[----:B------:R-:W3:Y:S04]  /*174b0*/  LDL.LU R80, [R1+0xd0] ;  /* 0x0000d00001507983 */ /* 0x000ee80000300800 */
[----:B------:R-:W3:Y:S04]  /*174c0*/  LDL.LU R81, [R1+0xd4] ;  /* 0x0000d40001517983 */ /* 0x000ee80000300800 */
[----:B------:R-:W3:Y:S04]  /*174d0*/  LDL.LU R82, [R1+0xd8] ;  /* 0x0000d80001527983 */ /* 0x000ee80000300800 */
[----:B------:R-:W3:Y:S01]  /*174e0*/  LDL.LU R83, [R1+0xdc] ;  /* 0x0000dc0001537983 */ /* 0x000ee20000300800 */
[----:B------:R-:W-:Y:S03]  /*174f0*/  HMMA.1688.F32.TF32 R4, R236, R14, R76 ;  /* 0x0000000eec04723c */ /* 0x000fe6000008104c */
[----:B------:R-:W-:Y:S04]  /*17500*/  STL [R1+0x19cc], R113 ;  /* 0x0019cc7101007387 */ /* 0x000fe80000100800 */
[----:B------:R-:W-:Y:S04]  /*17510*/  STL [R1+0x19c8], R112 ;  /* 0x0019c87001007387 */ /* 0x000fe80000100800 */
[----:B------:R1:W-:Y:S04]  /*17520*/  STL [R1+0x19c4], R109 ;  /* 0x0019c46d01007387 */ /* 0x0003e80000100800 */
        /* <DEDUP_REMOVED lines=9> */
[----:B------:R-:W-:-:S02]  /*175c0*/  IMAD.MOV.U32 R105, RZ, RZ, R7 ;  /* 0x000000ffff697224 */ /* 0x000fc400078e0007 */
[----:B------:R-:W-:Y:S01]  /*175d0*/  IMAD.MOV.U32 R104, RZ, RZ, R6 ;  /* 0x000000ffff687224 */ /* 0x000fe200078e0006 */
[----:B------:R-:W-:Y:S01]  /*175e0*/  HMMA.1688.F32.TF32 R16, R52, R122, R16 ;  /* 0x0000007a3410723c */ /* 0x000fe20000081010 */
[----:B--2---:R-:W-:Y:S02]  /*175f0*/  IMAD.MOV.U32 R116, RZ, RZ, R5 ;  /* 0x000000ffff747224 */ /* 0x004fe400078e0005 */
[----:B------:R-:W-:Y:S01]  /*17600*/  IMAD.MOV.U32 R117, RZ, RZ, R4 ;  /* 0x000000ffff757224 */ /* 0x000fe200078e0004 */
[----:B------:R-:W-:Y:S04]  /*17610*/  STL [R1+0x19dc], R105 ;  /* 0x0019dc6901007387 */ /* 0x000fe80000100800 */
[----:B------:R-:W-:Y:S04]  /*17620*/  STL [R1+0x19d8], R104 ;  /* 0x0019d86801007387 */ /* 0x000fe80000100800 */
[----:B------:R2:W-:Y:S04]  /*17630*/  STL [R1+0x19d4], R116 ;  /* 0x0019d47401007387 */ /* 0x0005e80000100800 */
[----:B------:R2:W-:Y:S04]  /*17640*/  STL [R1+0x19d0], R117 ;  /* 0x0019d07501007387 */ /* 0x0005e80000100800 */
[----:B------:R-:W-:Y:S04]  /*17650*/  LDS R4, [R2+0x42100] ;  /* 0x0421000002047984 */ /* 0x000fe80000000800 */
[----:B-1----:R-:W-:Y:S01]  /*17660*/  IMAD.MOV.U32 R109, RZ, RZ, R16 ;  /* 0x000000ffff6d7224 */ /* 0x002fe200078e0010 */
[----:B------:R-:W-:Y:S01]  /*17670*/  LDS R6, [R2+0x43100] ;  /* 0x0431000002067984 */ /* 0x000fe20000000800 */
[----:B------:R-:W-:-:S02]  /*17680*/  IMAD.MOV.U32 R108, RZ, RZ, R17 ;  /* 0x000000ffff6c7224 */ /* 0x000fc400078e0011 */
[----:B------:R-:W-:Y:S01]  /*17690*/  IMAD.MOV.U32 R121, RZ, RZ, R18 ;  /* 0x000000ffff797224 */ /* 0x000fe200078e0012 */
[----:B------:R-:W-:Y:S01]  /*176a0*/  LDS R5, [R0+0x42100] ;  /* 0x0421000000057984 */ /* 0x000fe20000000800 */
[----:B------:R-:W-:Y:S02]  /*176b0*/  IMAD.MOV.U32 R120, RZ, RZ, R19 ;  /* 0x000000ffff787224 */ /* 0x000fe400078e0013 */
[C---:B------:R-:W-:Y:S01]  /*176c0*/  HMMA.1688.F32.TF32 R16, R52.reuse, R118, R24 ;  /* 0x000000763410723c */ /* 0x040fe20000081018 */
[----:B------:R-:W4:Y:S11]  /*176d0*/  LDS R7, [R0+0x43100] ;  /* 0x0431000000077984 */ /* 0x000f360000000800 */
[----:B------:R-:W-:Y:S11]  /*176e0*/  @!UPT UIADD3 URZ, URZ, URZ, URZ ;  /* 0x0000003f3f3ff290 */ /* 0x000ff6000fffe03f */
[----:B------:R-:W-:Y:S01]  /*176f0*/  @!UPT UIADD3 URZ, URZ, URZ, URZ ;  /* 0x0000003f3f3ff290 */ /* 0x000fe2000fffe03f */
[----:B--2---:R-:W-:Y:S02]  /*17700*/  IMAD.MOV.U32 R116, RZ, RZ, R16 ;  /* 0x000000ffff747224 */ /* 0x004fe400078e0010 */
[----:B------:R-:W-:Y:S02]  /*17710*/  IMAD.MOV.U32 R117, RZ, RZ, R17 ;  /* 0x000000ffff757224 */ /* 0x000fe400078e0011 */
[----:B------:R-:W-:Y:S02]  /*17720*/  IMAD.MOV.U32 R113, RZ, RZ, R18 ;  /* 0x000000ffff717224 */ /* 0x000fe400078e0012 */
[----:B------:R-:W-:Y:S02]  /*17730*/  IMAD.MOV.U32 R112, RZ, RZ, R19 ;  /* 0x000000ffff707224 */ /* 0x000fe400078e0013 */
[C---:B----4-:R-:W-:Y:S08]  /*17740*/  HMMA.1688.F32.TF32 R16, R52.reuse, R114, R28 ;  /* 0x000000723410723c */ /* 0x050ff0000008101c */
[C---:B---3--:R-:W-:Y:S11]  /*17750*/  HMMA.1688.F32.TF32 R244, R52.reuse, R50, R244 ;  /* 0x0000003234f4723c */ /* 0x048ff600000810f4 */
[----:B------:R-:W-:Y:S11]  /*17760*/  @!UPT UIADD3 URZ, URZ, URZ, URZ ;  /* 0x0000003f3f3ff290 */ /* 0x000ff6000fffe03f */
[----:B------:R-:W-:Y:S01]  /*17770*/  @!UPT UIADD3 URZ, URZ, URZ, URZ ;  /* 0x0000003f3f3ff290 */ /* 0x000fe2000fffe03f */
[----:B------:R2:W-:Y:S04]  /*17780*/  STL.64 [R1+0x1a20], R246 ;  /* 0x001a20f601007387 */ /* 0x0005e80000100a00 */
[----:B------:R3:W-:Y:S01]  /*17790*/  STL.64 [R1+0x1a18], R244 ;  /* 0x001a18f401007387 */ /* 0x0007e20000100a00 */
[C---:B------:R-:W-:Y:S11]  /*177a0*/  HMMA.1688.F32.TF32 R236, R52.reuse, R46, R236 ;  /* 0x0000002e34ec723c */ /* 0x040ff600000810ec */
[----:B------:R-:W-:Y:S11]  /*177b0*/  @!UPT UIADD3 URZ, URZ, URZ, URZ ;  /* 0x0000003f3f3ff290 */ /* 0x000ff6000fffe03f */
[----:B------:R-:W-:Y:S02]  /*177c0*/  @!UPT UIADD3 URZ, URZ, URZ, URZ ;  /* 0x0000003f3f3ff290 */ /* 0x000fe4000fffe03f */
[----:B--2---:R-:W-:Y:S02]  /*177d0*/  IMAD.MOV.U32 R247, RZ, RZ, R236 ;  /* 0x000000fffff77224 */ /* 0x004fe400078e00ec */
[----:B------:R-:W-:Y:S02]  /*177e0*/  IMAD.MOV.U32 R246, RZ, RZ, R237 ;  /* 0x000000fffff67224 */ /* 0x000fe400078e00ed */
[----:B---3--:R-:W-:Y:S02]  /*177f0*/  IMAD.MOV.U32 R245, RZ, RZ, R238 ;  /* 0x000000fffff57224 */ /* 0x008fe400078e00ee */
[----:B------:R-:W-:Y:S02]  /*17800*/  IMAD.MOV.U32 R244, RZ, RZ, R239 ;  /* 0x000000fffff47224 */ /* 0x000fe400078e00ef */
[C---:B------:R-:W-:Y:S08]  /*17810*/  HMMA.1688.F32.TF32 R236, R52.reuse, R22, R76 ;  /* 0x0000001634ec723c */ /* 0x040ff0000008104c */
[----:B------:R-:W-:Y:S11]  /*17820*/  HMMA.1688.F32.TF32 R76, R52, R10, R240 ;  /* 0x0000000a344c723c */ /* 0x000ff600000810f0 */
[----:B------:R-:W-:Y:S11]  /*17830*/  @!UPT UIADD3 URZ, URZ, URZ, URZ ;  /* 0x0000003f3f3ff290 */ /* 0x000ff6000fffe03f */
[----:B------:R-:W-:Y:S01]  /*17840*/  @!UPT UIADD3 URZ, URZ, URZ, URZ ;  /* 0x0000003f3f3ff290 */ /* 0x000fe2000fffe03f */
[----:B------:R-:W-:Y:S01]  /*17850*/  STL [R1+0x314], R77 ;  /* 0x0003144d01007387 */ /* 0x000fe20000100800 */
[----:B------:R-:W-:-:S03]  /*17860*/  IMAD.MOV.U32 R41, RZ, RZ, R76 ;  /* 0x000000ffff297224 */ /* 0x000fc600078e004c */
[----:B------:R-:W-:Y:S04]  /*17870*/  STL.64 [R1+0x300], R236 ;  /* 0x000300ec01007387 */ /* 0x000fe80000100a00 */
[----:B------:R2:W-:Y:S04]  /*17880*/  STL.64 [R1+0x308], R238 ;  /* 0x000308ee01007387 */ /* 0x0005e80000100a00 */
[----:B------:R3:W-:Y:S01]  /*17890*/  STL.64 [R1+0x318], R78 ;  /* 0x0003184e01007387 */ /* 0x0007e20000100a00 */
[C---:B--2---:R-:W-:Y:S08]  /*178a0*/  HMMA.1688.F32.TF32 R236, R52.reuse, R98, R248 ;  /* 0x0000006234ec723c */ /* 0x044ff000000810f8 */
[----:B---3--:R-:W-:Y:S01]  /*178b0*/  HMMA.1688.F32.TF32 R76, R52, R102, R80 ;  /* 0x00000066344c723c */ /* 0x008fe20000081050 */
[----:B------:R-:W-:Y:S11]  /*178c0*/  STL [R1+0x1a0c], R41 ;  /* 0x001a0c2901007387 */ /* 0x000ff60000100800 */
[----:B------:R-:W-:Y:S03]  /*178d0*/  @!UPT UIADD3 URZ, URZ, URZ, URZ ;  /* 0x0000003f3f3ff290 */ /* 0x000fe6000fffe03f */
[----:B------:R2:W-:Y:S04]  /*178e0*/  STL.64 [R1+0x340], R236 ;  /* 0x000340ec01007387 */ /* 0x0005e80000100a00 */
[----:B------:R3:W-:Y:S05]  /*178f0*/  STL.64 [R1+0x348], R238 ;  /* 0x000348ee01007387 */ /* 0x0007ea0000100a00 */
[----:B------:R-:W-:Y:S02]  /*17900*/  IMAD.MOV.U32 R84, RZ, RZ, R79 ;  /* 0x000000ffff547224 */ /* 0x000fe400078e004f */
[----:B------:R-:W-:-:S02]  /*17910*/  IMAD.MOV.U32 R85, RZ, RZ, R78 ;  /* 0x000000ffff557224 */ /* 0x000fc400078e004e */
[----:B------:R-:W-:Y:S02]  /*17920*/  IMAD.MOV.U32 R88, RZ, RZ, R77 ;  /* 0x000000ffff587224 */ /* 0x000fe400078e004d */
[----:B------:R-:W-:Y:S01]  /*17930*/  IMAD.MOV.U32 R89, RZ, RZ, R76 ;  /* 0x000000ffff597224 */ /* 0x000fe200078e004c */
[----:B------:R-:W-:Y:S04]  /*17940*/  STL [R1+0x19f4], R84 ;  /* 0x0019f45401007387 */ /* 0x000fe80000100800 */
[----:B------:R-:W-:Y:S04]  /*17950*/  STL [R1+0x19f0], R85 ;  /* 0x0019f05501007387 */ /* 0x000fe80000100800 */
[----:B------:R-:W-:Y:S04]  /*17960*/  STL [R1+0x19ec], R88 ;  /* 0x0019ec5801007387 */ /* 0x000fe80000100800 */
[----:B------:R-:W-:Y:S04]  /*17970*/  STL [R1+0x19e0], R89 ;  /* 0x0019e05901007387 */ /* 0x000fe80000100800 */
[----:B------:R-:W-:Y:S04]  /*17980*/  STL [R1+0x1a10], R120 ;  /* 0x001a107801007387 */ /* 0x000fe80000100800 */
[----:B------:R-:W-:Y:S04]  /*17990*/  STL [R1+0x1a00], R121 ;  /* 0x001a007901007387 */ /* 0x000fe80000100800 */
[----:B------:R-:W-:Y:S04]  /*179a0*/  STL [R1+0x19fc], R108 ;  /* 0x0019fc6c01007387 */ /* 0x000fe80000100800 */
[----:B------:R-:W-:Y:S04]  /*179b0*/  STL [R1+0x19f8], R109 ;  /* 0x0019f86d01007387 */ /* 0x000fe80000100800 */
[----:B------:R-:W4:Y:S04]  /*179c0*/  LDL.LU R24, [R1+0x480] ;  /* 0x0004800001187983 */ /* 0x000f280000300800 */
[----:B------:R-:W4:Y:S04]  /*179d0*/  LDL.LU R25, [R1+0x484] ;  /* 0x0004840001197983 */ /* 0x000f280000300800 */
[----:B------:R-:W4:Y:S04]  /*179e0*/  LDL.LU R26, [R1+0x488] ;  /* 0x00048800011a7983 */ /* 0x000f280000300800 */
[----:B------:R-:W4:Y:S04]  /*179f0*/  LDL.LU R27, [R1+0x48c] ;  /* 0x00048c00011b7983 */ /* 0x000f280000300800 */
[----:B------:R-:W4:Y:S04]  /*17a00*/  LDL.LU R240, [R1+0x370] ;  /* 0x0003700001f07983 */ /* 0x000f280000300800 */
[----:B------:R-:W4:Y:S04]  /*17a10*/  LDL.LU R241, [R1+0x374] ;  /* 0x0003740001f17983 */ /* 0x000f280000300800 */
[----:B------:R-:W4:Y:S04]  /*17a20*/  LDL.LU R242, [R1+0x378] ;  /* 0x0003780001f27983 */ /* 0x000f280000300800 */
[----:B------:R-:W4:Y:S04]  /*17a30*/  LDL.LU R243, [R1+0x37c] ;  /* 0x00037c0001f37983 */ /* 0x000f280000300800 */
[----:B--2---:R-:W2:Y:S04]  /*17a40*/  LDL.LU R236, [R1+0x2e0] ;  /* 0x0002e00001ec7983 */ /* 0x004ea80000300800 */
[----:B------:R-:W2:Y:S04]  /*17a50*/  LDL.LU R237, [R1+0x2e4] ;  /* 0x0002e40001ed7983 */ /* 0x000ea80000300800 */
[----:B---3--:R-:W2:Y:S04]  /*17a60*/  LDL.LU R238, [R1+0x2e8] ;  /* 0x0002e80001ee7983 */ /* 0x008ea80000300800 */
[----:B------:R-:W2:Y:S04]  /*17a70*/  LDL.LU R239, [R1+0x2ec] ;  /* 0x0002ec0001ef7983 */ /* 0x000ea80000300800 */
[----:B------:R-:W3:Y:S04]  /*17a80*/  LDL.LU R76, [R1+0x260] ;  /* 0x00026000014c7983 */ /* 0x000ee80000300800 */
[----:B------:R-:W-:Y:S04]  /*17a90*/  STL.64 [R1+0x6c0], R16 ;  /* 0x0006c01001007387 */ /* 0x000fe80000100a00 */
[----:B------:R1:W-:Y:S04]  /*17aa0*/  STL.64 [R1+0x6c8], R18 ;  /* 0x0006c81201007387 */ /* 0x0003e80000100a00 */
[----:B------:R-:W3:Y:S04]  /*17ab0*/  LDL.LU R77, [R1+0x264] ;  /* 0x00026400014d7983 */ /* 0x000ee80000300800 */
[----:B------:R-:W3:Y:S01]  /*17ac0*/  LDL.LU R78, [R1+0x268] ;  /* 0x00026800014e7983 */ /* 0x000ee20000300800 */
[C---:B-1----:R-:W-:Y:S03]  /*17ad0*/  HMMA.1688.F32.TF32 R16, R52.reuse, R110, R32 ;  /* 0x0000006e3410723c */ /* 0x042fe60000081020 */
[----:B------:R-:W3:Y:S04]  /*17ae0*/  LDL.LU R79, [R1+0x26c] ;  /* 0x00026c00014f7983 */ /* 0x000ee80000300800 */
[----:B------:R-:W3:Y:S11]  /*17af0*/  LDL.LU R248, [R1+0x130] ;  /* 0x0001300001f87983 */ /* 0x000ef60000300800 */
[----:B------:R-:W-:Y:S05]  /*17b00*/  @!UPT UIADD3 URZ, URZ, URZ, URZ ;  /* 0x0000003f3f3ff290 */ /* 0x000fea000fffe03f */
[----:B------:R-:W-:Y:S04]  /*17b10*/  STL.64 [R1+0x6b0], R16 ;  /* 0x0006b01001007387 */ /* 0x000fe80000100a00 */
[----:B------:R1:W-:Y:S04]  /*17b20*/  STL.64 [R1+0x6b8], R18 ;  /* 0x0006b81201007387 */ /* 0x0003e80000100a00 */
[----:B------:R-:W3:Y:S04]  /*17b30*/  LDL.LU R249, [R1+0x134] ;  /* 0x0001340001f97983 */ /* 0x000ee80000300800 */
[----:B------:R-:W3:Y:S04]  /*17b40*/  LDL.LU R250, [R1+0x138] ;  /* 0x0001380001fa7983 */ /* 0x000ee80000300800 */
[----:B------:R-:W3:Y:S01]  /*17b50*/  LDL.LU R251, [R1+0x13c] ;  /* 0x00013c0001fb7983 */ /* 0x000ee20000300800 */
[C---:B-1----:R-:W-:Y:S03]  /*17b60*/  HMMA.1688.F32.TF32 R16, R52.reuse, R106, R36 ;  /* 0x0000006a3410723c */ /* 0x042fe60000081024 */
[----:B------:R-:W3:Y:S11]  /*17b70*/  LDL.LU R80, [R1+0xe0] ;  /* 0x0000e00001507983 */ /* 0x000ef60000300800 */
[----:B------:R-:W-:Y:S09]  /*17b80*/  @!UPT UIADD3 URZ, URZ, URZ, URZ ;  /* 0x0000003f3f3ff290 */ /* 0x000ff2000fffe03f */
[----:B------:R-:W-:Y:S04]  /*17b90*/  STL.64 [R1+0x6a0], R16 ;  /* 0x0006a01001007387 */ /* 0x000fe80000100a00 */
[----:B------:R1:W-:Y:S04]  /*17ba0*/  STL.64 [R1+0x6a8], R18 ;  /* 0x0006a81201007387 */ /* 0x0003e80000100a00 */
[----:B------:R-:W3:Y:S01]  /*17bb0*/  LDL.LU R81, [R1+0xe4] ;  /* 0x0000e40001517983 */ /* 0x000ee20000300800 */
[C---:B------:R-:W-:Y:S08]  /*17bc0*/  HMMA.1688.F32.TF32 R32, R52.reuse, R94, R124 ;  /* 0x0000005e3420723c */ /* 0x040ff0000008107c */
[C---:B------:R-:W-:Y:S08]  /*17bd0*/  HMMA.1688.F32.TF32 R28, R52.reuse, R90, R128 ;  /* 0x0000005a341c723c */ /* 0x040ff00000081080 */
[C---:B-1----:R-:W-:Y:S07]  /*17be0*/  HMMA.1688.F32.TF32 R16, R52.reuse, R86, R132 ;  /* 0x000000563410723c */ /* 0x042fee0000081084 */
[----:B------:R-:W-:Y:S04]  /*17bf0*/  STL.64 [R1+0x690], R32 ;  /* 0x0006902001007387 */ /* 0x000fe80000100a00 */
[----:B------:R1:W-:Y:S04]  /*17c00*/  STL.64 [R1+0x698], R34 ;  /* 0x0006982201007387 */ /* 0x0003e80000100a00 */
[----:B------:R-:W-:Y:S04]  /*17c10*/  STL.64 [R1+0x680], R28 ;  /* 0x0006801c01007387 */ /* 0x000fe80000100a00 */
[----:B------:R1:W-:Y:S02]  /*17c20*/  STL.64 [R1+0x688], R30 ;  /* 0x0006881e01007387 */ /* 0x0003e40000100a00 */
[C---:B-1----:R-:W-:Y:S08]  /*17c30*/  HMMA.1688.F32.TF32 R32, R52.reuse, R42, R136 ;  /* 0x0000002a3420723c */ /* 0x042ff00000081088 */
[----:B------:R-:W-:Y:S01]  /*17c40*/  HMMA.1688.F32.TF32 R28, R52, R14, R140 ;  /* 0x0000000e341c723c */ /* 0x000fe2000008108c */
[----:B------:R-:W-:-:S02]  /*17c50*/  IMAD.MOV.U32 R83, RZ, RZ, R3 ;  /* 0x000000ffff537224 */ /* 0x000fc400078e0003 */
[----:B------:R-:W-:Y:S01]  /*17c60*/  IMAD.MOV.U32 R82, RZ, RZ, R252 ;  /* 0x000000ffff527224 */ /* 0x000fe200078e00fc */
[----:B------:R-:W-:Y:S04]  /*17c70*/  STL.64 [R1+0x670], R16 ;  /* 0x0006701001007387 */ /* 0x000fe80000100a00 */
[----:B------:R-:W-:Y:S04]  /*17c80*/  STL.64 [R1+0x678], R18 ;  /* 0x0006781201007387 */ /* 0x000fe80000100a00 */
[----:B------:R-:W-:Y:S04]  /*17c90*/  LDS R16, [R2+0x42180] ;  /* 0x0421800002107984 */ /* 0x000fe80000000800 */
[----:B------:R1:W-:Y:S04]  /*17ca0*/  STL.64 [R1+0x660], R32 ;  /* 0x0006602001007387 */ /* 0x0003e80000100a00 */
[----:B------:R1:W-:Y:S04]  /*17cb0*/  STL.64 [R1+0x668], R34 ;  /* 0x0006682201007387 */ /* 0x0003e80000100a00 */
[----:B------:R1:W-:Y:S04]  /*17cc0*/  STL.64 [R1+0x640], R28 ;  /* 0x0006401c01007387 */ /* 0x0003e80000100a00 */
[----:B------:R1:W-:Y:S04]  /*17cd0*/  STL.64 [R1+0x648], R30 ;  /* 0x0006481e01007387 */ /* 0x0003e80000100a00 */
[----:B------:R-:W-:Y:S04]  /*17ce0*/  LDS R18, [R2+0x43180] ;  /* 0x0431800002127984 */ /* 0x000fe80000000800 */
[----:B------:R-:W-:Y:S04]  /*17cf0*/  LDS R17, [R0+0x42180] ;  /* 0x0421800000117984 */ /* 0x000fe80000000800 */
[----:B------:R-:W1:Y:S01]  /*17d00*/  LDS R19, [R0+0x43180] ;  /* 0x0431800000137984 */ /* 0x000e620000000800 */
[C---:B----4-:R-:W-:Y:S08]  /*17d10*/  HMMA.1688.F32.TF32 R52, R4.reuse, R50, R24 ;  /* 0x000000320434723c */ /* 0x050ff00000081018 */
[C---:B--2---:R-:W-:Y:S11]  /*17d20*/  HMMA.1688.F32.TF32 R24, R4.reuse, R22, R236 ;  /* 0x000000160418723c */ /* 0x044ff600000810ec */
[----:B------:R-:W-:Y:S11]  /*17d30*/  @!UPT UIADD3 URZ, URZ, URZ, URZ ;  /* 0x0000003f3f3ff290 */ /* 0x000ff6000fffe03f */
[----:B------:R-:W-:Y:S02]  /*17d40*/  @!UPT UIADD3 URZ, URZ, URZ, URZ ;  /* 0x0000003f3f3ff290 */ /* 0x000fe4000fffe03f */
[----:B------:R-:W-:Y:S02]  /*17d50*/  IMAD.MOV.U32 R120, RZ, RZ, R24 ;  /* 0x000000ffff787224 */ /* 0x000fe400078e0018 */
[----:B------:R-:W-:Y:S02]  /*17d60*/  IMAD.MOV.U32 R41, RZ, RZ, R25 ;  /* 0x000000ffff297224 */ /* 0x000fe400078e0019 */
[----:B------:R-:W-:Y:S02]  /*17d70*/  IMAD.MOV.U32 R40, RZ, RZ, R26 ;  /* 0x000000ffff287224 */ /* 0x000fe400078e001a */
[----:B------:R-:W-:Y:S02]  /*17d80*/  IMAD.MOV.U32 R3, RZ, RZ, R27 ;  /* 0x000000ffff037224 */ /* 0x000fe400078e001b */
[C---:B---3--:R-:W-:Y:S11]  /*17d90*/  HMMA.1688.F32.TF32 R24, R4.reuse, R10, R76 ;  /* 0x0000000a0418723c */ /* 0x048ff6000008104c */
[----:B------:R-:W-:Y:S11]  /*17da0*/  @!UPT UIADD3 URZ, URZ, URZ, URZ ;  /* 0x0000003f3f3ff290 */ /* 0x000ff6000fffe03f */
[----:B------:R-:W-:Y:S02]  /*17db0*/  @!UPT UIADD3 URZ, URZ, URZ, URZ ;  /* 0x0000003f3f3ff290 */ /* 0x000fe4000fffe03f */
[----:B------:R-:W-:Y:S02]  /*17dc0*/  IMAD.MOV.U32 R121, RZ, RZ, R24 ;  /* 0x000000ffff797224 */ /* 0x000fe400078e0018 */
[----:B------:R-:W-:Y:S02]  /*17dd0*/  IMAD.MOV.U32 R108, RZ, RZ, R25 ;  /* 0x000000ffff6c7224 */ /* 0x000fe400078e0019 */
[----:B------:R-:W-:Y:S02]  /*17de0*/  IMAD.MOV.U32 R109, RZ, RZ, R26 ;  /* 0x000000ffff6d7224 */ /* 0x000fe400078e001a */
[----:B------:R-:W-:Y:S02]  /*17df0*/  IMAD.MOV.U32 R252, RZ, RZ, R27 ;  /* 0x000000fffffc7224 */ /* 0x000fe400078e001b */
[C---:B------:R-:W-:Y:S08]  /*17e00*/  HMMA.1688.F32.TF32 R24, R4.reuse, R98, R248 ;  /* 0x000000620418723c */ /* 0x040ff000000810f8 */
[C---:B------:R-:W-:Y:S11]  /*17e10*/  HMMA.1688.F32.TF32 R240, R4.reuse, R46, R240 ;  /* 0x0000002e04f0723c */ /* 0x040ff600000810f0 */
[----:B------:R-:W-:Y:S05]  /*17e20*/  @!UPT UIADD3 URZ, URZ, URZ, URZ ;  /* 0x0000003f3f3ff290 */ /* 0x000fea000fffe03f */
[----:B------:R-:W-:Y:S02]  /*17e30*/  IMAD.MOV.U32 R84, RZ, RZ, R24 ;  /* 0x000000ffff547224 */ /* 0x000fe400078e0018 */
[----:B------:R-:W-:Y:S02]  /*17e40*/  IMAD.MOV.U32 R85, RZ, RZ, R25 ;  /* 0x000000ffff557224 */ /* 0x000fe400078e0019 */
[----:B------:R-:W-:Y:S02]  /*17e50*/  IMAD.MOV.U32 R88, RZ, RZ, R26 ;  /* 0x000000ffff587224 */ /* 0x000fe400078e001a */
[----:B------:R-:W-:Y:S02]  /*17e60*/  IMAD.MOV.U32 R92, RZ, RZ, R27 ;  /* 0x000000ffff5c7224 */ /* 0x000fe400078e001b */
[----:B------:R-:W-:Y:S01]  /*17e70*/  HMMA.1688.F32.TF32 R24, R4, R102, R80 ;  /* 0x000000660418723c */ /* 0x000fe20000081050 */
[----:B------:R-:W-:Y:S01]  /*17e80*/  STL.64 [R1+0x1a30], R54 ;  /* 0x001a303601007387 */ /* 0x000fe20000100a00 */
[----:B------:R-:W-:-:S03]  /*17e90*/  IMAD.MOV.U32 R248, RZ, RZ, R144 ;  /* 0x000000fffff87224 */ /* 0x000fc600078e0090 */
[----:B------:R2:W-:Y:S01]  /*17ea0*/  STL.64 [R1+0x1a28], R52 ;  /* 0x001a283401007387 */ /* 0x0005e20000100a00 */
[----:B------:R-:W-:-:S03]  /*17eb0*/  IMAD.MOV.U32 R249, RZ, RZ, R145 ;  /* 0x000000fffff97224 */ /* 0x000fc600078e0091 */
[----:B------:R-:W-:Y:S01]  /*17ec0*/  STL.64 [R1+0x1a40], R242 ;  /* 0x001a40f201007387 */ /* 0x000fe20000100a00 */
[----:B------:R-:W-:-:S03]  /*17ed0*/  IMAD.MOV.U32 R250, RZ, RZ, R146 ;  /* 0x000000fffffa7224 */ /* 0x000fc600078e0092 */
[----:B------:R-:W-:Y:S01]  /*17ee0*/  STL.64 [R1+0x1a38], R240 ;  /* 0x001a38f001007387 */ /* 0x000fe20000100a00 */
[----:B------:R-:W-:-:S03]  /*17ef0*/  IMAD.MOV.U32 R251, RZ, RZ, R147 ;  /* 0x000000fffffb7224 */ /* 0x000fc600078e0093 */
[----:B------:R-:W3:Y:S04]  /*17f00*/  LDL.LU R144, [R1+0x1bf4] ;  /* 0x001bf40001907983 */ /* 0x000ee80000300800 */
[----:B------:R-:W3:Y:S03]  /*17f10*/  LDL.LU R145, [R1+0x1bf0] ;  /* 0x001bf00001917983 */ /* 0x000ee60000300800 */
[----:B------:R-:W-:Y:S01]  /*17f20*/  IMAD.MOV.U32 R93, RZ, RZ, R24 ;  /* 0x000000ffff5d7224 */ /* 0x000fe200078e0018 */
[----:B------:R-:W3:Y:S01]  /*17f30*/  LDL.LU R146, [R1+0x1bec] ;  /* 0x001bec0001927983 */ /* 0x000ee20000300800 */
[----:B------:R-:W-:Y:S02]  /*17f40*/  IMAD.MOV.U32 R89, RZ, RZ, R25 ;  /* 0x000000ffff597224 */ /* 0x000fe400078e0019 */
[----:B------:R-:W-:Y:S01]  /*17f50*/  IMAD.MOV.U32 R24, RZ, RZ, R60 ;  /* 0x000000ffff187224 */ /* 0x000fe200078e003c */
[----:B------:R-:W3:Y:S01]  /*17f60*/  LDL.LU R147, [R1+0x1be8] ;  /* 0x001be80001937983 */ /* 0x000ee20000300800 */
[----:B------:R-:W-:-:S02]  /*17f70*/  IMAD.MOV.U32 R105, RZ, RZ, R26 ;  /* 0x000000ffff697224 */ /* 0x000fc400078e001a */
[----:B------:R-:W-:Y:S01]  /*17f80*/  IMAD.MOV.U32 R25, RZ, RZ, R61 ;  /* 0x000000ffff197224 */ /* 0x000fe200078e003d */
[----:B------:R-:W2:Y:S01]  /*17f90*/  LDL.LU R60, [R1+0x1be4] ;  /* 0x001be400013c7983 */ /* 0x000ea20000300800 */
[----:B------:R-:W-:Y:S02]  /*17fa0*/  IMAD.MOV.U32 R104, RZ, RZ, R27 ;  /* 0x000000ffff687224 */ /* 0x000fe400078e001b */
[----:B------:R-:W-:Y:S01]  /*17fb0*/  IMAD.MOV.U32 R26, RZ, RZ, R62 ;  /* 0x000000ffff1a7224 */ /* 0x000fe200078e003e */
[----:B------:R-:W2:Y:S01]  /*17fc0*/  LDL.LU R61, [R1+0x1be0] ;  /* 0x001be000013d7983 */ /* 0x000ea20000300800 */
[----:B------:R-:W-:-:S03]  /*17fd0*/  IMAD.MOV.U32 R27, RZ, RZ, R63 ;  /* 0x000000ffff1b7224 */ /* 0x000fc600078e003f */
[----:B------:R-:W2:Y:S04]  /*17fe0*/  LDL.LU R62, [R1+0x1bdc] ;  /* 0x001bdc00013e7983 */ /* 0x000ea80000300800 */
[----:B------:R-:W2:Y:S04]  /*17ff0*/  LDL.LU R63, [R1+0x1bd8] ;  /* 0x001bd800013f7983 */ /* 0x000ea80000300800 */
        /* <DEDUP_REMOVED lines=12> */
[----:B-1----:R-:W4:Y:S04]  /*180c0*/  LDL.LU R32, [R1+0x350] ;  /* 0x0003500001207983 */ /* 0x002f280000300800 */
[----:B------:R-:W4:Y:S04]  /*180d0*/  LDL.LU R33, [R1+0x354] ;  /* 0x0003540001217983 */ /* 0x000f280000300800 */
[----:B------:R-:W4:Y:S04]  /*180e0*/  LDL.LU R34, [R1+0x358] ;  /* 0x0003580001227983 */ /* 0x000f280000300800 */
[----:B------:R-:W4:Y:S04]  /*180f0*/  LDL.LU R35, [R1+0x35c] ;  /* 0x00035c0001237983 */ /* 0x000f280000300800 */
[----:B------:R-:W4:Y:S04]  /*18100*/  LDL.LU R76, [R1+0x2d0] ;  /* 0x0002d000014c7983 */ /* 0x000f280000300800 */
[----:B------:R-:W4:Y:S04]  /*18110*/  LDL.LU R77, [R1+0x2d4] ;  /* 0x0002d400014d7983 */ /* 0x000f280000300800 */
[----:B------:R-:W4:Y:S04]  /*18120*/  LDL.LU R78, [R1+0x2d8] ;  /* 0x0002d800014e7983 */ /* 0x000f280000300800 */
[----:B------:R-:W4:Y:S01]  /*18130*/  LDL.LU R79, [R1+0x2dc] ;  /* 0x0002dc00014f7983 */ /* 0x000f220000300800 */
[----:B------:R-:W-:-:S03]  /*18140*/  IMAD.MOV.U32 R80, RZ, RZ, R155 ;  /* 0x000000ffff507224 */ /* 0x000fc600078e009b */
[----:B------:R-:W4:Y:S04]  /*18150*/  LDL.LU R28, [R1+0x190] ;  /* 0x00019000011c7983 */ /* 0x000f280000300800 */
[----:B------:R-:W4:Y:S04]  /*18160*/  LDL.LU R29, [R1+0x194] ;  /* 0x00019400011d7983 */ /* 0x000f280000300800 */
[----:B------:R-:W4:Y:S01]  /*18170*/  LDL.LU R30, [R1+0x198] ;  /* 0x00019800011e7983 */ /* 0x000f220000300800 */
[----:B------:R-:W-:-:S03]  /*18180*/  IMAD.MOV.U32 R81, RZ, RZ, R158 ;  /* 0x000000ffff517224 */ /* 0x000fc600078e009e */
[----:B------:R-:W4:Y:S01]  /*18190*/  LDL.LU R31, [R1+0x19c] ;  /* 0x00019c00011f7983 */ /* 0x000f220000300800 */
[----:B------:R-:W-:-:S03]  /*181a0*/  IMAD.MOV.U32 R82, RZ, RZ, R159 ;  /* 0x000000ffff527224 */ /* 0x000fc600078e009f */
[----:B------:R-:W4:Y:S01]  /*181b0*/  LDL.LU R155, [R1+0x1bd4] ;  /* 0x001bd400019b7983 */ /* 0x000f220000300800 */
[----:B------:R-:W-:-:S03]  /*181c0*/  IMAD.MOV.U32 R83, RZ, RZ, R163 ;  /* 0x000000ffff537224 */ /* 0x000fc600078e00a3 */
[----:B------:R-:W4:Y:S04]  /*181d0*/  LDL.LU R158, [R1+0x1bd0] ;  /* 0x001bd000019e7983 */ /* 0x000f280000300800 */
[----:B------:R-:W4:Y:S04]  /*181e0*/  LDL.LU R159, [R1+0x1bcc] ;  /* 0x001bcc00019f7983 */ /* 0x000f280000300800 */
[----:B------:R-:W4:Y:S01]  /*181f0*/  LDL.LU R163, [R1+0x1bc8] ;  /* 0x001bc80001a37983 */ /* 0x000f220000300800 */
[C---:B---3--:R-:W-:Y:S08]  /*18200*/  HMMA.1688.F32.TF32 R128, R4.reuse, R118, R144 ;  /* 0x000000760480723c */ /* 0x048ff00000081090 */
[C---:B--2---:R-:W-:Y:S08]  /*18210*/  HMMA.1688.F32.TF32 R52, R4.reuse, R122, R60 ;  /* 0x0000007a0434723c */ /* 0x044ff0000008103c */
[----:B------:R-:W-:Y:S11]  /*18220*/  HMMA.1688.F32.TF32 R60, R4, R114, R148 ;  /* 0x00000072043c723c */ /* 0x000ff60000081094 */
[----:B------:R-:W-:Y:S04]  /*18230*/  @!UPT UIADD3 URZ, URZ, URZ, URZ ;  /* 0x0000003f3f3ff290 */ /* 0x000fe8000fffe03f */
[----:B------:R-:W-:Y:S04]  /*18240*/  STL.64 [R1+0x610], R52 ;  /* 0x0006103401007387 */ /* 0x000fe80000100a00 */
[----:B------:R1:W-:Y:S04]  /*18250*/  STL.64 [R1+0x618], R54 ;  /* 0x0006183601007387 */ /* 0x0003e80000100a00 */
[----:B------:R-:W-:Y:S04]  /*18260*/  STL.64 [R1+0x600], R128 ;  /* 0x0006008001007387 */ /* 0x000fe80000100a00 */
[----:B------:R2:W-:Y:S04]  /*18270*/  STL.64 [R1+0x608], R130 ;  /* 0x0006088201007387 */ /* 0x0005e80000100a00 */
[----:B------:R-:W-:Y:S04]  /*18280*/  STL.64 [R1+0x5f0], R60 ;  /* 0x0005f03c01007387 */ /* 0x000fe80000100a00 */
[----:B------:R3:W-:Y:S01]  /*18290*/  STL.64 [R1+0x5f8], R62 ;  /* 0x0005f83e01007387 */ /* 0x0007e20000100a00 */
[----:B----4-:R-:W-:Y:S08]  /*182a0*/  HMMA.1688.F32.TF32 R140, R16, R50, R124 ;  /* 0x00000032108c723c */ /* 0x010ff0000008107c */
[C---:B-1----:R-:W-:Y:S08]  /*182b0*/  HMMA.1688.F32.TF32 R52, R4.reuse, R110, R152 ;  /* 0x0000006e0434723c */ /* 0x042ff00000081098 */
[C---:B--2---:R-:W-:Y:S08]  /*182c0*/  HMMA.1688.F32.TF32 R128, R4.reuse, R106, R156 ;  /* 0x0000006a0480723c */ /* 0x044ff0000008109c */
[C---:B---3--:R-:W-:Y:S07]  /*182d0*/  HMMA.1688.F32.TF32 R60, R4.reuse, R94, R160 ;  /* 0x0000005e043c723c */ /* 0x048fee00000810a0 */
[----:B------:R-:W-:Y:S04]  /*182e0*/  STL.64 [R1+0x5e0], R52 ;  /* 0x0005e03401007387 */ /* 0x000fe80000100a00 */
[----:B------:R1:W-:Y:S04]  /*182f0*/  STL.64 [R1+0x5e8], R54 ;  /* 0x0005e83601007387 */ /* 0x0003e80000100a00 */
[----:B------:R-:W-:Y:S04]  /*18300*/  STL.64 [R1+0x5d0], R128 ;  /* 0x0005d08001007387 */ /* 0x000fe80000100a00 */
[----:B------:R2:W-:Y:S01]  /*18310*/  STL.64 [R1+0x5d8], R130 ;  /* 0x0005d88201007387 */ /* 0x0005e20000100a00 */
[C---:B-1----:R-:W-:Y:S03]  /*18320*/  HMMA.1688.F32.TF32 R52, R4.reuse, R90, R164 ;  /* 0x0000005a0434723c */ /* 0x042fe600000810a4 */
[----:B------:R-:W-:Y:S04]  /*18330*/  STL.64 [R1+0x5c0], R60 ;  /* 0x0005c03c01007387 */ /* 0x000fe80000100a00 */
[----:B------:R1:W-:Y:S01]  /*18340*/  STL.64 [R1+0x5c8], R62 ;  /* 0x0005c83e01007387 */ /* 0x0003e20000100a00 */
[C---:B--2---:R-:W-:Y:S08]  /*18350*/  HMMA.1688.F32.TF32 R128, R4.reuse, R86, R168 ;  /* 0x000000560480723c */ /* 0x044ff000000810a8 */
[C---:B-1----:R-:W-:Y:S07]  /*18360*/  HMMA.1688.F32.TF32 R60, R4.reuse, R42, R172 ;  /* 0x0000002a043c723c */ /* 0x042fee00000810ac */
[----:B------:R-:W-:Y:S04]  /*18370*/  STL.64 [R1+0x5b0], R52 ;  /* 0x0005b03401007387 */ /* 0x000fe80000100a00 */
[----:B------:R1:W-:Y:S04]  /*18380*/  STL.64 [R1+0x5b8], R54 ;  /* 0x0005b83601007387 */ /* 0x0003e80000100a00 */
[----:B------:R-:W-:Y:S04]  /*18390*/  STL.64 [R1+0x5a0], R128 ;  /* 0x0005a08001007387 */ /* 0x000fe80000100a00 */
[----:B------:R-:W-:Y:S01]  /*183a0*/  STL.64 [R1+0x5a8], R130 ;  /* 0x0005a88201007387 */ /* 0x000fe20000100a00 */
[----:B-1----:R-:W-:Y:S03]  /*183b0*/  HMMA.1688.F32.TF32 R52, R4, R14, R64 ;  /* 0x0000000e0434723c */ /* 0x002fe60000081040 */
[----:B------:R-:W-:Y:S04]  /*183c0*/  STL.64 [R1+0x590], R60 ;  /* 0x0005903c01007387 */ /* 0x000fe80000100a00 */
[----:B------:R1:W-:Y:S01]  /*183d0*/  STL.64 [R1+0x598], R62 ;  /* 0x0005983e01007387 */ /* 0x0003e20000100a00 */
[C---:B------:R-:W-:Y:S03]  /*183e0*/  HMMA.1688.F32.TF32 R64, R16.reuse, R46, R36 ;  /* 0x0000002e1040723c */ /* 0x040fe60000081024 */
[----:B------:R-:W-:Y:S04]  /*183f0*/  LDS R4, [R2+0x42200] ;  /* 0x0422000002047984 */ /* 0x000fe80000000800 */
[----:B------:R-:W-:Y:S01]  /*18400*/  LDS R6, [R2+0x43200] ;  /* 0x0432000002067984 */ /* 0x000fe20000000800 */
[C---:B-1----:R-:W-:Y:S03]  /*18410*/  HMMA.1688.F32.TF32 R60, R16.reuse, R22, R32 ;  /* 0x00000016103c723c */ /* 0x042fe60000081020 */
[----:B------:R-:W-:Y:S04]  /*18420*/  LDS R5, [R0+0x42200] ;  /* 0x0422000000057984 */ /* 0x000fe80000000800 */
[----:B------:R-:W1:Y:S01]  /*18430*/  LDS R7, [R0+0x43200] ;  /* 0x0432000000077984 */ /* 0x000e620000000800 */
[C---:B------:R-:W-:Y:S08]  /*18440*/  HMMA.1688.F32.TF32 R76, R16.reuse, R10, R76 ;  /* 0x0000000a104c723c */ /* 0x040ff0000008104c */
[C---:B------:R-:W-:Y:S08]  /*18450*/  HMMA.1688.F32.TF32 R32, R16.reuse, R122, R24 ;  /* 0x0000007a1020723c */ /* 0x040ff00000081018 */
[C---:B------:R-:W-:Y:S08]  /*18460*/  HMMA.1688.F32.TF32 R124, R16.reuse, R98, R28 ;  /* 0x00000062107c723c */ /* 0x040ff0000008101c */
[C---:B------:R-:W-:Y:S08]  /*18470*/  HMMA.1688.F32.TF32 R28, R16.reuse, R118, R248 ;  /* 0x00000076101c723c */ /* 0x040ff000000810f8 */
[C---:B------:R-:W-:Y:S01]  /*18480*/  HMMA.1688.F32.TF32 R24, R16.reuse, R114, R80 ;  /* 0x000000721018723c */ /* 0x040fe20000081050 */
[----:B------:R-:W-:Y:S04]  /*18490*/  STL.64 [R1+0x550], R52 ;  /* 0x0005503401007387 */ /* 0x000fe80000100a00 */
        /* <DEDUP_REMOVED lines=10> */
[----:B------:R2:W-:Y:S04]  /*18540*/  STL.64 [R1+0x4f8], R34 ;  /* 0x0004f82201007387 */ /* 0x0005e80000100a00 */
[----:B------:R-:W-:Y:S04]  /*18550*/  STL.64 [R1+0x60], R28 ;  /* 0x0000601c01007387 */ /* 0x000fe80000100a00 */
[----:B------:R3:W-:Y:S01]  /*18560*/  STL.64 [R1+0x68], R30 ;  /* 0x0000681e01007387 */ /* 0x0007e20000100a00 */
[C---:B--2---:R-:W-:Y:S03]  /*18570*/  HMMA.1688.F32.TF32 R32, R16.reuse, R110, R176 ;  /* 0x0000006e1020723c */ /* 0x044fe600000810b0 */
[----:B------:R-:W-:Y:S04]  /*18580*/  STL.64 [R1+0x70], R24 ;  /* 0x0000701801007387 */ /* 0x000fe80000100a00 */
[----:B------:R2:W-:Y:S01]  /*18590*/  STL.64 [R1+0x78], R26 ;  /* 0x0000781a01007387 */ /* 0x0005e20000100a00 */
[C---:B---3--:R-:W-:Y:S08]  /*185a0*/  HMMA.1688.F32.TF32 R28, R16.reuse, R106, R180 ;  /* 0x0000006a101c723c */ /* 0x048ff000000810b4 */
[C---:B--2---:R-:W-:Y:S07]  /*185b0*/  HMMA.1688.F32.TF32 R24, R16.reuse, R94, R184 ;  /* 0x0000005e1018723c */ /* 0x044fee00000810b8 */
        /* <DEDUP_REMOVED lines=8> */
[C---:B------:R-:W-:Y:S08]  /*18640*/  HMMA.1688.F32.TF32 R236, R16.reuse, R102, R236 ;  /* 0x0000006610ec723c */ /* 0x040ff000000810ec */
[C---:B--2---:R-:W-:Y:S01]  /*18650*/  HMMA.1688.F32.TF32 R24, R16.reuse, R42, R196 ;  /* 0x0000002a1018723c */ /* 0x044fe200000810c4 */
[----:B------:R-:W-:Y:S07]  /*18660*/  STL.64 [R1+0x4b0], R32 ;  /* 0x0004b02001007387 */ /* 0x000fee0000100a00 */
[----:B------:R-:W-:Y:S01]  /*18670*/  HMMA.1688.F32.TF32 R16, R16, R14, R68 ;  /* 0x0000000e1010723c */ /* 0x000fe20000081044 */
[----:B------:R-:W-:Y:S04]  /*18680*/  STL.64 [R1+0x4b8], R34 ;  /* 0x0004b82201007387 */ /* 0x000fe80000100a00 */
[----:B------:R-:W-:Y:S04]  /*18690*/  STL.64 [R1+0x4a0], R28 ;  /* 0x0004a01c01007387 */ /* 0x000fe80000100a00 */
[----:B------:R-:W-:Y:S04]  /*186a0*/  STL.64 [R1+0x4a8], R30 ;  /* 0x0004a81e01007387 */ /* 0x000fe80000100a00 */
[----:B------:R-:W2:Y:S04]  /*186b0*/  LDL.LU R248, [R1+0x570] ;  /* 0x0005700001f87983 */ /* 0x000ea80000300800 */
[----:B------:R3:W-:Y:S04]  /*186c0*/  STL.64 [R1+0x490], R24 ;  /* 0x0004901801007387 */ /* 0x0007e80000100a00 */
[----:B------:R4:W-:Y:S04]  /*186d0*/  STL.64 [R1+0x498], R26 ;  /* 0x0004981a01007387 */ /* 0x0009e80000100a00 */
[----:B------:R-:W-:Y:S04]  /*186e0*/  STL.64 [R1+0x480], R16 ;  /* 0x0004801001007387 */ /* 0x000fe80000100a00 */
[----:B------:R-:W-:Y:S04]  /*186f0*/  STL.64 [R1+0x488], R18 ;  /* 0x0004881201007387 */ /* 0x000fe80000100a00 */
[----:B------:R-:W2:Y:S04]  /*18700*/  LDL.LU R249, [R1+0x574] ;  /* 0x0005740001f97983 */ /* 0x000ea80000300800 */
[----:B------:R-:W2:Y:S04]  /*18710*/  LDL.LU R250, [R1+0x578] ;  /* 0x0005780001fa7983 */ /* 0x000ea80000300800 */
[----:B------:R-:W2:Y:S04]  /*18720*/  LDL.LU R251, [R1+0x57c] ;  /* 0x00057c0001fb7983 */ /* 0x000ea80000300800 */
[----:B------:R-:W1:Y:S04]  /*18730*/  LDL.LU R52, [R1+0x80] ;  /* 0x0000800001347983 */ /* 0x000e680000300800 */
[----:B------:R-:W1:Y:S04]  /*18740*/  LDL.LU R53, [R1+0x84] ;  /* 0x0000840001357983 */ /* 0x000e680000300800 */
[----:B------:R-:W1:Y:S04]  /*18750*/  LDL.LU R54, [R1+0x88] ;  /* 0x0000880001367983 */ /* 0x000e680000300800 */
[----:B------:R-:W1:Y:S04]  /*18760*/  LDL.LU R55, [R1+0x8c] ;  /* 0x00008c0001377983 */ /* 0x000e680000300800 */
[----:B------:R-:W2:Y:S04]  /*18770*/  LDL.LU R240, [R1+0xa0] ;  /* 0x0000a00001f07983 */ /* 0x000ea80000300800 */
        /* <DEDUP_REMOVED lines=35> */
[----:B---3--:R-:W3:Y:S04]  /*189b0*/  LDL.LU R24, [R1+0x630] ;  /* 0x0006300001187983 */ /* 0x008ee80000300800 */
[----:B------:R-:W3:Y:S04]  /*189c0*/  LDL.LU R25, [R1+0x634] ;  /* 0x0006340001197983 */ /* 0x000ee80000300800 */
[----:B----4-:R-:W3:Y:S04]  /*189d0*/  LDL.LU R26, [R1+0x638] ;  /* 0x00063800011a7983 */ /* 0x010ee80000300800 */
[----:B------:R-:W3:Y:S04]  /*189e0*/  LDL.LU R27, [R1+0x63c] ;  /* 0x00063c00011b7983 */ /* 0x000ee80000300800 */
[----:B------:R-:W4:Y:S04]  /*189f0*/  LDL.LU R28, [R1+0x880] ;  /* 0x00088000011c7983 */ /* 0x000f280000300800 */
[----:B------:R-:W4:Y:S04]  /*18a00*/  LDL.LU R29, [R1+0x884] ;  /* 0x00088400011d7983 */ /* 0x000f280000300800 */
[----:B------:R-:W4:Y:S04]  /*18a10*/  LDL.LU R30, [R1+0x888] ;  /* 0x00088800011e7983 */ /* 0x000f280000300800 */
[----:B------:R-:W4:Y:S04]  /*18a20*/  LDL.LU R31, [R1+0x88c] ;  /* 0x00088c00011f7983 */ /* 0x000f280000300800 */
        /* <DEDUP_REMOVED lines=12> */
[----:B------:R-:W-:Y:S04]  /*18af0*/  LDS R16, [R2+0x42280] ;  /* 0x0422800002107984 */ /* 0x000fe80000000800 */
[----:B------:R-:W-:Y:S04]  /*18b00*/  LDS R18, [R2+0x43280] ;  /* 0x0432800002127984 */ /* 0x000fe80000000800 */
[----:B------:R-:W-:Y:S04]  /*18b10*/  LDS R17, [R0+0x42280] ;  /* 0x0422800000117984 */ /* 0x000fe80000000800 */
[----:B------:R-:W3:Y:S01]  /*18b20*/  LDS R19, [R0+0x43280] ;  /* 0x0432800000137984 */ /* 0x000ee20000000800 */
[----:B------:R-:W-:-:S02]  /*18b30*/  IMAD.MOV.U32 R172, RZ, RZ, R224 ;  /* 0x000000ffffac7224 */ /* 0x000fc400078e00e0 */
[----:B------:R-:W-:Y:S01]  /*18b40*/  IMAD.MOV.U32 R173, RZ, RZ, R225 ;  /* 0x000000ffffad7224 */ /* 0x000fe200078e00e1 */
[----:B------:R-:W-:Y:S01]  /*18b50*/  LDS R196, [R2+0x42380] ;  /* 0x0423800002c47984 */ /* 0x000fe20000000800 */
[----:B------:R-:W-:Y:S02]  /*18b60*/  IMAD.MOV.U32 R174, RZ, RZ, R226 ;  /* 0x000000ffffae7224 */ /* 0x000fe400078e00e2 */
[----:B------:R-:W-:Y:S01]  /*18b70*/  IMAD.MOV.U32 R175, RZ, RZ, R227 ;  /* 0x000000ffffaf7224 */ /* 0x000fe200078e00e3 */
[----:B------:R-:W-:Y:S01]  /*18b80*/  LDS R198, [R2+0x43380] ;  /* 0x0433800002c67984 */ /* 0x000fe20000000800 */
[----:B------:R-:W-:Y:S02]  /*18b90*/  IMAD.MOV.U32 R140, RZ, RZ, R220 ;  /* 0x000000ffff8c7224 */ /* 0x000fe400078e00dc */
[----:B------:R-:W-:Y:S01]  /*18ba0*/  IMAD.MOV.U32 R141, RZ, RZ, R221 ;  /* 0x000000ffff8d7224 */ /* 0x000fe200078e00dd */
[----:B------:R-:W-:Y:S01]  /*18bb0*/  LDS R197, [R0+0x42380] ;  /* 0x0423800000c57984 */ /* 0x000fe20000000800 */
[----:B------:R-:W-:-:S02]  /*18bc0*/  IMAD.MOV.U32 R142, RZ, RZ, R222 ;  /* 0x000000ffff8e7224 */ /* 0x000fc400078e00de */
[----:B------:R-:W-:Y:S01]  /*18bd0*/  IMAD.MOV.U32 R143, RZ, RZ, R223 ;  /* 0x000000ffff8f7224 */ /* 0x000fe200078e00df */
[----:B------:R-:W-:Y:S01]  /*18be0*/  LDS R199, [R0+0x43380] ;  /* 0x0433800000c77984 */ /* 0x000fe20000000800 */
[C---:B-1----:R-:W-:Y:S08]  /*18bf0*/  HMMA.1688.F32.TF32 R52, R4.reuse, R110, R52 ;  /* 0x0000006e0434723c */ /* 0x042ff00000081034 */
[C---:B--2---:R-:W-:Y:S08]  /*18c00*/  HMMA.1688.F32.TF32 R60, R4.reuse, R114, R240 ;  /* 0x00000072043c723c */ /* 0x044ff000000810f0 */
[C---:B------:R-:W-:Y:S08]  /*18c10*/  HMMA.1688.F32.TF32 R64, R4.reuse, R118, R144 ;  /* 0x000000760440723c */ /* 0x040ff00000081090 */
[C---:B------:R-:W-:Y:S11]  /*18c20*/  HMMA.1688.F32.TF32 R76, R4.reuse, R122, R152 ;  /* 0x0000007a044c723c */ /* 0x040ff60000081098 */
[----:B------:R-:W-:Y:S11]  /*18c30*/  @!UPT UIADD3 URZ, URZ, URZ, URZ ;  /* 0x0000003f3f3ff290 */ /* 0x000ff6000fffe03f */
[----:B------:R-:W-:Y:S01]  /*18c40*/  @!UPT UIADD3 URZ, URZ, URZ, URZ ;  /* 0x0000003f3f3ff290 */ /* 0x000fe2000fffe03f */
[----:B------:R-:W-:Y:S04]  /*18c50*/  STL.64 [R1+0x470], R76 ;  /* 0x0004704c01007387 */ /* 0x000fe80000100a00 */
[----:B------:R-:W-:Y:S04]  /*18c60*/  STL.64 [R1+0x478], R78 ;  /* 0x0004784e01007387 */ /* 0x000fe80000100a00 */
        /* <DEDUP_REMOVED lines=17> */
[----:B-1----:R-:W-:Y:S07]  /*18d80*/  HMMA.1688.F32.TF32 R52, R4, R14, R72 ;  /* 0x0000000e0434723c */ /* 0x002fee0000081048 */
[----:B------:R-:W-:Y:S04]  /*18d90*/  STL.64 [R1+0x330], R64 ;  /* 0x0003304001007387 */ /* 0x000fe80000100a00 */
[----:B------:R-:W-:Y:S01]  /*18da0*/  STL.64 [R1+0x338], R66 ;  /* 0x0003384201007387 */ /* 0x000fe20000100a00 */
[C---:B---3--:R-:W-:Y:S03]  /*18db0*/  HMMA.1688.F32.TF32 R144, R16.reuse, R98, R24 ;  /* 0x000000621090723c */ /* 0x048fe60000081018 */
[----:B------:R-:W-:Y:S04]  /*18dc0*/  STL.64 [R1+0x320], R60 ;  /* 0x0003203c01007387 */ /* 0x000fe80000100a00 */
[----:B------:R-:W-:Y:S04]  /*18dd0*/  STL.64 [R1+0x328], R62 ;  /* 0x0003283e01007387 */ /* 0x000fe80000100a00 */
[----:B------:R1:W-:Y:S04]  /*18de0*/  STL.64 [R1+0x2f0], R52 ;  /* 0x0002f03401007387 */ /* 0x0003e80000100a00 */
[----:B------:R2:W-:Y:S01]  /*18df0*/  STL.64 [R1+0x2f8], R54 ;  /* 0x0002f83601007387 */ /* 0x0005e20000100a00 */
[C---:B------:R-:W-:Y:S03]  /*18e00*/  HMMA.1688.F32.TF32 R164, R16.reuse, R22, R32 ;  /* 0x0000001610a4723c */ /* 0x040fe60000081020 */
[----:B------:R-:W3:Y:S04]  /*18e10*/  LDL.LU R24, [R1+0x930] ;  /* 0x0009300001187983 */ /* 0x000ee80000300800 */
[----:B------:R-:W3:Y:S04]  /*18e20*/  LDL.LU R25, [R1+0x934] ;  /* 0x0009340001197983 */ /* 0x000ee80000300800 */
[----:B------:R-:W3:Y:S04]  /*18e30*/  LDL.LU R26, [R1+0x938] ;  /* 0x00093800011a7983 */ /* 0x000ee80000300800 */
[----:B------:R-:W3:Y:S01]  /*18e40*/  LDL.LU R27, [R1+0x93c] ;  /* 0x00093c00011b7983 */ /* 0x000ee20000300800 */
[----:B------:R-:W-:Y:S03]  /*18e50*/  HMMA.1688.F32.TF32 R180, R16, R46, R36 ;  /* 0x0000002e10b4723c */ /* 0x000fe60000081024 */
[----:B------:R-:W3:Y:S04]  /*18e60*/  LDL.LU R32, [R1+0x970] ;  /* 0x0009700001207983 */ /* 0x000ee80000300800 */
[----:B------:R-:W3:Y:S04]  /*18e70*/  LDL.LU R33, [R1+0x974] ;  /* 0x0009740001217983 */ /* 0x000ee80000300800 */
[----:B------:R-:W3:Y:S04]  /*18e80*/  LDL.LU R34, [R1+0x978] ;  /* 0x0009780001227983 */ /* 0x000ee80000300800 */
[----:B------:R-:W3:Y:S01]  /*18e90*/  LDL.LU R35, [R1+0x97c] ;  /* 0x00097c0001237983 */ /* 0x000ee20000300800 */
[----:B-1----:R-:W-:-:S03]  /*18ea0*/  IMAD.MOV.U32 R52, RZ, RZ, R228 ;  /* 0x000000ffff347224 */ /* 0x002fc600078e00e4 */
[----:B------:R-:W3:Y:S01]  /*18eb0*/  LDL.LU R36, [R1+0x980] ;  /* 0x0009800001247983 */ /* 0x000ee20000300800 */
[----:B------:R-:W-:-:S03]  /*18ec0*/  IMAD.MOV.U32 R53, RZ, RZ, R229 ;  /* 0x000000ffff357224 */ /* 0x000fc600078e00e5 */
[----:B------:R-:W3:Y:S01]  /*18ed0*/  LDL.LU R37, [R1+0x984] ;  /* 0x0009840001257983 */ /* 0x000ee20000300800 */
[----:B--2---:R-:W-:-:S03]  /*18ee0*/  IMAD.MOV.U32 R54, RZ, RZ, R230 ;  /* 0x000000ffff367224 */ /* 0x004fc600078e00e6 */
[----:B------:R-:W2:Y:S01]  /*18ef0*/  LDL.LU R38, [R1+0x988] ;  /* 0x0009880001267983 */ /* 0x000ea20000300800 */
[----:B------:R-:W-:-:S03]  /*18f00*/  IMAD.MOV.U32 R55, RZ, RZ, R231 ;  /* 0x000000ffff377224 */ /* 0x000fc600078e00e7 */
[----:B------:R-:W2:Y:S04]  /*18f10*/  LDL.LU R39, [R1+0x98c] ;  /* 0x00098c0001277983 */ /* 0x000ea80000300800 */
[----:B------:R-:W2:Y:S04]  /*18f20*/  LDL.LU R228, [R1+0x1bc4] ;  /* 0x001bc40001e47983 */ /* 0x000ea80000300800 */
[----:B------:R-:W3:Y:S04]  /*18f30*/  LDL.LU R229, [R1+0x1bc0] ;  /* 0x001bc00001e57983 */ /* 0x000ee80000300800 */
        /* <DEDUP_REMOVED lines=9> */
[----:B------:R-:W4:Y:S01]  /*18fd0*/  LDL.LU R223, [R1+0x1b98] ;  /* 0x001b980001df7983 */ /* 0x000f220000300800 */
[----:B------:R-:W-:-:S02]  /*18fe0*/  IMAD.MOV.U32 R64, RZ, RZ, R56 ;  /* 0x000000ffff407224 */ /* 0x000fc400078e0038 */
[----:B------:R-:W-:Y:S01]  /*18ff0*/  IMAD.MOV.U32 R65, RZ, RZ, R57 ;  /* 0x000000ffff417224 */ /* 0x000fe200078e0039 */
[----:B------:R-:W4:Y:S01]  /*19000*/  LDL.LU R56, [R1+0x1b94] ;  /* 0x001b940001387983 */ /* 0x000f220000300800 */
[----:B------:R-:W-:Y:S02]  /*19010*/  IMAD.MOV.U32 R66, RZ, RZ, R58 ;  /* 0x000000ffff427224 */ /* 0x000fe400078e003a */
[----:B------:R-:W-:Y:S01]  /*19020*/  IMAD.MOV.U32 R67, RZ, RZ, R59 ;  /* 0x000000ffff437224 */ /* 0x000fe200078e003b */
[----:B------:R-:W4:Y:S04]  /*19030*/  LDL.LU R57, [R1+0x1b90] ;  /* 0x001b900001397983 */ /* 0x000f280000300800 */
[----:B------:R-:W4:Y:S04]  /*19040*/  LDL.LU R58, [R1+0x1b8c] ;  /* 0x001b8c00013a7983 */ /* 0x000f280000300800 */
[----:B------:R-:W4:Y:S01]  /*19050*/  LDL.LU R59, [R1+0x1b88] ;  /* 0x001b8800013b7983 */ /* 0x000f220000300800 */
[----:B------:R-:W-:Y:S03]  /*19060*/  HMMA.1688.F32.TF32 R68, R4, R22, R160 ;  /* 0x000000160444723c */ /* 0x000fe600000810a0 */
        /* <DEDUP_REMOVED lines=20> */
[----:B--2---:R-:W-:-:S02]  /*191b0*/  IMAD.MOV.U32 R79, RZ, RZ, R228 ;  /* 0x000000ffff4f7224 */ /* 0x004fc400078e00e4 */
[----:B---3--:R-:W-:Y:S02]  /*191c0*/  IMAD.MOV.U32 R78, RZ, RZ, R229 ;  /* 0x000000ffff4e7224 */ /* 0x008fe400078e00e5 */
[----:B----4-:R-:W-:Y:S02]  /*191d0*/  IMAD.MOV.U32 R77, RZ, RZ, R230 ;  /* 0x000000ffff4d7224 */ /* 0x010fe400078e00e6 */
[----:B------:R-:W-:Y:S02]  /*191e0*/  IMAD.MOV.U32 R76, RZ, RZ, R231 ;  /* 0x000000ffff4c7224 */ /* 0x000fe400078e00e7 */
[----:B------:R-:W-:Y:S02]  /*191f0*/  IMAD.MOV.U32 R187, RZ, RZ, R224 ;  /* 0x000000ffffbb7224 */ /* 0x000fe400078e00e0 */
[----:B------:R-:W-:Y:S02]  /*19200*/  IMAD.MOV.U32 R186, RZ, RZ, R225 ;  /* 0x000000ffffba7224 */ /* 0x000fe400078e00e1 */
[----:B------:R-:W-:-:S02]  /*19210*/  IMAD.MOV.U32 R195, RZ, RZ, R220 ;  /* 0x000000ffffc37224 */ /* 0x000fc400078e00dc */
[----:B------:R-:W2:Y:S01]  /*19220*/  LDL.LU R220, [R1+0x150] ;  /* 0x0001500001dc7983 */ /* 0x000ea20000300800 */
[----:B------:R-:W-:-:S03]  /*19230*/  IMAD.MOV.U32 R194, RZ, RZ, R221 ;  /* 0x000000ffffc27224 */ /* 0x000fc600078e00dd */
[----:B------:R-:W2:Y:S01]  /*19240*/  LDL.LU R221, [R1+0x154] ;  /* 0x0001540001dd7983 */ /* 0x000ea20000300800 */
[----:B------:R-:W-:-:S03]  /*19250*/  IMAD.MOV.U32 R193, RZ, RZ, R222 ;  /* 0x000000ffffc17224 */ /* 0x000fc600078e00de */
[----:B------:R-:W2:Y:S01]  /*19260*/  LDL.LU R222, [R1+0x158] ;  /* 0x0001580001de7983 */ /* 0x000ea20000300800 */
[----:B------:R-:W-:-:S03]  /*19270*/  IMAD.MOV.U32 R192, RZ, RZ, R223 ;  /* 0x000000ffffc07224 */ /* 0x000fc600078e00df */
[----:B------:R-:W2:Y:S04]  /*19280*/  LDL.LU R223, [R1+0x15c] ;  /* 0x00015c0001df7983 */ /* 0x000ea80000300800 */
[----:B------:R-:W3:Y:S04]  /*19290*/  LDL.LU R228, [R1+0x170] ;  /* 0x0001700001e47983 */ /* 0x000ee80000300800 */
[----:B------:R-:W3:Y:S01]  /*192a0*/  LDL.LU R229, [R1+0x174] ;  /* 0x0001740001e57983 */ /* 0x000ee20000300800 */
[----:B------:R-:W-:-:S03]  /*192b0*/  IMAD.MOV.U32 R185, RZ, RZ, R226 ;  /* 0x000000ffffb97224 */ /* 0x000fc600078e00e2 */
[----:B------:R-:W3:Y:S01]  /*192c0*/  LDL.LU R230, [R1+0x178] ;  /* 0x0001780001e67983 */ /* 0x000ee20000300800 */
[----:B------:R-:W-:-:S03]  /*192d0*/  IMAD.MOV.U32 R184, RZ, RZ, R227 ;  /* 0x000000ffffb87224 */ /* 0x000fc600078e00e3 */
        /* <DEDUP_REMOVED lines=31> */
[----:B------:R-:W-:Y:S03]  /*194d0*/  HMMA.1688.F32.TF32 R188, R16, R50, R136 ;  /* 0x0000003210bc723c */ /* 0x000fe60000081088 */
[----:B------:R-:W4:Y:S01]  /*194e0*/  LDL.LU R45, [R1+0x1b78] ;  /* 0x001b7800012d7983 */ /* 0x000f220000300800 */
[----:B------:R-:W-:-:S03]  /*194f0*/  IMAD.MOV.U32 R243, RZ, RZ, R235 ;  /* 0x000000fffff37224 */ /* 0x000fc600078e00eb */
[----:B------:R-:W4:Y:S01]  /*19500*/  LDL.LU R232, [R1+0x1b74] ;  /* 0x001b740001e87983 */ /* 0x000f220000300800 */
[C---:B------:R-:W-:Y:S03]  /*19510*/  HMMA.1688.F32.TF32 R136, R16.reuse, R102, R248 ;  /* 0x000000661088723c */ /* 0x040fe600000810f8 */
[----:B------:R-:W4:Y:S04]  /*19520*/  LDL.LU R233, [R1+0x1b70] ;  /* 0x001b700001e97983 */ /* 0x000f280000300800 */
[----:B------:R-:W4:Y:S04]  /*19530*/  LDL.LU R234, [R1+0x1b6c] ;  /* 0x001b6c0001ea7983 */ /* 0x000f280000300800 */
[----:B------:R-:W4:Y:S04]  /*19540*/  LDL.LU R235, [R1+0x1b68] ;  /* 0x001b680001eb7983 */ /* 0x000f280000300800 */
[----:B------:R-:W4:Y:S01]  /*19550*/  LDL R251, [R1+0x994] ;  /* 0x0009940001fb7983 */ /* 0x000f220000100800 */
[C---:B--2---:R-:W-:Y:S08]  /*19560*/  HMMA.1688.F32.TF32 R220, R16.reuse, R114, R220 ;  /* 0x0000007210dc723c */ /* 0x044ff000000810dc */
[C---:B---3--:R-:W-:Y:S08]  /*19570*/  HMMA.1688.F32.TF32 R228, R16.reuse, R122, R228 ;  /* 0x0000007a10e4723c */ /* 0x048ff000000810e4 */
[C---:B----4-:R-:W-:Y:S11]  /*19580*/  HMMA.1688.F32.TF32 R224, R16.reuse, R118, R224 ;  /* 0x0000007610e0723c */ /* 0x050ff600000810e0 */
[----:B------:R-:W-:Y:S04]  /*19590*/  @!UPT UIADD3 URZ, URZ, URZ, URZ ;  /* 0x0000003f3f3ff290 */ /* 0x000fe8000fffe03f */
[----:B------:R-:W-:Y:S04]  /*195a0*/  STL.64 [R1+0x2e0], R228 ;  /* 0x0002e0e401007387 */ /* 0x000fe80000100a00 */
[----:B------:R1:W-:Y:S04]  /*195b0*/  STL.64 [R1+0x2e8], R230 ;  /* 0x0002e8e601007387 */ /* 0x0003e80000100a00 */
[----:B-1----:R-:W2:Y:S04]  /*195c0*/  LDL.LU.64 R230, [R1+0x1b60] ;  /* 0x001b600001e67983 */ /* 0x002ea80000300a00 */
[----:B------:R-:W2:Y:S04]  /*195d0*/  LDL.LU.64 R228, [R1+0x1b58] ;  /* 0x001b580001e47983 */ /* 0x000ea80000300a00 */
[----:B------:R-:W-:Y:S04]  /*195e0*/  STL.64 [R1+0x2d0], R224 ;  /* 0x0002d0e001007387 */ /* 0x000fe80000100a00 */
[----:B------:R1:W-:Y:S04]  /*195f0*/  STL.64 [R1+0x2d8], R226 ;  /* 0x0002d8e201007387 */ /* 0x0003e80000100a00 */
[----:B-1----:R-:W3:Y:S04]  /*19600*/  LDL.LU.64 R226, [R1+0x1b50] ;  /* 0x001b500001e27983 */ /* 0x002ee80000300a00 */
[----:B------:R-:W3:Y:S04]  /*19610*/  LDL.LU.64 R224, [R1+0x1b48] ;  /* 0x001b480001e07983 */ /* 0x000ee80000300a00 */
[----:B------:R-:W-:Y:S04]  /*19620*/  STL.64 [R1+0x2b0], R220 ;  /* 0x0002b0dc01007387 */ /* 0x000fe80000100a00 */
[----:B------:R1:W-:Y:S04]  /*19630*/  STL.64 [R1+0x2b8], R222 ;  /* 0x0002b8de01007387 */ /* 0x0003e80000100a00 */
[----:B-1----:R-:W4:Y:S04]  /*19640*/  LDL.LU.64 R222, [R1+0x1b40] ;  /* 0x001b400001de7983 */ /* 0x002f280000300a00 */
[----:B------:R-:W4:Y:S01]  /*19650*/  LDL.LU.64 R220, [R1+0x1b38] ;  /* 0x001b380001dc7983 */ /* 0x000f220000300a00 */
[C---:B------:R-:W-:Y:S11]  /*19660*/  HMMA.1688.F32.TF32 R216, R16.reuse, R110, R216 ;  /* 0x0000006e10d8723c */ /* 0x040ff600000810d8 */
[----:B------:R-:W-:Y:S11]  /*19670*/  @!UPT UIADD3 URZ, URZ, URZ, URZ ;  /* 0x0000003f3f3ff290 */ /* 0x000ff6000fffe03f */
[----:B------:R-:W-:Y:S01]  /*19680*/  @!UPT UIADD3 URZ, URZ, URZ, URZ ;  /* 0x0000003f3f3ff290 */ /* 0x000fe2000fffe03f */
[----:B------:R-:W-:Y:S04]  /*19690*/  STL.64 [R1+0x2a0], R216 ;  /* 0x0002a0d801007387 */ /* 0x000fe80000100a00 */
[----:B------:R1:W-:Y:S02]  /*196a0*/  STL.64 [R1+0x2a8], R218 ;  /* 0x0002a8da01007387 */ /* 0x0003e40000100a00 */
[C---:B-1----:R-:W-:Y:S08]  /*196b0*/  HMMA.1688.F32.TF32 R216, R16.reuse, R106, R212 ;  /* 0x0000006a10d8723c */ /* 0x042ff000000810d4 */
[C---:B------:R-:W-:Y:S11]  /*196c0*/  HMMA.1688.F32.TF32 R72, R16.reuse, R10, R28 ;  /* 0x0000000a1048723c */ /* 0x040ff6000008101c */
[----:B------:R-:W-:Y:S04]  /*196d0*/  @!UPT UIADD3 URZ, URZ, URZ, URZ ;  /* 0x0000003f3f3ff290 */ /* 0x000fe8000fffe03f */
[----:B------:R-:W-:Y:S04]  /*196e0*/  STL.64 [R1+0x290], R216 ;  /* 0x000290d801007387 */ /* 0x000fe80000100a00 */
[----:B------:R2:W-:Y:S02]  /*196f0*/  STL.64 [R1+0x298], R218 ;  /* 0x000298da01007387 */ /* 0x0005e40000100a00 */
[C---:B--2---:R-:W-:Y:S08]  /*19700*/  HMMA.1688.F32.TF32 R216, R16.reuse, R86, R228 ;  /* 0x0000005610d8723c */ /* 0x044ff000000810e4 */
[C---:B----4-:R-:W-:Y:S08]  /*19710*/  HMMA.1688.F32.TF32 R212, R16.reuse, R94, R220 ;  /* 0x0000005e10d4723c */ /* 0x050ff000000810dc */
[C---:B---3--:R-:W-:Y:S11]  /*19720*/  HMMA.1688.F32.TF32 R220, R16.reuse, R90, R224 ;  /* 0x0000005a10dc723c */ /* 0x048ff600000810e0 */
[----:B------:R-:W-:Y:S04]  /*19730*/  @!UPT UIADD3 URZ, URZ, URZ, URZ ;  /* 0x0000003f3f3ff290 */ /* 0x000fe8000fffe03f */
[----:B------:R-:W-:Y:S04]  /*19740*/  STL.64 [R1+0x280], R212 ;  /* 0x000280d401007387 */ /* 0x000fe80000100a00 */
[----:B------:R1:W-:Y:S02]  /*19750*/  STL.64 [R1+0x288], R214 ;  /* 0x000288d601007387 */ /* 0x0003e40000100a00 */
[C---:B-1----:R-:W-:Y:S08]  /*19760*/  HMMA.1688.F32.TF32 R212, R16.reuse, R42, R232 ;  /* 0x0000002a10d4723c */ /* 0x042ff000000810e8 */
[----:B------:R-:W-:Y:S01]  /*19770*/  HMMA.1688.F32.TF32 R16, R16, R14, R56 ;  /* 0x0000000e1010723c */ /* 0x000fe20000081038 */
[----:B------:R-:W-:Y:S04]  /*19780*/  STL.64 [R1+0x270], R220 ;  /* 0x000270dc01007387 */ /* 0x000fe80000100a00 */
[----:B------:R-:W-:Y:S04]  /*19790*/  STL.64 [R1+0x278], R222 ;  /* 0x000278de01007387 */ /* 0x000fe80000100a00 */
[----:B------:R-:W-:Y:S04]  /*197a0*/  STL.64 [R1+0x260], R216 ;  /* 0x000260d801007387 */ /* 0x000fe80000100a00 */
[----:B------:R-:W-:Y:S04]  /*197b0*/  STL.64 [R1+0x268], R218 ;  /* 0x000268da01007387 */ /* 0x000fe80000100a00 */
[----:B------:R-:W-:Y:S04]  /*197c0*/  STL.64 [R1+0x250], R212 ;  /* 0x000250d401007387 */ /* 0x000fe80000100a00 */
[----:B------:R-:W-:Y:S04]  /*197d0*/  STL.64 [R1+0x258], R214 ;  /* 0x000258d601007387 */ /* 0x000fe80000100a00 */
[----:B------:R1:W-:Y:S04]  /*197e0*/  STL.64 [R1+0x240], R16 ;  /* 0x0002401001007387 */ /* 0x0003e80000100a00 */
[----:B------:R-:W-:Y:S01]  /*197f0*/  STL.64 [R1+0x248], R18 ;  /* 0x0002481201007387 */ /* 0x000fe20000100a00 */
[C---:B------:R-:W-:Y:S08]  /*19800*/  HMMA.1688.F32.TF32 R156, R4.reuse, R50, R156 ;  /* 0x00000032049c723c */ /* 0x040ff0000008109c */
[C---:B------:R-:W-:Y:S01]  /*19810*/  HMMA.1688.F32.TF32 R148, R4.reuse, R46, R148 ;  /* 0x0000002e0494723c */ /* 0x040fe20000081094 */
[----:B-1----:R-:W2:Y:S07]  /*19820*/  LDL R16, [R1+0xfc0] ;  /* 0x000fc00001107983 */ /* 0x002eae0000100800 */
[C---:B------:R-:W-:Y:S08]  /*19830*/  HMMA.1688.F32.TF32 R80, R4.reuse, R10, R80 ;  /* 0x0000000a0450723c */ /* 0x040ff00000081050 */
[C---:B------:R-:W-:Y:S08]  /*19840*/  HMMA.1688.F32.TF32 R132, R4.reuse, R98, R132 ;  /* 0x000000620484723c */ /* 0x040ff00000081084 */
[----:B------:R-:W-:Y:S01]  /*19850*/  HMMA.1688.F32.TF32 R128, R4, R102, R128 ;  /* 0x000000660480723c */ /* 0x000fe20000081080 */
[----:B------:R-:W-:Y:S04]  /*19860*/  LDS R4, [R2+0x42300] ;  /* 0x0423000002047984 */ /* 0x000fe80000000800 */
[----:B------:R-:W-:Y:S04]  /*19870*/  LDS R6, [R2+0x43300] ;  /* 0x0433000002067984 */ /* 0x000fe80000000800 */
[----:B------:R-:W-:Y:S04]  /*19880*/  LDS R5, [R0+0x42300] ;  /* 0x0423000000057984 */ /* 0x000fe80000000800 */
[----:B------:R-:W1:Y:S01]  /*19890*/  LDS R7, [R0+0x43300] ;  /* 0x0433000000077984 */ /* 0x000e620000000800 */
[----:B------:R-:W-:-:S02]  /*198a0*/  IMAD.MOV.U32 R248, RZ, RZ, R97 ;  /* 0x000000fffff87224 */ /* 0x000fc400078e0061 */
[----:B------:R-:W-:Y:S01]  /*198b0*/  IMAD.MOV.U32 R249, RZ, RZ, R96 ;  /* 0x000000fffff97224 */ /* 0x000fe200078e0060 */
[----:B------:R-:W-:Y:S01]  /*198c0*/  LDS R212, [R2+0x44080] ;  /* 0x0440800002d47984 */ /* 0x000fe20000000800 */
[----:B------:R-:W-:-:S03]  /*198d0*/  IMAD.MOV.U32 R250, RZ, RZ, R100 ;  /* 0x000000fffffa7224 */ /* 0x000fc600078e0064 */
[----:B------:R-:W-:Y:S04]  /*198e0*/  LDS R214, [R2+0x45080] ;  /* 0x0450800002d67984 */ /* 0x000fe80000000800 */
[----:B------:R-:W-:Y:S04]  /*198f0*/  LDS R213, [R0+0x44080] ;  /* 0x0440800000d57984 */ /* 0x000fe80000000800 */
[----:B------:R-:W-:Y:S04]  /*19900*/  LDS R215, [R0+0x45080] ;  /* 0x0450800000d77984 */ /* 0x000fe80000000800 */
[----:B------:R-:W-:Y:S04]  /*19910*/  LDS R18, [R2+0x45100] ;  /* 0x0451000002127984 */ /* 0x000fe80000000800 */
[----:B------:R-:W-:Y:S04]  /*19920*/  LDS R17, [R0+0x44100] ;  /* 0x0441000000117984 */ /* 0x000fe80000000800 */
[----:B------:R-:W-:Y:S01]  /*19930*/  LDS R19, [R0+0x45100] ;  /* 0x0451000000137984 */ /* 0x000fe20000000800 */
[C---:B-1----:R-:W-:Y:S08]  /*19940*/  HMMA.1688.F32.TF32 R56, R4.reuse, R46, R208 ;  /* 0x0000002e0438723c */ /* 0x042ff000000810d0 */
[C---:B------:R-:W-:Y:S08]  /*19950*/  HMMA.1688.F32.TF32 R208, R4.reuse, R122, R204 ;  /* 0x0000007a04d0723c */ /* 0x040ff000000810cc */
        /* <DEDUP_REMOVED lines=11> */
[----:B------:R-:W-:Y:S01]  /*19a10*/  STL.64 [R1+0x200], R76 ;  /* 0x0002004c01007387 */ /* 0x000fe20000100a00 */
[C---:B------:R-:W-:Y:S03]  /*19a20*/  HMMA.1688.F32.TF32 R64, R4.reuse, R86, R172 ;  /* 0x000000560440723c */ /* 0x040fe600000810ac */
[----:B------:R1:W-:Y:S04]  /*19a30*/  STL.64 [R1+0x208], R78 ;  /* 0x0002084e01007387 */ /* 0x0003e80000100a00 */
[----:B------:R-:W-:Y:S04]  /*19a40*/  STL.64 [R1+0x190], R184 ;  /* 0x000190b801007387 */ /* 0x000fe80000100a00 */
[----:B------:R-:W-:Y:S01]  /*19a50*/  STL.64 [R1+0x198], R186 ;  /* 0x000198ba01007387 */ /* 0x000fe20000100a00 */
[C---:B-1----:R-:W-:Y:S03]  /*19a60*/  HMMA.1688.F32.TF32 R76, R4.reuse, R90, R140 ;  /* 0x0000005a044c723c */ /* 0x042fe6000008108c */
[----:B------:R-:W-:Y:S04]  /*19a70*/  STL.64 [R1+0x180], R60 ;  /* 0x0001803c01007387 */ /* 0x000fe80000100a00 */
[----:B------:R1:W-:Y:S01]  /*19a80*/  STL.64 [R1+0x188], R62 ;  /* 0x0001883e01007387 */ /* 0x0003e20000100a00 */
[C---:B------:R-:W-:Y:S08]  /*19a90*/  HMMA.1688.F32.TF32 R200, R4.reuse, R50, R200 ;  /* 0x0000003204c8723c */ /* 0x040ff000000810c8 */
[C---:B------:R-:W-:Y:S08]  /*19aa0*/  HMMA.1688.F32.TF32 R176, R4.reuse, R22, R176 ;  /* 0x0000001604b0723c */ /* 0x040ff000000810b0 */
[C---:B------:R-:W-:Y:S08]  /*19ab0*/  HMMA.1688.F32.TF32 R168, R4.reuse, R10, R168 ;  /* 0x0000000a04a8723c */ /* 0x040ff000000810a8 */
[C---:B------:R-:W-:Y:S08]  /*19ac0*/  HMMA.1688.F32.TF32 R160, R4.reuse, R98, R160 ;  /* 0x0000006204a0723c */ /* 0x040ff000000810a0 */
[----:B------:R-:W-:Y:S01]  /*19ad0*/  HMMA.1688.F32.TF32 R152, R4, R102, R152 ;  /* 0x000000660498723c */ /* 0x000fe20000081098 */
[----:B------:R-:W-:Y:S01]  /*19ae0*/  IMAD.MOV.U32 R208, RZ, RZ, R8 ;  /* 0x000000ffffd07224 */ /* 0x000fe200078e0008 */
[----:B------:R-:W-:Y:S01]  /*19af0*/  LDS R172, [R2+0x44000] ;  /* 0x0440000002ac7984 */ /* 0x000fe20000000800 */
[----:B------:R-:W-:-:S02]  /*19b00*/  IMAD.MOV.U32 R209, RZ, RZ, R20 ;  /* 0x000000ffffd17224 */ /* 0x000fc400078e0014 */
[----:B------:R-:W-:Y:S01]  /*19b10*/  IMAD.MOV.U32 R210, RZ, RZ, R9 ;  /* 0x000000ffffd27224 */ /* 0x000fe200078e0009 */
[----:B------:R-:W-:Y:S02]  /*19b20*/  LDS R174, [R2+0x45000] ;  /* 0x0450000002ae7984 */ /* 0x000fe40000000800 */
[C---:B-1----:R-:W-:Y:S01]  /*19b30*/  HMMA.1688.F32.TF32 R60, R4.reuse, R42, R240 ;  /* 0x0000002a043c723c */ /* 0x042fe200000810f0 */
[----:B------:R-:W-:Y:S01]  /*19b40*/  IMAD.MOV.U32 R211, RZ, RZ, R21 ;  /* 0x000000ffffd37224 */ /* 0x000fe200078e0015 */
[----:B------:R-:W-:Y:S01]  /*19b50*/  LDS R173, [R0+0x44000] ;  /* 0x0440000000ad7984 */ /* 0x000fe20000000800 */
[----:B------:R-:W-:Y:S02]  /*19b60*/  IMAD.MOV.U32 R207, RZ, RZ, R244 ;  /* 0x000000ffffcf7224 */ /* 0x000fe400078e00f4 */
[----:B------:R-:W-:Y:S01]  /*19b70*/  IMAD.MOV.U32 R206, RZ, RZ, R245 ;  /* 0x000000ffffce7224 */ /* 0x000fe200078e00f5 */
[----:B------:R-:W-:Y:S02]  /*19b80*/  LDS R175, [R0+0x45000] ;  /* 0x0450000000af7984 */ /* 0x000fe40000000800 */
[----:B------:R-:W-:Y:S02]  /*19b90*/  HMMA.1688.F32.TF32 R4, R4, R14, R52 ;  /* 0x0000000e0404723c */ /* 0x000fe40000081034 */
        /* <DEDUP_REMOVED lines=8> */
[----:B--2---:R-:W-:-:S02]  /*19c20*/  IMAD R4, R251, 0x20000, R16 ;  /* 0x00020000fb047824 */ /* 0x004fc400078e0210 */
[----:B------:R-:W-:Y:S02]  /*19c30*/  IMAD.MOV.U32 R251, RZ, RZ, R101 ;  /* 0x000000fffffb7224 */ /* 0x000fe400078e0065 */
[----:B------:R-:W-:Y:S01]  /*19c40*/  IMAD.MOV.U32 R205, RZ, RZ, R246 ;  /* 0x000000ffffcd7224 */ /* 0x000fe200078e00f6 */
[----:B------:R-:W-:Y:S04]  /*19c50*/  STL [R1+0x8b0], R4 ;  /* 0x0008b00401007387 */ /* 0x000fe80000100800 */
[----:B------:R-:W2:Y:S04]  /*19c60*/  LDL.LU R8, [R1+0x1b34] ;  /* 0x001b340001087983 */ /* 0x000ea80000300800 */
[----:B------:R-:W3:Y:S04]  /*19c70*/  LDL.LU R20, [R1+0x1b30] ;  /* 0x001b300001147983 */ /* 0x000ee80000300800 */
[----:B------:R-:W4:Y:S04]  /*19c80*/  LDL.LU R9, [R1+0x1b2c] ;  /* 0x001b2c0001097983 */ /* 0x000f280000300800 */
[----:B------:R-:W4:Y:S04]  /*19c90*/  LDL.LU R21, [R1+0x1b28] ;  /* 0x001b280001157983 */ /* 0x000f280000300800 */
[----:B------:R-:W4:Y:S04]  /*19ca0*/  LDL.LU R97, [R1+0x1b24] ;  /* 0x001b240001617983 */ /* 0x000f280000300800 */
[----:B------:R-:W4:Y:S04]  /*19cb0*/  LDL.LU R96, [R1+0x1b20] ;  /* 0x001b200001607983 */ /* 0x000f280000300800 */
[----:B------:R-:W4:Y:S04]  /*19cc0*/  LDL.LU R100, [R1+0x1b1c] ;  /* 0x001b1c0001647983 */ /* 0x000f280000300800 */
[----:B------:R-:W4:Y:S01]  /*19cd0*/  LDL.LU R101, [R1+0x1b18] ;  /* 0x001b180001657983 */ /* 0x000f220000300800 */
[----:B------:R-:W-:Y:S01]  /*19ce0*/  IMAD.MOV.U32 R204, RZ, RZ, R247 ;  /* 0x000000ffffcc7224 */ /* 0x000fe200078e00f7 */
[----:B------:R-:W-:Y:S02]  /*19cf0*/  HMMA.1688.F32.TF32 R184, R196, R10, R24 ;  /* 0x0000000ac4b8723c */ /* 0x000fe40000081018 */
[----:B------:R-:W-:Y:S01]  /*19d00*/  LDS R16, [R2+0x44100] ;  /* 0x0441000002107984 */ /* 0x000fe20000000800 */
        /* <DEDUP_REMOVED lines=8> */
[----:B------:R-:W-:Y:S04]  /*19d90*/  LDS R25, [R0+0x44200] ;  /* 0x0442000000197984 */ /* 0x000fe80000000800 */
[----:B------:R-:W-:Y:S01]  /*19da0*/  LDS R27, [R0+0x45200] ;  /* 0x04520000001b7984 */ /* 0x000fe20000000800 */
[----:B--2---:R-:W-:-:S02]  /*19db0*/  IMAD.MOV.U32 R217, RZ, RZ, R8 ;  /* 0x000000ffffd97224 */ /* 0x004fc400078e0008 */
[----:B---3--:R-:W-:Y:S02]  /*19dc0*/  IMAD.MOV.U32 R216, RZ, RZ, R20 ;  /* 0x000000ffffd87224 */ /* 0x008fe400078e0014 */
[----:B------:R-:W2:Y:S04]  /*19dd0*/  LDL.LU R20, [R1+0x1b14] ;  /* 0x001b140001147983 */ /* 0x000ea80000300800 */
[----:B------:R-:W3:Y:S01]  /*19de0*/  LDL.LU R8, [R1+0x1b10] ;  /* 0x001b100001087983 */ /* 0x000ee20000300800 */
[----:B----4-:R-:W-:Y:S02]  /*19df0*/  IMAD.MOV.U32 R223, RZ, RZ, R9 ;  /* 0x000000ffffdf7224 */ /* 0x010fe400078e0009 */
[----:B------:R-:W-:Y:S02]  /*19e00*/  IMAD.MOV.U32 R222, RZ, RZ, R21 ;  /* 0x000000ffffde7224 */ /* 0x000fe400078e0015 */
[----:B------:R-:W-:-:S02]  /*19e10*/  IMAD.MOV.U32 R221, RZ, RZ, R97 ;  /* 0x000000ffffdd7224 */ /* 0x000fc400078e0061 */
[----:B------:R-:W-:Y:S02]  /*19e20*/  IMAD.MOV.U32 R220, RZ, RZ, R96 ;  /* 0x000000ffffdc7224 */ /* 0x000fe400078e0060 */
[----:B------:R-:W4:Y:S04]  /*19e30*/  LDL.LU R96, [R1+0x1b0c] ;  /* 0x001b0c0001607983 */ /* 0x000f280000300800 */
[----:B------:R-:W4:Y:S04]  /*19e40*/  LDL.LU R97, [R1+0x1b08] ;  /* 0x001b080001617983 */ /* 0x000f280000300800 */
[----:B------:R-:W4:Y:S04]  /*19e50*/  LDL.LU R21, [R1+0x1b04] ;  /* 0x001b040001157983 */ /* 0x000f280000300800 */
[----:B------:R-:W4:Y:S01]  /*19e60*/  LDL.LU R9, [R1+0x1b00] ;  /* 0x001b000001097983 */ /* 0x000f220000300800 */
[----:B------:R-:W-:-:S02]  /*19e70*/  IMAD.MOV.U32 R226, RZ, RZ, R101 ;  /* 0x000000ffffe27224 */ /* 0x000fc400078e0065 */
[----:B------:R-:W-:Y:S02]  /*19e80*/  IMAD.MOV.U32 R227, RZ, RZ, R100 ;  /* 0x000000ffffe37224 */ /* 0x000fe400078e0064 */
[----:B--2---:R-:W-:Y:S02]  /*19e90*/  IMAD.MOV.U32 R225, RZ, RZ, R20 ;  /* 0x000000ffffe17224 */ /* 0x004fe400078e0014 */
[----:B---3--:R-:W-:Y:S02]  /*19ea0*/  IMAD.MOV.U32 R224, RZ, RZ, R8 ;  /* 0x000000ffffe07224 */ /* 0x008fe400078e0008 */
[----:B------:R-:W2:Y:S04]  /*19eb0*/  LDL.LU R8, [R1+0x1afc] ;  /* 0x001afc0001087983 */ /* 0x000ea80000300800 */
[----:B------:R-:W3:Y:S04]  /*19ec0*/  LDL.LU R20, [R1+0x1af8] ;  /* 0x001af80001147983 */ /* 0x000ee80000300800 */
[----:B------:R-:W3:Y:S04]  /*19ed0*/  LDL.LU R101, [R1+0x1af4] ;  /* 0x001af40001657983 */ /* 0x000ee80000300800 */
[----:B------:R-:W3:Y:S01]  /*19ee0*/  LDL.LU R100, [R1+0x1af0] ;  /* 0x001af00001647983 */ /* 0x000ee20000300800 */
[----:B----4-:R-:W-:-:S02]  /*19ef0*/  IMAD.MOV.U32 R231, RZ, RZ, R96 ;  /* 0x000000ffffe77224 */ /* 0x010fc400078e0060 */
[----:B------:R-:W-:Y:S02]  /*19f00*/  IMAD.MOV.U32 R230, RZ, RZ, R97 ;  /* 0x000000ffffe67224 */ /* 0x000fe400078e0061 */
[----:B------:R-:W-:Y:S02]  /*19f10*/  IMAD.MOV.U32 R228, RZ, RZ, R21 ;  /* 0x000000ffffe47224 */ /* 0x000fe400078e0015 */
[----:B------:R-:W4:Y:S01]  /*19f20*/  LDL.LU R21, [R1+0x1aec] ;  /* 0x001aec0001157983 */ /* 0x000f220000300800 */
[----:B------:R-:W-:-:S03]  /*19f30*/  IMAD.MOV.U32 R229, RZ, RZ, R9 ;  /* 0x000000ffffe57224 */ /* 0x000fc600078e0009 */
[----:B------:R-:W4:Y:S04]  /*19f40*/  LDL.LU R9, [R1+0x1ae8] ;  /* 0x001ae80001097983 */ /* 0x000f280000300800 */
[----:B------:R-:W4:Y:S04]  /*19f50*/  LDL.LU R97, [R1+0x1ae4] ;  /* 0x001ae40001617983 */ /* 0x000f280000300800 */
[----:B------:R-:W4:Y:S01]  /*19f60*/  LDL.LU R96, [R1+0x1ae0] ;  /* 0x001ae00001607983 */ /* 0x000f220000300800 */
[----:B--2---:R-:W-:Y:S02]  /*19f70*/  IMAD.MOV.U32 R235, RZ, RZ, R8 ;  /* 0x000000ffffeb7224 */ /* 0x004fe400078e0008 */
[----:B---3--:R-:W-:-:S02]  /*19f80*/  IMAD.MOV.U32 R234, RZ, RZ, R20 ;  /* 0x000000ffffea7224 */ /* 0x008fc400078e0014 */
[----:B------:R-:W-:Y:S02]  /*19f90*/  IMAD.MOV.U32 R232, RZ, RZ, R101 ;  /* 0x000000ffffe87224 */ /* 0x000fe400078e0065 */
[----:B------:R-:W2:Y:S01]  /*19fa0*/  LDL.LU R101, [R1+0x1adc] ;  /* 0x001adc0001657983 */ /* 0x000ea20000300800 */
[----:B------:R-:W-:-:S03]  /*19fb0*/  IMAD.MOV.U32 R233, RZ, RZ, R100 ;  /* 0x000000ffffe97224 */ /* 0x000fc600078e0064 */
[----:B------:R-:W3:Y:S04]  /*19fc0*/  LDL.LU R100, [R1+0x1ad8] ;  /* 0x001ad80001647983 */ /* 0x000ee80000300800 */
[----:B------:R-:W3:Y:S04]  /*19fd0*/  LDL.LU R20, [R1+0x1ad4] ;  /* 0x001ad40001147983 */ /* 0x000ee80000300800 */
[----:B------:R-:W3:Y:S01]  /*19fe0*/  LDL.LU R8, [R1+0x1ad0] ;  /* 0x001ad00001087983 */ /* 0x000ee20000300800 */
[----:B----4-:R-:W-:Y:S02]  /*19ff0*/  IMAD.MOV.U32 R247, RZ, RZ, R21 ;  /* 0x000000fffff77224 */ /* 0x010fe400078e0015 */
[----:B------:R-:W-:-:S02]  /*1a000*/  IMAD.MOV.U32 R246, RZ, RZ, R9 ;  /* 0x000000fffff67224 */ /* 0x000fc400078e0009 */
        /* <DEDUP_REMOVED lines=14> */
[----:B----4-:R-:W-:-:S03]  /*1a0f0*/  IMAD.MOV.U32 R240, RZ, RZ, R9 ;  /* 0x000000fffff07224 */ /* 0x010fc600078e0009 */
[----:B------:R-:W4:Y:S01]  /*1a100*/  LDL.LU R9, [R1+0x1aac] ;  /* 0x001aac0001097983 */ /* 0x000f220000300800 */
[----:B------:R-:W-:-:S03]  /*1a110*/  IMAD.MOV.U32 R241, RZ, RZ, R21 ;  /* 0x000000fffff17224 */ /* 0x000fc600078e0015 */
[----:B------:R-:W4:Y:S01]  /*1a120*/  LDL.LU R21, [R1+0x1aa8] ;  /* 0x001aa80001157983 */ /* 0x000f220000300800 */
[----:B------:R-:W-:Y:S02]  /*1a130*/  IMAD.MOV.U32 R242, RZ, RZ, R96 ;  /* 0x000000fffff27224 */ /* 0x000fe400078e0060 */
[----:B------:R-:W-:Y:S01]  /*1a140*/  IMAD.MOV.U32 R243, RZ, RZ, R97 ;  /* 0x000000fffff37224 */ /* 0x000fe200078e0061 */
        /* <DEDUP_REMOVED lines=8> */
[----:B------:R-:W3:Y:S01]  /*1a1d0*/  LDL.LU R8, [R1+0x1a94] ;  /* 0x001a940001087983 */ /* 0x000ee20000300800 */
[----:B----4-:R-:W-:-:S03]  /*1a1e0*/  IMAD.MOV.U32 R65, RZ, RZ, R9 ;  /* 0x000000ffff417224 */ /* 0x010fc600078e0009 */
[----:B------:R-:W4:Y:S01]  /*1a1f0*/  LDL.LU R20, [R1+0x1a90] ;  /* 0x001a900001147983 */ /* 0x000f220000300800 */
[----:B------:R-:W-:-:S03]  /*1a200*/  IMAD.MOV.U32 R64, RZ, RZ, R21 ;  /* 0x000000ffff407224 */ /* 0x000fc600078e0015 */
[----:B------:R-:W4:Y:S04]  /*1a210*/  LDL.LU R21, [R1+0x1a8c] ;  /* 0x001a8c0001157983 */ /* 0x000f280000300800 */
[----:B------:R-:W4:Y:S04]  /*1a220*/  LDL.LU R9, [R1+0x1a88] ;  /* 0x001a880001097983 */ /* 0x000f280000300800 */
[----:B------:R-:W4:Y:S04]  /*1a230*/  LDL.LU R66, [R1+0x548] ;  /* 0x0005480001427983 */ /* 0x000f280000300800 */
[----:B------:R-:W4:Y:S01]  /*1a240*/  LDL.LU R67, [R1+0x54c] ;  /* 0x00054c0001437983 */ /* 0x000f220000300800 */
[----:B------:R-:W-:Y:S01]  /*1a250*/  HMMA.1688.F32.TF32 R140, R196, R118, R140 ;  /* 0x00000076c48c723c */ /* 0x000fe2000008108c */
[----:B------:R-:W-:-:S02]  /*1a260*/  IMAD.MOV.U32 R62, RZ, RZ, R97 ;  /* 0x000000ffff3e7224 */ /* 0x000fc400078e0061 */
[----:B------:R-:W-:-:S05]  /*1a270*/  IMAD.MOV.U32 R63, RZ, RZ, R96 ;  /* 0x000000ffff3f7224 */ /* 0x000fca00078e0060 */
[C---:B------:R-:W-:Y:S01]  /*1a280*/  HMMA.1688.F32.TF32 R240, R196.reuse, R114, R240 ;  /* 0x00000072c4f0723c */ /* 0x040fe200000810f0 */
[----:B------:R-:W-:Y:S07]  /*1a290*/  STL [R1+0x1890], R2 ;  /* 0x0018900201007387 */ /* 0x000fee0000100800 */
[C---:B------:R-:W-:Y:S01]  /*1a2a0*/  HMMA.1688.F32.TF32 R52, R196.reuse, R110, R52 ;  /* 0x0000006ec434723c */ /* 0x040fe20000081034 */
[----:B------:R-:W-:Y:S07]  /*1a2b0*/  STL [R1+0x1894], R0 ;  /* 0x0018940001007387 */ /* 0x000fee0000100800 */
[----:B------:R-:W-:Y:S01]  /*1a2c0*/  HMMA.1688.F32.TF32 R244, R196, R106, R244 ;  /* 0x0000006ac4f4723c */ /* 0x000fe200000810f4 */
[----:B--2---:R-:W-:-:S02]  /*1a2d0*/  IMAD.MOV.U32 R61, RZ, RZ, R100 ;  /* 0x000000ffff3d7224 */ /* 0x004fc400078e0064 */
[----:B---3--:R-:W-:Y:S02]  /*1a2e0*/  IMAD.MOV.U32 R60, RZ, RZ, R101 ;  /* 0x000000ffff3c7224 */ /* 0x008fe400078e0065 */
[----:B------:R-:W-:Y:S02]  /*1a2f0*/  IMAD.MOV.U32 R79, RZ, RZ, R8 ;  /* 0x000000ffff4f7224 */ /* 0x000fe400078e0008 */
[----:B----4-:R-:W-:Y:S02]  /*1a300*/  IMAD.MOV.U32 R77, RZ, RZ, R20 ;  /* 0x000000ffff4d7224 */ /* 0x010fe400078e0014 */
[----:B------:R-:W-:Y:S01]  /*1a310*/  IMAD.MOV.U32 R76, RZ, RZ, R21 ;  /* 0x000000ffff4c7224 */ /* 0x000fe200078e0015 */
[C---:B------:R-:W-:Y:S01]  /*1a320*/  HMMA.1688.F32.TF32 R64, R196.reuse, R122, R64 ;  /* 0x0000007ac440723c */ /* 0x040fe20000081040 */
[----:B------:R-:W-:Y:S01]  /*1a330*/  IMAD.MOV.U32 R78, RZ, RZ, R9 ;  /* 0x000000ffff4e7224 */ /* 0x000fe200078e0009 */
[----:B------:R-:W-:Y:S04]  /*1a340*/  LDS R20, [R2+0x44180] ;  /* 0x0441800002147984 */ /* 0x000fe80000000800 */
[----:B------:R-:W1:Y:S02]  /*1a350*/  LDSM.16.M88.4 R8, [R4] ;  /* 0x000000000408783b */ /* 0x000e640000000200 */
[C---:B------:R-:W-:Y:S02]  /*1a360*/  HMMA.1688.F32.TF32 R96, R196.reuse, R98, R76 ;  /* 0x00000062c460723c */ /* 0x040fe4000008104c */
[----:B------:R-:W2:Y:S04]  /*1a370*/  LDL.LU.64 R78, [R1+0x1a80] ;  /* 0x001a8000014e7983 */ /* 0x000ea80000300a00 */
[----:B------:R-:W2:Y:S02]  /*1a380*/  LDL.LU.64 R76, [R1+0x1a78] ;  /* 0x001a7800014c7983 */ /* 0x000ea40000300a00 */
[C---:B------:R-:W-:Y:S02]  /*1a390*/  HMMA.1688.F32.TF32 R100, R196.reuse, R102, R60 ;  /* 0x00000066c464723c */ /* 0x040fe4000008103c */
[----:B------:R-:W3:Y:S04]  /*1a3a0*/  LDL.LU.64 R62, [R1+0x1a70] ;  /* 0x001a7000013e7983 */ /* 0x000ee80000300a00 */
[----:B------:R-:W3:Y:S04]  /*1a3b0*/  LDL.LU.64 R60, [R1+0x1a68] ;  /* 0x001a6800013c7983 */ /* 0x000ee80000300a00 */
[----:B------:R-:W-:Y:S04]  /*1a3c0*/  STL.64 [R1+0x130], R64 ;  /* 0x0001304001007387 */ /* 0x000fe80000100a00 */
[----:B------:R4:W-:Y:S01]  /*1a3d0*/  STL.64 [R1+0x138], R66 ;  /* 0x0001384201007387 */ /* 0x0009e20000100a00 */
[C---:B------:R-:W-:Y:S03]  /*1a3e0*/  HMMA.1688.F32.TF32 R232, R196.reuse, R94, R232 ;  /* 0x0000005ec4e8723c */ /* 0x040fe600000810e8 */
[----:B------:R-:W-:Y:S04]  /*1a3f0*/  LDS R21, [R0+0x44180] ;  /* 0x0441800000157984 */ /* 0x000fe80000000800 */
[----:B------:R-:W-:Y:S04]  /*1a400*/  LDSM.16.M88.4 R4, [R4+0x2000] ;  /* 0x002000000404783b */ /* 0x000fe80000000200 */
[----:B----4-:R-:W4:Y:S04]  /*1a410*/  LDL.LU.64 R66, [R1+0x1a60] ;  /* 0x001a600001427983 */ /* 0x010f280000300a00 */
[----:B------:R-:W4:Y:S04]  /*1a420*/  LDL.LU.64 R64, [R1+0x1a58] ;  /* 0x001a580001407983 */ /* 0x000f280000300a00 */
        /* <DEDUP_REMOVED lines=14> */
[----:B-1----:R-:W3:Y:S04]  /*1a510*/  LDL.LU.64 R246, [R1+0x1a20] ;  /* 0x001a200001f67983 */ /* 0x002ee80000300a00 */
[----:B------:R-:W3:Y:S01]  /*1a520*/  LDL.LU.64 R244, [R1+0x1a18] ;  /* 0x001a180001f47983 */ /* 0x000ee20000300a00 */
[C---:B------:R-:W-:Y:S08]  /*1a530*/  HMMA.1688.F32.TF32 R228, R196.reuse, R90, R228 ;  /* 0x0000005ac4e4723c */ /* 0x040ff000000810e4 */
[C---:B------:R-:W-:Y:S08]  /*1a540*/  HMMA.1688.F32.TF32 R224, R196.reuse, R86, R224 ;  /* 0x00000056c4e0723c */ /* 0x040ff000000810e0 */
[C---:B------:R-:W-:Y:S08]  /*1a550*/  HMMA.1688.F32.TF32 R220, R196.reuse, R42, R220 ;  /* 0x0000002ac4dc723c */ /* 0x040ff000000810dc */
[C---:B------:R-:W-:Y:S08]  /*1a560*/  HMMA.1688.F32.TF32 R12, R196.reuse, R14, R216 ;  /* 0x0000000ec40c723c */ /* 0x040ff000000810d8 */
[----:B------:R-:W-:Y:S01]  /*1a570*/  HMMA.1688.F32.TF32 R192, R196, R22, R28 ;  /* 0x00000016c4c0723c */ /* 0x000fe2000008101c */
[----:B------:R-:W-:Y:S04]  /*1a580*/  LDS R22, [R2+0x45180] ;  /* 0x0451800002167984 */ /* 0x000fe80000000800 */
[----:B------:R-:W1:Y:S04]  /*1a590*/  LDS R23, [R0+0x45180] ;  /* 0x0451800000177984 */ /* 0x000e680000000800 */
[----:B------:R-:W-:Y:S04]  /*1a5a0*/  LDS R28, [R2+0x44280] ;  /* 0x04428000021c7984 */ /* 0x000fe80000000800 */
[----:B------:R-:W-:Y:S04]  /*1a5b0*/  LDS R30, [R2+0x45280] ;  /* 0x04528000021e7984 */ /* 0x000fe80000000800 */
[----:B------:R-:W-:Y:S04]  /*1a5c0*/  LDS R29, [R0+0x44280] ;  /* 0x04428000001d7984 */ /* 0x000fe80000000800 */
[----:B------:R-:W1:Y:S04]  /*1a5d0*/  LDS R31, [R0+0x45280] ;  /* 0x04528000001f7984 */ /* 0x000e680000000800 */
[----:B------:R-:W-:Y:S04]  /*1a5e0*/  STL.64 [R1+0xe0], R232 ;  /* 0x0000e0e801007387 */ /* 0x000fe80000100a00 */
[----:B------:R-:W-:Y:S01]  /*1a5f0*/  STL.64 [R1+0xe8], R234 ;  /* 0x0000e8ea01007387 */ /* 0x000fe20000100a00 */
[----:B------:R-:W-:Y:S03]  /*1a600*/  HMMA.1688.F32.TF32 R248, R172, R8, R248 ;  /* 0x00000008acf8723c */ /* 0x000fe600000810f8 */
[----:B------:R-:W-:Y:S04]  /*1a610*/  STL.64 [R1+0xd0], R228 ;  /* 0x0000d0e401007387 */ /* 0x000fe80000100a00 */
[----:B------:R-:W-:Y:S01]  /*1a620*/  STL.64 [R1+0xd8], R230 ;  /* 0x0000d8e601007387 */ /* 0x000fe20000100a00 */
[C---:B------:R-:W-:Y:S03]  /*1a630*/  HMMA.1688.F32.TF32 R48, R196.reuse, R50, R36 ;  /* 0x00000032c430723c */ /* 0x040fe60000081024 */
[----:B------:R-:W-:Y:S04]  /*1a640*/  STL.64 [R1+0xc0], R224 ;  /* 0x0000c0e001007387 */ /* 0x000fe80000100a00 */
[----:B------:R-:W-:Y:S01]  /*1a650*/  STL.64 [R1+0xc8], R226 ;  /* 0x0000c8e201007387 */ /* 0x000fe20000100a00 */
[----:B------:R-:W-:Y:S03]  /*1a660*/  HMMA.1688.F32.TF32 R44, R196, R46, R32 ;  /* 0x0000002ec42c723c */ /* 0x000fe60000081020 */
[----:B------:R-:W-:Y:S04]  /*1a670*/  STL.64 [R1+0xb0], R220 ;  /* 0x0000b0dc01007387 */ /* 0x000fe80000100a00 */
[----:B------:R-:W-:Y:S04]  /*1a680*/  LDS R32, [R2+0x44300] ;  /* 0x0443000002207984 */ /* 0x000fe80000000800 */
[----:B------:R-:W-:Y:S04]  /*1a690*/  LDS R34, [R2+0x45300] ;  /* 0x0453000002227984 */ /* 0x000fe80000000800 */
[----:B------:R-:W-:Y:S04]  /*1a6a0*/  LDS R33, [R0+0x44300] ;  /* 0x0443000000217984 */ /* 0x000fe80000000800 */
[----:B------:R-:W1:Y:S04]  /*1a6b0*/  LDS R35, [R0+0x45300] ;  /* 0x0453000000237984 */ /* 0x000e680000000800 */
[----:B------:R-:W-:Y:S04]  /*1a6c0*/  LDS R36, [R2+0x44380] ;  /* 0x0443800002247984 */ /* 0x000fe80000000800 */
[----:B------:R1:W-:Y:S04]  /*1a6d0*/  LDS R38, [R2+0x45380] ;  /* 0x0453800002267984 */ /* 0x0003e80000000800 */
[----:B------:R-:W-:Y:S04]  /*1a6e0*/  LDS R37, [R0+0x44380] ;  /* 0x0443800000257984 */ /* 0x000fe80000000800 */
[----:B------:R1:W2:Y:S02]  /*1a6f0*/  LDS R39, [R0+0x45380] ;  /* 0x0453800000277984 */ /* 0x0002a40000000800 */
[----:B-1----:R-:W-:-:S02]  /*1a700*/  IMAD.MOV.U32 R2, RZ, RZ, R15 ;  /* 0x000000ffff027224 */ /* 0x002fc400078e000f */
[----:B------:R-:W-:Y:S01]  /*1a710*/  STL.64 [R1+0xb8], R222 ;  /* 0x0000b8de01007387 */ /* 0x000fe20000100a00 */
[----:B------:R-:W-:-:S03]  /*1a720*/  IMAD.MOV.U32 R0, RZ, RZ, R14 ;  /* 0x000000ffff007224 */ /* 0x000fc600078e000e */
[----:B------:R2:W-:Y:S04]  /*1a730*/  STL.64 [R1+0x10], R12 ;  /* 0x0000100c01007387 */ /* 0x0005e80000100a00 */
[----:B------:R-:W-:Y:S04]  /*1a740*/  STL.64 [R1+0x17e8], R250 ;  /* 0x0017e8fa01007387 */ /* 0x000fe80000100a00 */
[----:B------:R-:W-:Y:S01]  /*1a750*/  STL.64 [R1+0x17e0], R248 ;  /* 0x0017e0f801007387 */ /* 0x000fe20000100a00 */
[----:B------:R-:W-:Y:S02]  /*1a760*/  IMAD.MOV.U32 R220, RZ, RZ, R120 ;  /* 0x000000ffffdc7224 */ /* 0x000fe400078e0078 */
[----:B------:R-:W-:Y:S01]  /*1a770*/  IMAD.MOV.U32 R221, RZ, RZ, R41 ;  /* 0x000000ffffdd7224 */ /* 0x000fe200078e0029 */
[-C--:B--2---:R-:W-:Y:S08]  /*1a780*/  HMMA.1688.F32.TF32 R12, R16, R8.reuse, R52 ;  /* 0x00000008100c723c */ /* 0x084ff00000081034 */
[-C--:B---3--:R-:W-:Y:S08]  /*1a790*/  HMMA.1688.F32.TF32 R196, R212, R8.reuse, R244 ;  /* 0x00000008d4c4723c */ /* 0x088ff000000810f4 */
[-C--:B------:R-:W-:Y:S08]  /*1a7a0*/  HMMA.1688.F32.TF32 R52, R20, R8.reuse, R140 ;  /* 0x000000081434723c */ /* 0x080ff0000008108c */
[-C--:B------:R-:W-:Y:S07]  /*1a7b0*/  HMMA.1688.F32.TF32 R140, R24, R8.reuse, R156 ;  /* 0x00000008188c723c */ /* 0x080fee000008109c */
[----:B------:R-:W-:Y:S04]  /*1a7c0*/  STL.64 [R1+0x90], R196 ;  /* 0x000090c401007387 */ /* 0x000fe80000100a00 */
[----:B------:R-:W-:Y:S04]  /*1a7d0*/  STL.64 [R1+0x98], R198 ;  /* 0x000098c601007387 */ /* 0x000fe80000100a00 */
[----:B------:R-:W-:Y:S04]  /*1a7e0*/  STL.64 [R1+0x630], R12 ;  /* 0x0006300c01007387 */ /* 0x000fe80000100a00 */
[----:B------:R1:W-:Y:S02]  /*1a7f0*/  STL.64 [R1+0x638], R14 ;  /* 0x0006380e01007387 */ /* 0x0003e40000100a00 */
[-C--:B-1----:R-:W-:Y:S02]  /*1a800*/  HMMA.1688.F32.TF32 R12, R28, R8.reuse, R188 ;  /* 0x000000081c0c723c */ /* 0x082fe400000810bc */
[----:B------:R-:W-:Y:S04]  /*1a810*/  STL.64 [R1+0x7d0], R52 ;  /* 0x0007d03401007387 */ /* 0x000fe80000100a00 */
[----:B------:R1:W-:Y:S04]  /*1a820*/  STL.64 [R1+0x7d8], R54 ;  /* 0x0007d83601007387 */ /* 0x0003e80000100a00 */
[----:B------:R-:W-:Y:S04]  /*1a830*/  STL.64 [R1+0x830], R140 ;  /* 0x0008308c01007387 */ /* 0x000fe80000100a00 */
[----:B------:R-:W-:Y:S01]  /*1a840*/  STL.64 [R1+0x838], R142 ;  /* 0x0008388e01007387 */ /* 0x000fe20000100a00 */
[----:B-1----:R-:W-:Y:S03]  /*1a850*/  HMMA.1688.F32.TF32 R52, R32, R8, R200 ;  /* 0x000000082034723c */ /* 0x002fe600000810c8 */
[----:B------:R-:W2:Y:S05]  /*1a860*/  LDL R203, [R1+0x8b0] ;  /* 0x0008b00001cb7983 */ /* 0x000eaa0000100800 */
[----:B------:R-:W-:Y:S04]  /*1a870*/  STL.64 [R1+0x890], R12 ;  /* 0x0008900c01007387 */ /* 0x000fe80000100a00 */
[----:B------:R1:W-:Y:S01]  /*1a880*/  STL.64 [R1+0x898], R14 ;  /* 0x0008980e01007387 */ /* 0x0003e20000100a00 */
[----:B------:R-:W-:Y:S08]  /*1a890*/  HMMA.1688.F32.TF32 R244, R172, R4, R208 ;  /* 0x00000004acf4723c */ /* 0x000ff000000810d0 */
[----:B-1----:R-:W-:Y:S02]  /*1a8a0*/  HMMA.1688.F32.TF32 R12, R36, R8, R48 ;  /* 0x00000008240c723c */ /* 0x002fe40000081030 */
[----:B------:R-:W-:Y:S04]  /*1a8b0*/  STL.64 [R1+0x8f0], R52 ;  /* 0x0008f03401007387 */ /* 0x000fe80000100a00 */
[----:B------:R-:W-:Y:S04]  /*1a8c0*/  STL.64 [R1+0x8f8], R54 ;  /* 0x0008f83601007387 */ /* 0x000fe80000100a00 */
[----:B------:R-:W-:Y:S11]  /*1a8d0*/  STL.64 [R1+0x17f0], R10 ;  /* 0x0017f00a01007387 */ /* 0x000ff60000100a00 */
[----:B------:R-:W-:Y:S02]  /*1a8e0*/  @!UPT UIADD3 URZ, URZ, URZ, URZ ;  /* 0x0000003f3f3ff290 */ /* 0x000fe4000fffe03f */
[----:B------:R-:W-:Y:S04]  /*1a8f0*/  STL.64 [R1+0x920], R12 ;  /* 0x0009200c01007387 */ /* 0x000fe80000100a00 */
[----:B------:R1:W-:Y:S04]  /*1a900*/  STL.64 [R1+0x928], R14 ;  /* 0x0009280e01007387 */ /* 0x0003e80000100a00 */
[----:B------:R-:W-:Y:S04]  /*1a910*/  STL.64 [R1+0x1800], R246 ;  /* 0x001800f601007387 */ /* 0x000fe80000100a00 */
[----:B------:R-:W-:Y:S04]  /*1a920*/  STL.64 [R1+0x17f8], R244 ;  /* 0x0017f8f401007387 */ /* 0x000fe80000100a00 */
[----:B------:R-:W3:Y:S01]  /*1a930*/  LDL.LU R224, [R1+0x500] ;  /* 0x0005000001e07983 */ /* 0x000ee20000300800 */
[-C--:B-1----:R-:W-:Y:S03]  /*1a940*/  HMMA.1688.F32.TF32 R12, R212, R4.reuse, R204 ;  /* 0x00000004d40c723c */ /* 0x082fe600000810cc */
        /* <DEDUP_REMOVED lines=9> */
[----:B------:R-:W-:Y:S01]  /*1a9e0*/  HMMA.1688.F32.TF32 R8, R16, R4, R240 ;  /* 0x000000041008723c */ /* 0x000fe200000810f0 */
[----:B------:R-:W-:-:S02]  /*1a9f0*/  IMAD.MOV.U32 R222, RZ, RZ, R40 ;  /* 0x000000ffffde7224 */ /* 0x000fc400078e0028 */
[----:B------:R-:W3:Y:S04]  /*1aa00*/  LDL.LU R40, [R1+0x1a08] ;  /* 0x001a080001287983 */ /* 0x000ee80000300800 */
[----:B------:R-:W-:Y:S04]  /*1aa10*/  STL [R1+0x17dc], R12 ;  /* 0x0017dc0c01007387 */ /* 0x000fe80000100800 */
[----:B------:R-:W-:Y:S01]  /*1aa20*/  STL [R1+0x17d8], R13 ;  /* 0x0017d80d01007387 */ /* 0x000fe20000100800 */
[----:B------:R-:W-:-:S03]  /*1aa30*/  IMAD.MOV.U32 R223, RZ, RZ, R3 ;  /* 0x000000ffffdf7224 */ /* 0x000fc600078e0003 */
[----:B------:R-:W-:Y:S04]  /*1aa40*/  STL [R1+0x17d4], R14 ;  /* 0x0017d40e01007387 */ /* 0x000fe80000100800 */
[----:B------:R4:W-:Y:S04]  /*1aa50*/  STL [R1+0x17d0], R15 ;  /* 0x0017d00f01007387 */ /* 0x0009e80000100800 */
[----:B------:R-:W-:Y:S01]  /*1aa60*/  STL.64 [R1+0x570], R8 ;  /* 0x0005700801007387 */ /* 0x000fe20000100a00 */
[----:B------:R-:W-:-:S03]  /*1aa70*/  IMAD.MOV.U32 R3, RZ, RZ, R11 ;  /* 0x000000ffff037224 */ /* 0x000fc600078e000b */
[----:B------:R1:W-:Y:S01]  /*1aa80*/  STL [R1+0x578], R10 ;  /* 0x0005780a01007387 */ /* 0x0003e20000100800 */
[-C--:B----4-:R-:W-:Y:S08]  /*1aa90*/  HMMA.1688.F32.TF32 R12, R20, R4.reuse, R64 ;  /* 0x00000004140c723c */ /* 0x090ff00000081040 */
[-C--:B-1----:R-:W-:Y:S08]  /*1aaa0*/  HMMA.1688.F32.TF32 R8, R24, R4.reuse, R148 ;  /* 0x000000041808723c */ /* 0x082ff00000081094 */
[-C--:B------:R-:W-:Y:S07]  /*1aab0*/  HMMA.1688.F32.TF32 R48, R28, R4.reuse, R180 ;  /* 0x000000041c30723c */ /* 0x080fee00000810b4 */
[----:B------:R-:W-:Y:S04]  /*1aac0*/  STL.64 [R1+0x710], R12 ;  /* 0x0007100c01007387 */ /* 0x000fe80000100a00 */
[----:B------:R1:W-:Y:S04]  /*1aad0*/  STL.64 [R1+0x718], R14 ;  /* 0x0007180e01007387 */ /* 0x0003e80000100a00 */
[----:B------:R-:W-:Y:S04]  /*1aae0*/  STL.64 [R1+0x800], R8 ;  /* 0x0008000801007387 */ /* 0x000fe80000100a00 */
[----:B------:R4:W-:Y:S01]  /*1aaf0*/  STL.64 [R1+0x808], R10 ;  /* 0x0008080a01007387 */ /* 0x0009e20000100a00 */
[-C--:B-1----:R-:W-:Y:S08]  /*1ab00*/  HMMA.1688.F32.TF32 R12, R32, R4.reuse, R56 ;  /* 0x00000004200c723c */ /* 0x082ff00000081038 */
[----:B----4-:R-:W-:Y:S01]  /*1ab10*/  HMMA.1688.F32.TF32 R8, R36, R4, R44 ;  /* 0x000000042408723c */ /* 0x010fe2000008102c */
[----:B------:R-:W-:Y:S04]  /*1ab20*/  STL.64 [R1+0x860], R48 ;  /* 0x0008603001007387 */ /* 0x000fe80000100a00 */
[----:B------:R-:W-:Y:S10]  /*1ab30*/  STL.64 [R1+0x868], R50 ;  /* 0x0008683201007387 */ /* 0x000ff40000100a00 */
[----:B------:R-:W-:Y:S04]  /*1ab40*/  STL.64 [R1+0x8d0], R12 ;  /* 0x0008d00c01007387 */ /* 0x000fe80000100a00 */
[----:B------:R-:W-:Y:S04]  /*1ab50*/  STL.64 [R1+0x8d8], R14 ;  /* 0x0008d80e01007387 */ /* 0x000fe80000100a00 */
[----:B--2---:R-:W1:Y:S04]  /*1ab60*/  LDSM.16.M88.4 R52, [R203+0x4000] ;  /* 0x00400000cb34783b */ /* 0x004e680000000200 */
[----:B------:R-:W2:Y:S04]  /*1ab70*/  LDSM.16.M88.4 R48, [R203+0x6000] ;  /* 0x00600000cb30783b */ /* 0x000ea80000000200 */
[----:B------:R-:W4:Y:S01]  /*1ab80*/  LDSM.16.M88.4 R44, [R203+0x8000] ;  /* 0x00800000cb2c783b */ /* 0x000f220000000200 */
[----:B---3--:R-:W-:-:S03]  /*1ab90*/  IMAD.MOV.U32 R208, RZ, RZ, R41 ;  /* 0x000000ffffd07224 */ /* 0x008fc600078e0029 */
[----:B------:R-:W3:Y:S04]  /*1aba0*/  LDL.LU R41, [R1+0x1a04] ;  /* 0x001a040001297983 */ /* 0x000ee80000300800 */
[----:B------:R-:W-:Y:S04]  /*1abb0*/  STL.64 [R1+0x910], R8 ;  /* 0x0009100801007387 */ /* 0x000fe80000100a00 */
[----:B------:R-:W-:Y:S04]  /*1abc0*/  STL.64 [R1+0x918], R10 ;  /* 0x0009180a01007387 */ /* 0x000fe80000100a00 */
[----:B------:R-:W4:Y:S04]  /*1abd0*/  LDL.LU R209, [R1+0x314] ;  /* 0x0003140001d17983 */ /* 0x000f280000300800 */
[----:B------:R-:W4:Y:S04]  /*1abe0*/  LDL.LU R210, [R1+0x318] ;  /* 0x0003180001d27983 */ /* 0x000f280000300800 */
[----:B------:R-:W4:Y:S04]  /*1abf0*/  LDL.LU R211, [R1+0x31c] ;  /* 0x00031c0001d37983 */ /* 0x000f280000300800 */
[----:B------:R-:W4:Y:S04]  /*1ac00*/  LDL.LU R216, [R1+0x510] ;  /* 0x0005100001d87983 */ /* 0x000f280000300800 */
[----:B------:R-:W4:Y:S04]  /*1ac10*/  LDL.LU R217, [R1+0x514] ;  /* 0x0005140001d97983 */ /* 0x000f280000300800 */
[----:B------:R1:W-:Y:S02]  /*1ac20*/  STL.64 [R1+0x1808], R6 ;  /* 0x0018080601007387 */ /* 0x0003e40000100a00 */
[-C--:B-1----:R-:W-:Y:S08]  /*1ac30*/  HMMA.1688.F32.TF32 R4, R16, R52.reuse, R220 ;  /* 0x000000341004723c */ /* 0x082ff000000810dc */
[-C--:B------:R-:W-:Y:S08]  /*1ac40*/  HMMA.1688.F32.TF32 R240, R172, R52.reuse, R224 ;  /* 0x00000034acf0723c */ /* 0x080ff000000810e0 */
[-C--:B------:R-:W-:Y:S08]  /*1ac50*/  HMMA.1688.F32.TF32 R56, R212, R52.reuse, R204 ;  /* 0x00000034d438723c */ /* 0x080ff000000810cc */
[----:B------:R-:W-:Y:S01]  /*1ac60*/  HMMA.1688.F32.TF32 R8, R20, R52, R60 ;  /* 0x000000341408723c */ /* 0x000fe2000008103c */
[----:B------:R-:W-:-:S02]  /*1ac70*/  IMAD.MOV.U32 R12, RZ, RZ, R4 ;  /* 0x000000ffff0c7224 */ /* 0x000fc400078e0004 */
[----:B------:R-:W-:Y:S02]  /*1ac80*/  IMAD.MOV.U32 R13, RZ, RZ, R5 ;  /* 0x000000ffff0d7224 */ /* 0x000fe400078e0005 */
[----:B------:R-:W-:Y:S02]  /*1ac90*/  IMAD.MOV.U32 R14, RZ, RZ, R6 ;  /* 0x000000ffff0e7224 */ /* 0x000fe400078e0006 */
[----:B------:R-:W-:Y:S02]  /*1aca0*/  IMAD.MOV.U32 R15, RZ, RZ, R7 ;  /* 0x000000ffff0f7224 */ /* 0x000fe400078e0007 */
[----:B------:R-:W-:Y:S01]  /*1acb0*/  HMMA.1688.F32.TF32 R4, R24, R52, R68 ;  /* 0x000000341804723c */ /* 0x000fe20000081044 */
[----:B------:R-:W-:Y:S01]  /*1acc0*/  STL.64 [R1+0x1818], R242 ;  /* 0x001818f201007387 */ /* 0x000fe20000100a00 */
[----:B------:R-:W-:Y:S02]  /*1acd0*/  IMAD.MOV.U32 R204, RZ, RZ, R121 ;  /* 0x000000ffffcc7224 */ /* 0x000fe400078e0079 */
[----:B------:R-:W-:Y:S01]  /*1ace0*/  IMAD.MOV.U32 R205, RZ, RZ, R108 ;  /* 0x000000ffffcd7224 */ /* 0x000fe200078e006c */
[----:B------:R-:W-:Y:S01]  /*1acf0*/  STL.64 [R1+0x1810], R240 ;  /* 0x001810f001007387 */ /* 0x000fe20000100a00 */
[----:B------:R-:W-:-:S03]  /*1ad00*/  IMAD.MOV.U32 R206, RZ, RZ, R109 ;  /* 0x000000ffffce7224 */ /* 0x000fc600078e006d */
[----:B------:R-:W4:Y:S04]  /*1ad10*/  LDL.LU R121, [R1+0x1a00] ;  /* 0x001a000001797983 */ /* 0x000f280000300800 */
[----:B------:R-:W4:Y:S04]  /*1ad20*/  LDL.LU R108, [R1+0x19fc] ;  /* 0x0019fc00016c7983 */ /* 0x000f280000300800 */
[----:B------:R-:W4:Y:S04]  /*1ad30*/  LDL.LU R109, [R1+0x19f8] ;  /* 0x0019f800016d7983 */ /* 0x000f280000300800 */
[----:B------:R-:W-:Y:S04]  /*1ad40*/  STL.64 [R1+0x1828], R58 ;  /* 0x0018283a01007387 */ /* 0x000fe80000100a00 */
[----:B------:R-:W-:Y:S04]  /*1ad50*/  STL.64 [R1+0x1820], R56 ;  /* 0x0018203801007387 */ /* 0x000fe80000100a00 */
[----:B------:R-:W-:Y:S04]  /*1ad60*/  STL.64 [R1+0x1838], R14 ;  /* 0x0018380e01007387 */ /* 0x000fe80000100a00 */
[----:B------:R1:W-:Y:S04]  /*1ad70*/  STL.64 [R1+0x1830], R12 ;  /* 0x0018300c01007387 */ /* 0x0003e80000100a00 */
[----:B------:R-:W-:Y:S01]  /*1ad80*/  STL.64 [R1+0x650], R8 ;  /* 0x0006500801007387 */ /* 0x000fe20000100a00 */
[----:B------:R-:W-:-:S03]  /*1ad90*/  IMAD.MOV.U32 R219, RZ, RZ, R40 ;  /* 0x000000ffffdb7224 */ /* 0x000fc600078e0028 */
[----:B------:R2:W-:Y:S04]  /*1ada0*/  STL.64 [R1+0x658], R10 ;  /* 0x0006580a01007387 */ /* 0x0005e80000100a00 */
[----:B------:R-:W-:Y:S01]  /*1adb0*/  STL.64 [R1+0x7e0], R4 ;  /* 0x0007e00401007387 */ /* 0x000fe20000100a00 */
[-C--:B-1----:R-:W-:Y:S03]  /*1adc0*/  HMMA.1688.F32.TF32 R12, R28, R52.reuse, R164 ;  /* 0x000000341c0c723c */ /* 0x082fe600000810a4 */
[----:B------:R1:W-:Y:S05]  /*1add0*/  STL.64 [R1+0x7e8], R6 ;  /* 0x0007e80601007387 */ /* 0x0003ea0000100a00 */
[-C--:B--2---:R-:W-:Y:S08]  /*1ade0*/  HMMA.1688.F32.TF32 R8, R32, R52.reuse, R176 ;  /* 0x000000342008723c */ /* 0x084ff000000810b0 */
[----:B-1----:R-:W-:Y:S01]  /*1adf0*/  HMMA.1688.F32.TF32 R4, R36, R52, R192 ;  /* 0x000000342404723c */ /* 0x002fe200000810c0 */
[----:B------:R-:W-:-:S06]  /*1ae00*/  IMAD.MOV.U32 R207, RZ, RZ, R252 ;  /* 0x000000ffffcf7224 */ /* 0x000fcc00078e00fc */
[----:B------:R-:W-:Y:S04]  /*1ae10*/  STL.64 [R1+0x840], R12 ;  /* 0x0008400c01007387 */ /* 0x000fe80000100a00 */
[----:B------:R-:W-:Y:S11]  /*1ae20*/  STL.64 [R1+0x848], R14 ;  /* 0x0008480e01007387 */ /* 0x000ff60000100a00 */
[----:B------:R-:W-:Y:S01]  /*1ae30*/  @!UPT UIADD3 URZ, URZ, URZ, URZ ;  /* 0x0000003f3f3ff290 */ /* 0x000fe2000fffe03f */
[----:B------:R-:W-:Y:S01]  /*1ae40*/  STL.64 [R1+0x900], R4 ;  /* 0x0009000401007387 */ /* 0x000fe20000100a00 */
[----:B------:R-:W-:-:S03]  /*1ae50*/  IMAD.MOV.U32 R252, RZ, RZ, R7 ;  /* 0x000000fffffc7224 */ /* 0x000fc600078e0007 */
[----:B------:R-:W-:Y:S04]  /*1ae60*/  STL.64 [R1+0x8a0], R8 ;  /* 0x0008a00801007387 */ /* 0x000fe80000100a00 */
[----:B------:R1:W-:Y:S04]  /*1ae70*/  STL.64 [R1+0x8a8], R10 ;  /* 0x0008a80a01007387 */ /* 0x0003e80000100a00 */
[----:B------:R2:W-:Y:S04]  /*1ae80*/  STL [R1+0x908], R6 ;  /* 0x0009080601007387 */ /* 0x0005e80000100800 */
[----:B------:R-:W-:Y:S04]  /*1ae90*/  STL.64 [R1+0x1840], R54 ;  /* 0x0018403601007387 */ /* 0x000fe80000100a00 */
[----:B------:R-:W-:Y:S01]  /*1aea0*/  STL [R1+0x1788], R252 ;  /* 0x001788fc01007387 */ /* 0x000fe20000100800 */
[----:B------:R-:W-:-:S02]  /*1aeb0*/  IMAD.MOV.U32 R220, RZ, RZ, R84 ;  /* 0x000000ffffdc7224 */ /* 0x000fc400078e0054 */
[----:B------:R-:W-:Y:S02]  /*1aec0*/  IMAD.MOV.U32 R221, RZ, RZ, R85 ;  /* 0x000000ffffdd7224 */ /* 0x000fe400078e0055 */
[----:B------:R-:W-:Y:S02]  /*1aed0*/  IMAD.MOV.U32 R222, RZ, RZ, R88 ;  /* 0x000000ffffde7224 */ /* 0x000fe400078e0058 */
[----:B------:R-:W-:Y:S01]  /*1aee0*/  IMAD.MOV.U32 R223, RZ, RZ, R92 ;  /* 0x000000ffffdf7224 */ /* 0x000fe200078e005c */
[----:B------:R-:W-:Y:S07]  /*1aef0*/  HMMA.1688.F32.TF32 R68, R16, R48, R204 ;  /* 0x000000301044723c */ /* 0x000fee00000810cc */
[----:B------:R-:W-:-:S02]  /*1af00*/  IMAD.MOV.U32 R204, RZ, RZ, R93 ;  /* 0x000000ffffcc7224 */ /* 0x000fc400078e005d */
[----:B------:R-:W-:Y:S02]  /*1af10*/  IMAD.MOV.U32 R205, RZ, RZ, R89 ;  /* 0x000000ffffcd7224 */ /* 0x000fe400078e0059 */
[----:B------:R-:W-:Y:S02]  /*1af20*/  IMAD.MOV.U32 R206, RZ, RZ, R105 ;  /* 0x000000ffffce7224 */ /* 0x000fe400078e0069 */
[----:B------:R-:W-:Y:S02]  /*1af30*/  IMAD.MOV.U32 R207, RZ, RZ, R104 ;  /* 0x000000ffffcf7224 */ /* 0x000fe400078e0068 */
[----:B---3--:R-:W-:Y:S01]  /*1af40*/  IMAD.MOV.U32 R218, RZ, RZ, R41 ;  /* 0x000000ffffda7224 */ /* 0x008fe200078e0029 */
[-C--:B----4-:R-:W-:Y:S01]  /*1af50*/  HMMA.1688.F32.TF32 R64, R212, R48.reuse, R208 ;  /* 0x00000030d440723c */ /* 0x090fe200000810d0 */
[----:B------:R-:W3:Y:S07]  /*1af60*/  LDSM.16.M88.4 R40, [R203+0xa000] ;  /* 0x00a00000cb28783b */ /* 0x000eee0000000200 */
[-C--:B------:R-:W-:Y:S11]  /*1af70*/  HMMA.1688.F32.TF32 R60, R172, R48.reuse, R216 ;  /* 0x00000030ac3c723c */ /* 0x080ff600000810d8 */
[----:B------:R-:W-:Y:S11]  /*1af80*/  @!UPT UIADD3 URZ, URZ, URZ, URZ ;  /* 0x0000003f3f3ff290 */ /* 0x000ff6000fffe03f */
[----:B------:R-:W-:Y:S01]  /*1af90*/  @!UPT UIADD3 URZ, URZ, URZ, URZ ;  /* 0x0000003f3f3ff290 */ /* 0x000fe2000fffe03f */
[----:B------:R-:W-:Y:S04]  /*1afa0*/  STL.64 [R1+0x1850], R62 ;  /* 0x0018503e01007387 */ /* 0x000fe80000100a00 */
[----:B------:R-:W-:Y:S04]  /*1afb0*/  STL.64 [R1+0x1848], R60 ;  /* 0x0018483c01007387 */ /* 0x000fe80000100a00 */
        /* <DEDUP_REMOVED lines=12> */
[----:B------:R-:W-:Y:S04]  /*1b080*/  STL.64 [R1+0x1860], R66 ;  /* 0x0018604201007387 */ /* 0x000fe80000100a00 */
[----:B------:R-:W-:Y:S04]  /*1b090*/  STL.64 [R1+0x1858], R64 ;  /* 0x0018584001007387 */ /* 0x000fe80000100a00 */
[----:B------:R-:W3:Y:S04]  /*1b0a0*/  LDL.LU R93, [R1+0x19e4] ;  /* 0x0019e400015d7983 */ /* 0x000ee80000300800 */
[----:B------:R-:W3:Y:S04]  /*1b0b0*/  LDL.LU R89, [R1+0x19e0] ;  /* 0x0019e00001597983 */ /* 0x000ee80000300800 */
[----:B------:R-:W3:Y:S04]  /*1b0c0*/  LDL.LU R105, [R1+0x19dc] ;  /* 0x0019dc0001697983 */ /* 0x000ee80000300800 */
[----:B------:R-:W3:Y:S04]  /*1b0d0*/  LDL.LU R104, [R1+0x19d8] ;  /* 0x0019d80001687983 */ /* 0x000ee80000300800 */
[----:B------:R-:W3:Y:S04]  /*1b0e0*/  LDL.LU R216, [R1+0x620] ;  /* 0x0006200001d87983 */ /* 0x000ee80000300800 */
[----:B------:R-:W3:Y:S01]  /*1b0f0*/  LDL.LU R217, [R1+0x624] ;  /* 0x0006240001d97983 */ /* 0x000ee20000300800 */
[-C--:B-1----:R-:W-:Y:S08]  /*1b100*/  HMMA.1688.F32.TF32 R8, R20, R48.reuse, R76 ;  /* 0x000000301408723c */ /* 0x082ff0000008104c */
[-C--:B--2---:R-:W-:Y:S01]  /*1b110*/  HMMA.1688.F32.TF32 R4, R24, R48.reuse, R80 ;  /* 0x000000301804723c */ /* 0x084fe20000081050 */
[----:B------:R-:W-:Y:S04]  /*1b120*/  STL [R1+0x17ac], R68 ;  /* 0x0017ac4401007387 */ /* 0x000fe80000100800 */
[----:B------:R-:W-:Y:S03]  /*1b130*/  STL [R1+0x17a8], R69 ;  /* 0x0017a84501007387 */ /* 0x000fe60000100800 */
[-C--:B------:R-:W-:Y:S01]  /*1b140*/  HMMA.1688.F32.TF32 R12, R28, R48.reuse, R72 ;  /* 0x000000301c0c723c */ /* 0x080fe20000081048 */
[----:B------:R-:W-:Y:S04]  /*1b150*/  STL [R1+0x17a4], R70 ;  /* 0x0017a44601007387 */ /* 0x000fe80000100800 */
[----:B------:R-:W-:Y:S04]  /*1b160*/  STL [R1+0x17a0], R71 ;  /* 0x0017a04701007387 */ /* 0x000fe80000100800 */
[----:B------:R-:W-:Y:S04]  /*1b170*/  STL.64 [R1+0x580], R8 ;  /* 0x0005800801007387 */ /* 0x000fe80000100a00 */
[----:B------:R1:W-:Y:S04]  /*1b180*/  STL.64 [R1+0x588], R10 ;  /* 0x0005880a01007387 */ /* 0x0003e80000100a00 */
[----:B------:R-:W-:Y:S04]  /*1b190*/  STL.64 [R1+0x7b0], R4 ;  /* 0x0007b00401007387 */ /* 0x000fe80000100a00 */
[----:B------:R2:W-:Y:S01]  /*1b1a0*/  STL.64 [R1+0x7b8], R6 ;  /* 0x0007b80601007387 */ /* 0x0005e20000100a00 */
[-C--:B-1----:R-:W-:Y:S08]  /*1b1b0*/  HMMA.1688.F32.TF32 R8, R32, R48.reuse, R168 ;  /* 0x000000302008723c */ /* 0x082ff000000810a8 */
[----:B--2---:R-:W-:Y:S01]  /*1b1c0*/  HMMA.1688.F32.TF32 R4, R36, R48, R184 ;  /* 0x000000302404723c */ /* 0x004fe200000810b8 */
[----:B------:R-:W-:Y:S04]  /*1b1d0*/  STL.64 [R1+0x810], R12 ;  /* 0x0008100c01007387 */ /* 0x000fe80000100a00 */
[----:B------:R-:W-:Y:S03]  /*1b1e0*/  STL.64 [R1+0x818], R14 ;  /* 0x0008180e01007387 */ /* 0x000fe60000100a00 */
[-C--:B------:R-:W-:Y:S01]  /*1b1f0*/  HMMA.1688.F32.TF32 R80, R16, R44.reuse, R220 ;  /* 0x0000002c1050723c */ /* 0x080fe200000810dc */
[----:B------:R-:W-:Y:S06]  /*1b200*/  STL.64 [R1+0x1868], R50 ;  /* 0x0018683201007387 */ /* 0x000fec0000100a00 */
[----:B------:R-:W-:Y:S04]  /*1b210*/  STL.64 [R1+0x870], R8 ;  /* 0x0008700801007387 */ /* 0x000fe80000100a00 */
[----:B------:R1:W-:Y:S04]  /*1b220*/  STL.64 [R1+0x878], R10 ;  /* 0x0008780a01007387 */ /* 0x0003e80000100a00 */
[----:B------:R-:W-:Y:S04]  /*1b230*/  STL.64 [R1+0x8e0], R4 ;  /* 0x0008e00401007387 */ /* 0x000fe80000100a00 */
[----:B------:R2:W-:Y:S01]  /*1b240*/  STL.64 [R1+0x8e8], R6 ;  /* 0x0008e80601007387 */ /* 0x0005e20000100a00 */
[-C--:B-1----:R-:W-:Y:S03]  /*1b250*/  HMMA.1688.F32.TF32 R8, R20, R44.reuse, R124 ;  /* 0x0000002c1408723c */ /* 0x082fe6000008107c */
[----:B------:R-:W1:Y:S05]  /*1b260*/  LDSM.16.M88.4 R124, [R203+0x1a000] ;  /* 0x01a00000cb7c783b */ /* 0x000e6a0000000200 */
[-C--:B--2---:R-:W-:Y:S01]  /*1b270*/  HMMA.1688.F32.TF32 R4, R24, R44.reuse, R132 ;  /* 0x0000002c1804723c */ /* 0x084fe20000081084 */
[----:B------:R-:W-:Y:S07]  /*1b280*/  LDSM.16.M88.4 R132, [R203+0x1e000] ;  /* 0x01e00000cb84783b */ /* 0x000fee0000000200 */
[-C--:B------:R-:W-:Y:S08]  /*1b290*/  HMMA.1688.F32.TF32 R12, R28, R44.reuse, R144 ;  /* 0x0000002c1c0c723c */ /* 0x080ff00000081090 */
[-C--:B----4-:R-:W-:Y:S08]  /*1b2a0*/  HMMA.1688.F32.TF32 R72, R172, R44.reuse, R228 ;  /* 0x0000002cac48723c */ /* 0x090ff000000810e4 */
[-C--:B---3--:R-:W-:Y:S11]  /*1b2b0*/  HMMA.1688.F32.TF32 R76, R212, R44.reuse, R224 ;  /* 0x0000002cd44c723c */ /* 0x088ff600000810e0 */
[----:B------:R-:W-:Y:S04]  /*1b2c0*/  @!UPT UIADD3 URZ, URZ, URZ, URZ ;  /* 0x0000003f3f3ff290 */ /* 0x000fe8000fffe03f */
[----:B------:R-:W-:Y:S04]  /*1b2d0*/  STL.64 [R1+0x1878], R74 ;  /* 0x0018784a01007387 */ /* 0x000fe80000100a00 */
[----:B------:R-:W-:Y:S04]  /*1b2e0*/  STL.64 [R1+0x1870], R72 ;  /* 0x0018704801007387 */ /* 0x000fe80000100a00 */
[----:B------:R-:W-:Y:S04]  /*1b2f0*/  STL.64 [R1+0x1888], R78 ;  /* 0x0018884e01007387 */ /* 0x000fe80000100a00 */
[----:B------:R-:W-:Y:S04]  /*1b300*/  STL.64 [R1+0x1880], R76 ;  /* 0x0018804c01007387 */ /* 0x000fe80000100a00 */
[----:B------:R-:W-:Y:S04]  /*1b310*/  STL [R1+0x17b8], R80 ;  /* 0x0017b85001007387 */ /* 0x000fe80000100800 */
[----:B------:R-:W-:Y:S04]  /*1b320*/  STL [R1+0x17b4], R81 ;  /* 0x0017b45101007387 */ /* 0x000fe80000100800 */
[----:B------:R-:W-:Y:S04]  /*1b330*/  STL [R1+0x17b0], R82 ;  /* 0x0017b05201007387 */ /* 0x000fe80000100800 */
[----:B------:R-:W-:Y:S04]  /*1b340*/  STL [R1+0x179c], R83 ;  /* 0x00179c5301007387 */ /* 0x000fe80000100800 */
[----:B------:R-:W-:Y:S04]  /*1b350*/  STL.64 [R1+0x560], R8 ;  /* 0x0005600801007387 */ /* 0x000fe80000100a00 */
[----:B------:R2:W-:Y:S04]  /*1b360*/  STL.64 [R1+0x568], R10 ;  /* 0x0005680a01007387 */ /* 0x0005e80000100a00 */
[----:B------:R-:W-:Y:S04]  /*1b370*/  STL.64 [R1+0x6f0], R4 ;  /* 0x0006f00401007387 */ /* 0x000fe80000100a00 */
[----:B------:R3:W-:Y:S01]  /*1b380*/  STL.64 [R1+0x6f8], R6 ;  /* 0x0006f80601007387 */ /* 0x0007e20000100a00 */
[----:B--2---:R-:W-:Y:S01]  /*1b390*/  HMMA.1688.F32.TF32 R8, R32, R44, R160 ;  /* 0x0000002c2008723c */ /* 0x004fe200000810a0 */
[----:B------:R-:W-:-:S07]  /*1b3a0*/  IMAD.MOV.U32 R218, RZ, RZ, R93 ;  /* 0x000000ffffda7224 */ /* 0x000fce00078e005d */
[----:B---3--:R-:W-:Y:S01]  /*1b3b0*/  HMMA.1688.F32.TF32 R4, R36, R44, R96 ;  /* 0x0000002c2404723c */ /* 0x008fe20000081060 */
[----:B------:R-:W-:Y:S02]  /*1b3c0*/  IMAD.MOV.U32 R219, RZ, RZ, R92 ;  /* 0x000000ffffdb7224 */ /* 0x000fe400078e005c */
[----:B------:R-:W-:Y:S02]  /*1b3d0*/  IMAD.MOV.U32 R208, RZ, RZ, R89 ;  /* 0x000000ffffd07224 */ /* 0x000fe400078e0059 */
[----:B------:R-:W-:Y:S02]  /*1b3e0*/  IMAD.MOV.U32 R209, RZ, RZ, R88 ;  /* 0x000000ffffd17224 */ /* 0x000fe400078e0058 */
[----:B------:R-:W-:Y:S02]  /*1b3f0*/  IMAD.MOV.U32 R210, RZ, RZ, R85 ;  /* 0x000000ffffd27224 */ /* 0x000fe400078e0055 */
[----:B------:R-:W-:Y:S01]  /*1b400*/  IMAD.MOV.U32 R211, RZ, RZ, R84 ;  /* 0x000000ffffd37224 */ /* 0x000fe200078e0054 */
[----:B------:R-:W-:Y:S01]  /*1b410*/  STL.64 [R1+0x7f0], R12 ;  /* 0x0007f00c01007387 */ /* 0x000fe20000100a00 */
[-C--:B------:R-:W-:Y:S03]  /*1b420*/  HMMA.1688.F32.TF32 R84, R172, R40.reuse, R216 ;  /* 0x00000028ac54723c */ /* 0x080fe600000810d8 */
[----:B------:R-:W-:Y:S04]  /*1b430*/  STL.64 [R1+0x7f8], R14 ;  /* 0x0007f80e01007387 */ /* 0x000fe80000100a00 */
[----:B------:R-:W-:Y:S01]  /*1b440*/  LDSM.16.M88.4 R96, [R203+0xc000] ;  /* 0x00c00000cb60783b */ /* 0x000fe20000000200 */
[-C--:B------:R-:W-:Y:S03]  /*1b450*/  HMMA.1688.F32.TF32 R88, R212, R40.reuse, R208 ;  /* 0x00000028d458723c */ /* 0x080fe600000810d0 */
[----:B------:R-:W-:Y:S05]  /*1b460*/  STL.64 [R1+0x1898], R46 ;  /* 0x0018982e01007387 */ /* 0x000fea0000100a00 */
[-C--:B------:R-:W-:Y:S01]  /*1b470*/  HMMA.1688.F32.TF32 R92, R16, R40.reuse, R204 ;  /* 0x00000028105c723c */ /* 0x080fe200000810cc */
[----:B------:R-:W-:Y:S04]  /*1b480*/  STL.64 [R1+0x850], R8 ;  /* 0x0008500801007387 */ /* 0x000fe80000100a00 */
[----:B------:R2:W-:Y:S04]  /*1b490*/  STL.64 [R1+0x858], R10 ;  /* 0x0008580a01007387 */ /* 0x0005e80000100a00 */
[----:B------:R-:W-:Y:S04]  /*1b4a0*/  STL.64 [R1+0x8c0], R4 ;  /* 0x0008c00401007387 */ /* 0x000fe80000100a00 */
[----:B------:R3:W-:Y:S01]  /*1b4b0*/  STL.64 [R1+0x8c8], R6 ;  /* 0x0008c80601007387 */ /* 0x0007e20000100a00 */
[-C--:B--2---:R-:W-:Y:S08]  /*1b4c0*/  HMMA.1688.F32.TF32 R8, R20, R40.reuse, R236 ;  /* 0x000000281408723c */ /* 0x084ff000000810ec */
[----:B---3--:R-:W-:Y:S01]  /*1b4d0*/  HMMA.1688.F32.TF32 R4, R24, R40, R128 ;  /* 0x000000281804723c */ /* 0x008fe20000081080 */
        /* <DEDUP_REMOVED lines=9> */
[----:B------:R-:W-:Y:S04]  /*1b570*/  STL.64 [R1+0x3b0], R8 ;  /* 0x0003b00801007387 */ /* 0x000fe80000100a00 */
[----:B------:R-:W-:Y:S04]  /*1b580*/  STL.64 [R1+0x3b8], R10 ;  /* 0x0003b80a01007387 */ /* 0x000fe80000100a00 */
[----:B------:R-:W-:Y:S04]  /*1b590*/  STL.64 [R1+0x18e8], R24 ;  /* 0x0018e81801007387 */ /* 0x000fe80000100a00 */
[----:B------:R-:W-:Y:S04]  /*1b5a0*/  STL.64 [R1+0x620], R4 ;  /* 0x0006200401007387 */ /* 0x000fe80000100a00 */
[----:B------:R2:W-:Y:S01]  /*1b5b0*/  STL.64 [R1+0x628], R6 ;  /* 0x0006280601007387 */ /* 0x0005e20000100a00 */
[----:B------:R-:W-:-:S02]  /*1b5c0*/  IMAD.MOV.U32 R204, RZ, RZ, R116 ;  /* 0x000000ffffcc7224 */ /* 0x000fc400078e0074 */
[----:B------:R-:W-:Y:S01]  /*1b5d0*/  IMAD.MOV.U32 R205, RZ, RZ, R117 ;  /* 0x000000ffffcd7224 */ /* 0x000fe200078e0075 */
[----:B------:R-:W3:Y:S01]  /*1b5e0*/  LDSM.16.M88.4 R128, [R203+0x1c000] ;  /* 0x01c00000cb80783b */ /* 0x000ee20000000200 */
[-C--:B--2---:R-:W-:Y:S03]  /*1b5f0*/  HMMA.1688.F32.TF32 R4, R28, R40.reuse, R136 ;  /* 0x000000281c04723c */ /* 0x084fe60000081088 */
[----:B------:R-:W-:Y:S04]  /*1b600*/  STL.64 [R1+0x18c8], R30 ;  /* 0x0018c81e01007387 */ /* 0x000fe80000100a00 */
[----:B------:R-:W-:Y:S11]  /*1b610*/  STL.64 [R1+0x18c0], R28 ;  /* 0x0018c01c01007387 */ /* 0x000ff60000100a00 */
[----:B------:R-:W-:Y:S05]  /*1b620*/  @!UPT UIADD3 URZ, URZ, URZ, URZ ;  /* 0x0000003f3f3ff290 */ /* 0x000fea000fffe03f */
[----:B------:R-:W-:Y:S04]  /*1b630*/  STL.64 [R1+0x7c0], R4 ;  /* 0x0007c00401007387 */ /* 0x000fe80000100a00 */
[----:B------:R2:W-:Y:S02]  /*1b640*/  STL.64 [R1+0x7c8], R6 ;  /* 0x0007c80601007387 */ /* 0x0005e40000100a00 */
[-C--:B--2---:R-:W-:Y:S02]  /*1b650*/  HMMA.1688.F32.TF32 R4, R32, R40.reuse, R152 ;  /* 0x000000282004723c */ /* 0x084fe40000081098 */
[----:B------:R-:W-:Y:S04]  /*1b660*/  STL.64 [R1+0x18d8], R34 ;  /* 0x0018d82201007387 */ /* 0x000fe80000100a00 */
[----:B------:R-:W-:Y:S11]  /*1b670*/  STL.64 [R1+0x18d0], R32 ;  /* 0x0018d02001007387 */ /* 0x000ff60000100a00 */
[----:B------:R-:W-:Y:S06]  /*1b680*/  @!UPT UIADD3 URZ, URZ, URZ, URZ ;  /* 0x0000003f3f3ff290 */ /* 0x000fec000fffe03f */
[----:B------:R-:W-:Y:S04]  /*1b690*/  STL.64 [R1+0x820], R4 ;  /* 0x0008200401007387 */ /* 0x000fe80000100a00 */
[----:B------:R2:W-:Y:S04]  /*1b6a0*/  STL.64 [R1+0x828], R6 ;  /* 0x0008280601007387 */ /* 0x0005e80000100a00 */
[----:B------:R-:W4:Y:S01]  /*1b6b0*/  LDL.LU R116, [R1+0x19d4] ;  /* 0x0019d40001747983 */ /* 0x000f220000300800 */
[----:B--2---:R-:W-:Y:S01]  /*1b6c0*/  HMMA.1688.F32.TF32 R4, R36, R40, R100 ;  /* 0x000000282404723c */ /* 0x004fe20000081064 */
[----:B------:R-:W-:-:S02]  /*1b6d0*/  IMAD.MOV.U32 R206, RZ, RZ, R113 ;  /* 0x000000ffffce7224 */ /* 0x000fc400078e0071 */
[----:B------:R-:W2:Y:S11]  /*1b6e0*/  LDSM.16.M88.4 R100, [R203+0xe000] ;  /* 0x00e00000cb64783b */ /* 0x000eb60000000200 */
[----:B------:R-:W-:Y:S09]  /*1b6f0*/  @!UPT UIADD3 URZ, URZ, URZ, URZ ;  /* 0x0000003f3f3ff290 */ /* 0x000ff2000fffe03f */
[----:B------:R-:W-:Y:S04]  /*1b700*/  STL.64 [R1+0x880], R4 ;  /* 0x0008800401007387 */ /* 0x000fe80000100a00 */
[----:B------:R-:W-:Y:S04]  /*1b710*/  STL.64 [R1+0x888], R6 ;  /* 0x0008880601007387 */ /* 0x000fe80000100a00 */
[----:B------:R-:W2:Y:S01]  /*1b720*/  LDL.LU R117, [R1+0x19d0] ;  /* 0x0019d00001757983 */ /* 0x000ea20000300800 */
[----:B------:R-:W-:Y:S02]  /*1b730*/  IMAD.MOV.U32 R207, RZ, RZ, R112 ;  /* 0x000000ffffcf7224 */ /* 0x000fe400078e0070 */
[----:B------:R-:W-:Y:S01]  /*1b740*/  IMAD.MOV.U32 R208, RZ, RZ, R109 ;  /* 0x000000ffffd07224 */ /* 0x000fe200078e006d */
        /* <DEDUP_REMOVED lines=8> */
[----:B------:R-:W3:Y:S01]  /*1b7d0*/  LDL.LU R120, [R1+0x19b8] ;  /* 0x0019b80001787983 */ /* 0x000ee20000300800 */
[----:B----4-:R-:W-:Y:S02]  /*1b7e0*/  IMAD.MOV.U32 R217, RZ, RZ, R116 ;  /* 0x000000ffffd97224 */ /* 0x010fe400078e0074 */
[----:B--2---:R-:W-:-:S02]  /*1b7f0*/  IMAD.MOV.U32 R216, RZ, RZ, R117 ;  /* 0x000000ffffd87224 */ /* 0x004fc400078e0075 */
[----:B------:R-:W2:Y:S04]  /*1b800*/  LDL.LU R117, [R1+0x19b4] ;  /* 0x0019b40001757983 */ /* 0x000ea80000300800 */
[----:B------:R-:W4:Y:S01]  /*1b810*/  LDL.LU R116, [R1+0x19b0] ;  /* 0x0019b00001747983 */ /* 0x000f220000300800 */
[----:B------:R-:W-:Y:S02]  /*1b820*/  IMAD.MOV.U32 R218, RZ, RZ, R104 ;  /* 0x000000ffffda7224 */ /* 0x000fe400078e0068 */
[----:B------:R-:W-:Y:S01]  /*1b830*/  IMAD.MOV.U32 R219, RZ, RZ, R105 ;  /* 0x000000ffffdb7224 */ /* 0x000fe200078e0069 */
[----:B------:R-:W4:Y:S01]  /*1b840*/  LDL.LU R104, [R1+0x19ac] ;  /* 0x0019ac0001687983 */ /* 0x000f220000300800 */
[----:B---3--:R-:W-:Y:S02]  /*1b850*/  IMAD.MOV.U32 R222, RZ, RZ, R112 ;  /* 0x000000ffffde7224 */ /* 0x008fe400078e0070 */
[----:B------:R-:W-:Y:S01]  /*1b860*/  IMAD.MOV.U32 R221, RZ, RZ, R109 ;  /* 0x000000ffffdd7224 */ /* 0x000fe200078e006d */
[----:B------:R-:W3:Y:S01]  /*1b870*/  LDL.LU R105, [R1+0x19a8] ;  /* 0x0019a80001697983 */ /* 0x000ee20000300800 */
[----:B------:R-:W-:-:S03]  /*1b880*/  IMAD.MOV.U32 R220, RZ, RZ, R108 ;  /* 0x000000ffffdc7224 */ /* 0x000fc600078e006c */
[----:B------:R-:W3:Y:S01]  /*1b890*/  LDL.LU R108, [R1+0x19a4] ;  /* 0x0019a400016c7983 */ /* 0x000ee20000300800 */
[----:B------:R-:W-:-:S03]  /*1b8a0*/  IMAD.MOV.U32 R223, RZ, RZ, R113 ;  /* 0x000000ffffdf7224 */ /* 0x000fc600078e0071 */
[----:B------:R-:W3:Y:S04]  /*1b8b0*/  LDL.LU R109, [R1+0x19a0] ;  /* 0x0019a000016d7983 */ /* 0x000ee80000300800 */
[----:B------:R-:W3:Y:S01]  /*1b8c0*/  LDL.LU R112, [R1+0x199c] ;  /* 0x00199c0001707983 */ /* 0x000ee20000300800 */
[----:B------:R-:W-:-:S03]  /*1b8d0*/  IMAD.MOV.U32 R226, RZ, RZ, R120 ;  /* 0x000000ffffe27224 */ /* 0x000fc600078e0078 */
[----:B------:R-:W3:Y:S01]  /*1b8e0*/  LDL.LU R113, [R1+0x1998] ;  /* 0x0019980001717983 */ /* 0x000ee20000300800 */
[----:B------:R-:W-:Y:S02]  /*1b8f0*/  IMAD.MOV.U32 R227, RZ, RZ, R121 ;  /* 0x000000ffffe37224 */ /* 0x000fe400078e0079 */
[----:B--2---:R-:W-:Y:S02]  /*1b900*/  IMAD.MOV.U32 R225, RZ, RZ, R117 ;  /* 0x000000ffffe17224 */ /* 0x004fe400078e0075 */
[----:B----4-:R-:W-:Y:S02]  /*1b910*/  IMAD.MOV.U32 R224, RZ, RZ, R116 ;  /* 0x000000ffffe07224 */ /* 0x010fe400078e0074 */
        /* <DEDUP_REMOVED lines=22> */
[----:B---3--:R-:W-:-:S02]  /*1ba80*/  IMAD.MOV.U32 R230, RZ, RZ, R105 ;  /* 0x000000ffffe67224 */ /* 0x008fc400078e0069 */
[----:B------:R-:W-:Y:S02]  /*1ba90*/  IMAD.MOV.U32 R231, RZ, RZ, R104 ;  /* 0x000000ffffe77224 */ /* 0x000fe400078e0068 */
[----:B------:R-:W-:Y:S01]  /*1baa0*/  LDSM.16.M88.4 R104, [R203+0x10000] ;  /* 0x01000000cb68783b */ /* 0x000fe20000000200 */
[----:B------:R-:W-:Y:S02]  /*1bab0*/  IMAD.MOV.U32 R228, RZ, RZ, R109 ;  /* 0x000000ffffe47224 */ /* 0x000fe400078e006d */
[----:B------:R-:W-:Y:S02]  /*1bac0*/  IMAD.MOV.U32 R229, RZ, RZ, R108 ;  /* 0x000000ffffe57224 */ /* 0x000fe400078e006c */
[----:B------:R-:W-:Y:S01]  /*1bad0*/  LDSM.16.M88.4 R108, [R203+0x12000] ;  /* 0x01200000cb6c783b */ /* 0x000fe20000000200 */
[----:B------:R-:W-:Y:S02]  /*1bae0*/  IMAD.MOV.U32 R234, RZ, RZ, R113 ;  /* 0x000000ffffea7224 */ /* 0x000fe400078e0071 */
[----:B------:R-:W-:-:S02]  /*1baf0*/  IMAD.MOV.U32 R235, RZ, RZ, R112 ;  /* 0x000000ffffeb7224 */ /* 0x000fc400078e0070 */
[----:B------:R-:W3:Y:S01]  /*1bb00*/  LDSM.16.M88.4 R112, [R203+0x14000] ;  /* 0x01400000cb70783b */ /* 0x000ee20000000200 */
[C---:B-1----:R-:W-:Y:S03]  /*1bb10*/  HMMA.1688.F32.TF32 R164, R172.reuse, R124, R224 ;  /* 0x0000007caca4723c */ /* 0x042fe600000810e0 */
[----:B------:R-:W-:Y:S04]  /*1bb20*/  STL.64 [R1+0x1900], R38 ;  /* 0x0019002601007387 */ /* 0x000fe80000100a00 */
[----:B------:R-:W-:Y:S04]  /*1bb30*/  STL.64 [R1+0x18f8], R36 ;  /* 0x0018f82401007387 */ /* 0x000fe80000100a00 */
[----:B------:R-:W-:Y:S01]  /*1bb40*/  STL.64 [R1+0x18e0], R42 ;  /* 0x0018e02a01007387 */ /* 0x000fe20000100a00 */
[----:B------:R-:W-:Y:S08]  /*1bb50*/  HMMA.1688.F32.TF32 R168, R172, R128, R220 ;  /* 0x00000080aca8723c */ /* 0x000ff000000810dc */
[----:B------:R-:W-:Y:S01]  /*1bb60*/  HMMA.1688.F32.TF32 R180, R212, R100, R204 ;  /* 0x00000064d4b4723c */ /* 0x000fe200000810cc */
[----:B--2---:R-:W-:-:S02]  /*1bb70*/  IMAD.MOV.U32 R233, RZ, RZ, R116 ;  /* 0x000000ffffe97224 */ /* 0x004fc400078e0074 */
[----:B----4-:R-:W-:Y:S02]  /*1bb80*/  IMAD.MOV.U32 R232, RZ, RZ, R117 ;  /* 0x000000ffffe87224 */ /* 0x010fe400078e0075 */
[----:B------:R-:W-:Y:S01]  /*1bb90*/  LDSM.16.M88.4 R116, [R203+0x16000] ;  /* 0x01600000cb74783b */ /* 0x000fe20000000200 */
[----:B------:R-:W-:Y:S02]  /*1bba0*/  IMAD.MOV.U32 R251, RZ, RZ, R120 ;  /* 0x000000fffffb7224 */ /* 0x000fe400078e0078 */
[----:B------:R-:W-:Y:S02]  /*1bbb0*/  IMAD.MOV.U32 R250, RZ, RZ, R121 ;  /* 0x000000fffffa7224 */ /* 0x000fe400078e0079 */
[----:B------:R-:W1:Y:S01]  /*1bbc0*/  LDSM.16.M88.4 R120, [R203+0x18000] ;  /* 0x01800000cb78783b */ /* 0x000e620000000200 */
[C---:B---3--:R-:W-:Y:S08]  /*1bbd0*/  HMMA.1688.F32.TF32 R152, R172.reuse, R112, R196 ;  /* 0x00000070ac98723c */ /* 0x048ff000000810c4 */
[C---:B------:R-:W-:Y:S08]  /*1bbe0*/  HMMA.1688.F32.TF32 R136, R172.reuse, R96, R188 ;  /* 0x00000060ac88723c */ /* 0x040ff000000810bc */
[C---:B------:R-:W-:Y:S08]  /*1bbf0*/  HMMA.1688.F32.TF32 R140, R172.reuse, R100, R140 ;  /* 0x00000064ac8c723c */ /* 0x040ff0000008108c */
[C---:B-1----:R-:W-:Y:S08]  /*1bc00*/  HMMA.1688.F32.TF32 R160, R172.reuse, R120, R228 ;  /* 0x00000078aca0723c */ /* 0x042ff000000810e4 */
        /* <DEDUP_REMOVED lines=19> */
[----:B------:R-:W2:Y:S04]  /*1bd40*/  LDL.LU R240, [R1+0x5c0] ;  /* 0x0005c00001f07983 */ /* 0x000ea80000300800 */
[----:B------:R-:W2:Y:S04]  /*1bd50*/  LDL.LU R241, [R1+0x5c4] ;  /* 0x0005c40001f17983 */ /* 0x000ea80000300800 */
[----:B------:R-:W2:Y:S04]  /*1bd60*/  LDL.LU R242, [R1+0x5c8] ;  /* 0x0005c80001f27983 */ /* 0x000ea80000300800 */
[----:B------:R-:W2:Y:S04]  /*1bd70*/  LDL.LU R243, [R1+0x5cc] ;  /* 0x0005cc0001f37983 */ /* 0x000ea80000300800 */
[----:B------:R-:W3:Y:S04]  /*1bd80*/  LDL.LU R232, [R1+0x5d0] ;  /* 0x0005d00001e87983 */ /* 0x000ee80000300800 */
[----:B------:R-:W3:Y:S04]  /*1bd90*/  LDL.LU R233, [R1+0x5d4] ;  /* 0x0005d40001e97983 */ /* 0x000ee80000300800 */
[----:B------:R-:W3:Y:S04]  /*1bda0*/  LDL.LU R234, [R1+0x5d8] ;  /* 0x0005d80001ea7983 */ /* 0x000ee80000300800 */
[----:B------:R-:W3:Y:S01]  /*1bdb0*/  LDL.LU R235, [R1+0x5dc] ;  /* 0x0005dc0001eb7983 */ /* 0x000ee20000300800 */
[----:B------:R-:W-:Y:S03]  /*1bdc0*/  HMMA.1688.F32.TF32 R172, R172, R132, R216 ;  /* 0x00000084acac723c */ /* 0x000fe600000810d8 */
[----:B------:R-:W4:Y:S04]  /*1bdd0*/  LDL.LU R228, [R1+0x5e0] ;  /* 0x0005e00001e47983 */ /* 0x000f280000300800 */
[----:B------:R-:W4:Y:S04]  /*1bde0*/  LDL.LU R229, [R1+0x5e4] ;  /* 0x0005e40001e57983 */ /* 0x000f280000300800 */
[----:B------:R-:W4:Y:S04]  /*1bdf0*/  LDL.LU R230, [R1+0x5e8] ;  /* 0x0005e80001e67983 */ /* 0x000f280000300800 */
[----:B------:R-:W4:Y:S04]  /*1be00*/  LDL.LU R231, [R1+0x5ec] ;  /* 0x0005ec0001e77983 */ /* 0x000f280000300800 */
        /* <DEDUP_REMOVED lines=28> */
[C---:B------:R-:W-:Y:S03]  /*1bfd0*/  HMMA.1688.F32.TF32 R176, R212.reuse, R96, R208 ;  /* 0x00000060d4b0723c */ /* 0x040fe600000810d0 */
        /* <DEDUP_REMOVED lines=24> */
[C---:B--2---:R-:W-:Y:S03]  /*1c160*/  HMMA.1688.F32.TF32 R184, R212.reuse, R104, R8 ;  /* 0x00000068d4b8723c */ /* 0x044fe60000081008 */
[----:B------:R-:W2:Y:S04]  /*1c170*/  LDL.LU R8, [R1+0x590] ;  /* 0x0005900001087983 */ /* 0x000ea80000300800 */
[----:B------:R-:W2:Y:S04]  /*1c180*/  LDL.LU R9, [R1+0x594] ;  /* 0x0005940001097983 */ /* 0x000ea80000300800 */
[----:B------:R-:W2:Y:S04]  /*1c190*/  LDL.LU R10, [R1+0x598] ;  /* 0x00059800010a7983 */ /* 0x000ea80000300800 */
[----:B------:R-:W2:Y:S01]  /*1c1a0*/  LDL.LU R11, [R1+0x59c] ;  /* 0x00059c00010b7983 */ /* 0x000ea20000300800 */
[----:B---3--:R-:W-:Y:S03]  /*1c1b0*/  HMMA.1688.F32.TF32 R192, R212, R112, R248 ;  /* 0x00000070d4c0723c */ /* 0x008fe600000810f8 */
[----:B------:R-:W3:Y:S04]  /*1c1c0*/  LDL.LU R248, [R1+0x550] ;  /* 0x0005500001f87983 */ /* 0x000ee80000300800 */
[----:B------:R-:W3:Y:S04]  /*1c1d0*/  LDL.LU R249, [R1+0x554] ;  /* 0x0005540001f97983 */ /* 0x000ee80000300800 */
[----:B------:R-:W3:Y:S04]  /*1c1e0*/  LDL.LU R250, [R1+0x558] ;  /* 0x0005580001fa7983 */ /* 0x000ee80000300800 */
[----:B------:R-:W3:Y:S01]  /*1c1f0*/  LDL.LU R251, [R1+0x55c] ;  /* 0x00055c0001fb7983 */ /* 0x000ee20000300800 */
[C---:B------:R-:W-:Y:S08]  /*1c200*/  HMMA.1688.F32.TF32 R216, R16.reuse, R96, R216 ;  /* 0x0000006010d8723c */ /* 0x040ff000000810d8 */
[----:B----4-:R-:W-:Y:S11]  /*1c210*/  HMMA.1688.F32.TF32 R4, R16, R120, R4 ;  /* 0x000000781004723c */ /* 0x010ff60000081004 */
[----:B------:R-:W-:Y:S04]  /*1c220*/  @!UPT UIADD3 URZ, URZ, URZ, URZ ;  /* 0x0000003f3f3ff290 */ /* 0x000fe8000fffe03f */
[----:B------:R-:W-:Y:S09]  /*1c230*/  STL [R1+0x17cc], R216 ;  /* 0x0017ccd801007387 */ /* 0x000ff20000100800 */
[----:B------:R-:W-:Y:S02]  /*1c240*/  IMAD.MOV.U32 R68, RZ, RZ, R4 ;  /* 0x000000ffff447224 */ /* 0x000fe400078e0004 */
[----:B------:R-:W-:-:S02]  /*1c250*/  IMAD.MOV.U32 R69, RZ, RZ, R5 ;  /* 0x000000ffff457224 */ /* 0x000fc400078e0005 */
[----:B------:R-:W-:Y:S02]  /*1c260*/  IMAD.MOV.U32 R70, RZ, RZ, R6 ;  /* 0x000000ffff467224 */ /* 0x000fe400078e0006 */
[----:B------:R-:W-:Y:S02]  /*1c270*/  IMAD.MOV.U32 R71, RZ, RZ, R7 ;  /* 0x000000ffff477224 */ /* 0x000fe400078e0007 */
[----:B------:R-:W-:Y:S01]  /*1c280*/  HMMA.1688.F32.TF32 R4, R16, R124, R244 ;  /* 0x0000007c1004723c */ /* 0x000fe200000810f4 */
[----:B------:R-:W-:Y:S04]  /*1c290*/  STL [R1+0x17c8], R217 ;  /* 0x0017c8d901007387 */ /* 0x000fe80000100800 */
[----:B------:R-:W-:Y:S04]  /*1c2a0*/  STL [R1+0x17c4], R218 ;  /* 0x0017c4da01007387 */ /* 0x000fe80000100800 */
[----:B------:R1:W-:Y:S11]  /*1c2b0*/  STL [R1+0x1790], R219 ;  /* 0x001790db01007387 */ /* 0x0003f60000100800 */
[----:B------:R-:W-:Y:S04]  /*1c2c0*/  @!UPT UIADD3 URZ, URZ, URZ, URZ ;  /* 0x0000003f3f3ff290 */ /* 0x000fe8000fffe03f */
[----:B------:R-:W-:Y:S02]  /*1c2d0*/  IMAD.MOV.U32 R83, RZ, RZ, R4 ;  /* 0x000000ffff537224 */ /* 0x000fe400078e0004 */
[----:B------:R-:W-:Y:S02]  /*1c2e0*/  IMAD.MOV.U32 R94, RZ, RZ, R5 ;  /* 0x000000ffff5e7224 */ /* 0x000fe400078e0005 */
[----:B------:R-:W-:Y:S02]  /*1c2f0*/  IMAD.MOV.U32 R95, RZ, RZ, R6 ;  /* 0x000000ffff5f7224 */ /* 0x000fe400078e0006 */
[----:B-1----:R-:W-:Y:S01]  /*1c300*/  IMAD.MOV.U32 R219, RZ, RZ, R7 ;  /* 0x000000ffffdb7224 */ /* 0x002fe200078e0007 */
[C---:B------:R-:W-:Y:S08]  /*1c310*/  HMMA.1688.F32.TF32 R188, R212.reuse, R108, R188 ;  /* 0x0000006cd4bc723c */ /* 0x040ff000000810bc */
[C---:B------:R-:W-:Y:S08]  /*1c320*/  HMMA.1688.F32.TF32 R196, R212.reuse, R116, R196 ;  /* 0x00000074d4c4723c */ /* 0x040ff000000810c4 */
[C---:B------:R-:W-:Y:S08]  /*1c330*/  HMMA.1688.F32.TF32 R200, R212.reuse, R120, R200 ;  /* 0x00000078d4c8723c */ /* 0x040ff000000810c8 */
[C---:B------:R-:W-:Y:S08]  /*1c340*/  HMMA.1688.F32.TF32 R204, R212.reuse, R124, R204 ;  /* 0x0000007cd4cc723c */ /* 0x040ff000000810cc */
[C---:B------:R-:W-:Y:S08]  /*1c350*/  HMMA.1688.F32.TF32 R208, R212.reuse, R128, R208 ;  /* 0x00000080d4d0723c */ /* 0x040ff000000810d0 */
[----:B------:R-:W-:Y:S08]  /*1c360*/  HMMA.1688.F32.TF32 R212, R212, R132, R56 ;  /* 0x00000084d4d4723c */ /* 0x000ff00000081038 */
[----:B--2---:R-:W-:Y:S01]  /*1c370*/  HMMA.1688.F32.TF32 R4, R16, R128, R8 ;  /* 0x000000801004723c */ /* 0x004fe20000081008 */
[----:B------:R-:W2:Y:S04]  /*1c380*/  LDL.LU R8, [R1+0x240] ;  /* 0x0002400001087983 */ /* 0x000ea80000300800 */
[----:B------:R-:W2:Y:S04]  /*1c390*/  LDL.LU R9, [R1+0x244] ;  /* 0x0002440001097983 */ /* 0x000ea80000300800 */
[----:B------:R-:W2:Y:S04]  /*1c3a0*/  LDL.LU R10, [R1+0x248] ;  /* 0x00024800010a7983 */ /* 0x000ea80000300800 */
[----:B------:R-:W2:Y:S04]  /*1c3b0*/  LDL.LU R11, [R1+0x24c] ;  /* 0x00024c00010b7983 */ /* 0x000ea80000300800 */
[----:B------:R-:W4:Y:S04]  /*1c3c0*/  LDL.LU R244, [R1+0x250] ;  /* 0x0002500001f47983 */ /* 0x000f280000300800 */
[----:B------:R-:W4:Y:S03]  /*1c3d0*/  LDL.LU R245, [R1+0x254] ;  /* 0x0002540001f57983 */ /* 0x000f260000300800 */
[----:B------:R-:W-:Y:S01]  /*1c3e0*/  IMAD.MOV.U32 R93, RZ, RZ, R4 ;  /* 0x000000ffff5d7224 */ /* 0x000fe200078e0004 */
[----:B------:R-:W4:Y:S01]  /*1c3f0*/  LDL.LU R246, [R1+0x258] ;  /* 0x0002580001f67983 */ /* 0x000f220000300800 */
[----:B------:R-:W-:-:S02]  /*1c400*/  IMAD.MOV.U32 R80, RZ, RZ, R5 ;  /* 0x000000ffff507224 */ /* 0x000fc400078e0005 */
[----:B------:R-:W-:Y:S01]  /*1c410*/  IMAD.MOV.U32 R81, RZ, RZ, R6 ;  /* 0x000000ffff517224 */ /* 0x000fe200078e0006 */
[----:B------:R-:W4:Y:S01]  /*1c420*/  LDL.LU R247, [R1+0x25c] ;  /* 0x00025c0001f77983 */ /* 0x000f220000300800 */
[----:B------:R-:W-:Y:S02]  /*1c430*/  IMAD.MOV.U32 R82, RZ, RZ, R7 ;  /* 0x000000ffff527224 */ /* 0x000fe400078e0007 */
[C---:B---3--:R-:W-:Y:S11]  /*1c440*/  HMMA.1688.F32.TF32 R4, R16.reuse, R132, R248 ;  /* 0x000000841004723c */ /* 0x048ff600000810f8 */
[----:B------:R-:W-:Y:S11]  /*1c450*/  @!UPT UIADD3 URZ, URZ, URZ, URZ ;  /* 0x0000003f3f3ff290 */ /* 0x000ff6000fffe03f */
[----:B------:R-:W-:Y:S02]  /*1c460*/  @!UPT UIADD3 URZ, URZ, URZ, URZ ;  /* 0x0000003f3f3ff290 */ /* 0x000fe4000fffe03f */
[----:B------:R-:W-:Y:S02]  /*1c470*/  IMAD.MOV.U32 R216, RZ, RZ, R4 ;  /* 0x000000ffffd87224 */ /* 0x000fe400078e0004 */
[----:B------:R-:W-:Y:S01]  /*1c480*/  IMAD.MOV.U32 R217, RZ, RZ, R5 ;  /* 0x000000ffffd97224 */ /* 0x000fe200078e0005 */
[----:B------:R-:W3:Y:S01]  /*1c490*/  LDL.LU R4, [R1+0x260] ;  /* 0x0002600001047983 */ /* 0x000ee20000300800 */
[----:B------:R-:W-:Y:S02]  /*1c4a0*/  IMAD.MOV.U32 R218, RZ, RZ, R6 ;  /* 0x000000ffffda7224 */ /* 0x000fe400078e0006 */
[----:B------:R-:W-:Y:S01]  /*1c4b0*/  IMAD.MOV.U32 R92, RZ, RZ, R7 ;  /* 0x000000ffff5c7224 */ /* 0x000fe200078e0007 */
[----:B------:R-:W3:Y:S04]  /*1c4c0*/  LDL.LU R5, [R1+0x264] ;  /* 0x0002640001057983 */ /* 0x000ee80000300800 */
[----:B------:R-:W3:Y:S04]  /*1c4d0*/  LDL.LU R6, [R1+0x268] ;  /* 0x0002680001067983 */ /* 0x000ee80000300800 */
[----:B------:R-:W3:Y:S04]  /*1c4e0*/  LDL.LU R7, [R1+0x26c] ;  /* 0x00026c0001077983 */ /* 0x000ee80000300800 */
        /* <DEDUP_REMOVED lines=19> */
[----:B------:R-:W2:Y:S01]  /*1c620*/  LDL.LU R51, [R1+0x2ec] ;  /* 0x0002ec0001337983 */ /* 0x000ea20000300800 */
[C---:B------:R-:W-:Y:S03]  /*1c630*/  HMMA.1688.F32.TF32 R220, R16.reuse, R100, R220 ;  /* 0x0000006410dc723c */ /* 0x040fe600000810dc */
[----:B------:R-:W2:Y:S04]  /*1c640*/  LDL.LU R72, [R1+0x2f0] ;  /* 0x0002f00001487983 */ /* 0x000ea80000300800 */
[----:B------:R-:W2:Y:S01]  /*1c650*/  LDL.LU R73, [R1+0x2f4] ;  /* 0x0002f40001497983 */ /* 0x000ea20000300800 */
[C---:B------:R-:W-:Y:S03]  /*1c660*/  HMMA.1688.F32.TF32 R224, R16.reuse, R104, R224 ;  /* 0x0000006810e0723c */ /* 0x040fe600000810e0 */
[----:B------:R-:W2:Y:S04]  /*1c670*/  LDL.LU R74, [R1+0x2f8] ;  /* 0x0002f800014a7983 */ /* 0x000ea80000300800 */
[----:B------:R-:W2:Y:S01]  /*1c680*/  LDL.LU R75, [R1+0x2fc] ;  /* 0x0002fc00014b7983 */ /* 0x000ea20000300800 */
[C---:B------:R-:W-:Y:S08]  /*1c690*/  HMMA.1688.F32.TF32 R228, R16.reuse, R108, R228 ;  /* 0x0000006c10e4723c */ /* 0x040ff000000810e4 */
[C---:B------:R-:W-:Y:S08]  /*1c6a0*/  HMMA.1688.F32.TF32 R232, R16.reuse, R112, R232 ;  /* 0x0000007010e8723c */ /* 0x040ff000000810e8 */
[----:B------:R-:W-:Y:S01]  /*1c6b0*/  HMMA.1688.F32.TF32 R236, R16, R116, R240 ;  /* 0x0000007410ec723c */ /* 0x000fe200000810f0 */
        /* <DEDUP_REMOVED lines=84> */
[C---:B--2---:R-:W-:Y:S08]  /*1cc00*/  HMMA.1688.F32.TF32 R36, R20.reuse, R128, R36 ;  /* 0x000000801424723c */ /* 0x044ff00000081024 */
[C---:B---3--:R-:W-:Y:S08]  /*1cc10*/  HMMA.1688.F32.TF32 R136, R20.reuse, R124, R136 ;  /* 0x0000007c1488723c */ /* 0x048ff00000081088 */
[C---:B----4-:R-:W-:Y:S08]  /*1cc20*/  HMMA.1688.F32.TF32 R144, R20.reuse, R116, R144 ;  /* 0x000000741490723c */ /* 0x050ff00000081090 */
[C---:B------:R-:W-:Y:S08]  /*1cc30*/  HMMA.1688.F32.TF32 R148, R20.reuse, R112, R148 ;  /* 0x000000701494723c */ /* 0x040ff00000081094 */
[C---:B------:R-:W-:Y:S08]  /*1cc40*/  HMMA.1688.F32.TF32 R152, R20.reuse, R108, R152 ;  /* 0x0000006c1498723c */ /* 0x040ff00000081098 */
[C---:B------:R-:W-:Y:S08]  /*1cc50*/  HMMA.1688.F32.TF32 R160, R20.reuse, R100, R160 ;  /* 0x0000006414a0723c */ /* 0x040ff000000810a0 */
[C---:B------:R-:W-:Y:S08]  /*1cc60*/  HMMA.1688.F32.TF32 R164, R20.reuse, R96, R164 ;  /* 0x0000006014a4723c */ /* 0x040ff000000810a4 */
[C---:B------:R-:W-:Y:S11]  /*1cc70*/  HMMA.1688.F32.TF32 R156, R20.reuse, R104, R156 ;  /* 0x00000068149c723c */ /* 0x040ff6000008109c */
[----:B------:R-:W-:Y:S04]  /*1cc80*/  @!UPT UIADD3 URZ, URZ, URZ, URZ ;  /* 0x0000003f3f3ff290 */ /* 0x000fe8000fffe03f */
[----:B------:R-:W-:Y:S04]  /*1cc90*/  STL.64 [R1+0x50], R164 ;  /* 0x000050a401007387 */ /* 0x000fe80000100a00 */
[----:B------:R1:W-:Y:S01]  /*1cca0*/  STL.64 [R1+0x58], R166 ;  /* 0x000058a601007387 */ /* 0x0003e20000100a00 */
[C---:B------:R-:W-:Y:S03]  /*1ccb0*/  HMMA.1688.F32.TF32 R140, R20.reuse, R120, R140 ;  /* 0x00000078148c723c */ /* 0x040fe6000008108c */
        /* <DEDUP_REMOVED lines=23> */
[----:B------:R1:W-:Y:S01]  /*1ce30*/  STL.64 [R1+0x3a8], R142 ;  /* 0x0003a88e01007387 */ /* 0x0003e20000100a00 */
[----:B------:R-:W-:Y:S03]  /*1ce40*/  HMMA.1688.F32.TF32 R20, R20, R132, R24 ;  /* 0x000000841414723c */ /* 0x000fe60000081018 */
        /* <DEDUP_REMOVED lines=10> */
[----:B------:R-:W2:Y:S04]  /*1cef0*/  LDL.LU.64 R26, [R1+0x18f0] ;  /* 0x0018f000011a7983 */ /* 0x000ea80000300a00 */
[----:B------:R-:W2:Y:S04]  /*1cf00*/  LDL.LU.64 R24, [R1+0x18e8] ;  /* 0x0018e80001187983 */ /* 0x000ea80000300a00 */
[----:B------:R1:W-:Y:S04]  /*1cf10*/  STL.64 [R1+0x400], R20 ;  /* 0x0004001401007387 */ /* 0x0003e80000100a00 */
[----:B------:R1:W-:Y:S04]  /*1cf20*/  STL.64 [R1+0x408], R22 ;  /* 0x0004081601007387 */ /* 0x0003e80000100a00 */
[----:B-1----:R-:W3:Y:S04]  /*1cf30*/  LDL.LU R20, [R1+0x350] ;  /* 0x0003500001147983 */ /* 0x002ee80000300800 */
[----:B------:R-:W3:Y:S04]  /*1cf40*/  LDL.LU R21, [R1+0x354] ;  /* 0x0003540001157983 */ /* 0x000ee80000300800 */
[----:B------:R-:W3:Y:S04]  /*1cf50*/  LDL.LU R22, [R1+0x358] ;  /* 0x0003580001167983 */ /* 0x000ee80000300800 */
[----:B------:R-:W3:Y:S01]  /*1cf60*/  LDL.LU R23, [R1+0x35c] ;  /* 0x00035c0001177983 */ /* 0x000ee20000300800 */
[C---:B--2---:R-:W-:Y:S08]  /*1cf70*/  HMMA.1688.F32.TF32 R40, R24.reuse, R96, R40 ;  /* 0x000000601828723c */ /* 0x044ff00000081028 */
[C---:B------:R-:W-:Y:S08]  /*1cf80*/  HMMA.1688.F32.TF32 R32, R24.reuse, R100, R32 ;  /* 0x000000641820723c */ /* 0x040ff00000081020 */
[C---:B------:R-:W-:Y:S07]  /*1cf90*/  HMMA.1688.F32.TF32 R28, R24.reuse, R104, R28 ;  /* 0x00000068181c723c */ /* 0x040fee000008101c */
[----:B------:R-:W-:Y:S04]  /*1cfa0*/  STL.64 [R1+0x530], R40 ;  /* 0x0005302801007387 */ /* 0x000fe80000100a00 */
[----:B------:R1:W-:Y:S04]  /*1cfb0*/  STL.64 [R1+0x538], R42 ;  /* 0x0005382a01007387 */ /* 0x0003e80000100a00 */
[----:B-1----:R-:W2:Y:S04]  /*1cfc0*/  LDL.LU.64 R42, [R1+0x18e0] ;  /* 0x0018e000012a7983 */ /* 0x002ea80000300a00 */
[----:B------:R-:W-:Y:S04]  /*1cfd0*/  STL.64 [R1+0x520], R32 ;  /* 0x0005202001007387 */ /* 0x000fe80000100a00 */
[----:B------:R1:W-:Y:S04]  /*1cfe0*/  STL.64 [R1+0x528], R34 ;  /* 0x0005282201007387 */ /* 0x0003e80000100a00 */
[----:B-1----:R-:W2:Y:S04]  /*1cff0*/  LDL.LU.64 R34, [R1+0x18d8] ;  /* 0x0018d80001227983 */ /* 0x002ea80000300a00 */
[----:B------:R-:W2:Y:S04]  /*1d000*/  LDL.LU.64 R32, [R1+0x18d0] ;  /* 0x0018d00001207983 */ /* 0x000ea80000300a00 */
[----:B------:R-:W-:Y:S04]  /*1d010*/  STL.64 [R1+0x510], R28 ;  /* 0x0005101c01007387 */ /* 0x000fe80000100a00 */
[----:B------:R1:W-:Y:S04]  /*1d020*/  STL.64 [R1+0x518], R30 ;  /* 0x0005181e01007387 */ /* 0x0003e80000100a00 */
[----:B-1----:R-:W2:Y:S04]  /*1d030*/  LDL.LU.64 R30, [R1+0x18c8] ;  /* 0x0018c800011e7983 */ /* 0x002ea80000300a00 */
[----:B------:R-:W2:Y:S01]  /*1d040*/  LDL.LU.64 R28, [R1+0x18c0] ;  /* 0x0018c000011c7983 */ /* 0x000ea20000300a00 */
[C---:B------:R-:W-:Y:S08]  /*1d050*/  HMMA.1688.F32.TF32 R88, R24.reuse, R108, R88 ;  /* 0x0000006c1858723c */ /* 0x040ff00000081058 */
[C---:B------:R-:W-:Y:S08]  /*1d060*/  HMMA.1688.F32.TF32 R84, R24.reuse, R112, R84 ;  /* 0x000000701854723c */ /* 0x040ff00000081054 */
[C---:B------:R-:W-:Y:S08]  /*1d070*/  HMMA.1688.F32.TF32 R44, R24.reuse, R116, R44 ;  /* 0x00000074182c723c */ /* 0x040ff0000008102c */
[C---:B---3--:R-:W-:Y:S01]  /*1d080*/  HMMA.1688.F32.TF32 R20, R24.reuse, R120, R20 ;  /* 0x000000781814723c */ /* 0x048fe20000081014 */
[----:B------:R-:W-:Y:S07]  /*1d090*/  STL.64 [R1+0x500], R88 ;  /* 0x0005005801007387 */ /* 0x000fee0000100a00 */
[C---:B------:R-:W-:Y:S01]  /*1d0a0*/  HMMA.1688.F32.TF32 R16, R24.reuse, R124, R16 ;  /* 0x0000007c1810723c */ /* 0x040fe20000081010 */
[----:B------:R1:W-:Y:S04]  /*1d0b0*/  STL.64 [R1+0x508], R90 ;  /* 0x0005085a01007387 */ /* 0x0003e80000100a00 */
[----:B-1----:R-:W3:Y:S04]  /*1d0c0*/  LDL.LU.64 R90, [R1+0x18b8] ;  /* 0x0018b800015a7983 */ /* 0x002ee80000300a00 */
[----:B------:R-:W3:Y:S04]  /*1d0d0*/  LDL.LU.64 R88, [R1+0x18b0] ;  /* 0x0018b00001587983 */ /* 0x000ee80000300a00 */
[----:B------:R-:W-:Y:S04]  /*1d0e0*/  STL.64 [R1+0x4f0], R84 ;  /* 0x0004f05401007387 */ /* 0x000fe80000100a00 */
[----:B------:R1:W-:Y:S04]  /*1d0f0*/  STL.64 [R1+0x4f8], R86 ;  /* 0x0004f85601007387 */ /* 0x0003e80000100a00 */
[----:B-1----:R-:W3:Y:S04]  /*1d100*/  LDL.LU.64 R86, [R1+0x18a8] ;  /* 0x0018a80001567983 */ /* 0x002ee80000300a00 */
[----:B------:R-:W3:Y:S04]  /*1d110*/  LDL.LU.64 R84, [R1+0x18a0] ;  /* 0x0018a00001547983 */ /* 0x000ee80000300a00 */
[----:B------:R-:W-:Y:S04]  /*1d120*/  STL.64 [R1+0x4e0], R44 ;  /* 0x0004e02c01007387 */ /* 0x000fe80000100a00 */
[----:B------:R1:W-:Y:S04]  /*1d130*/  STL.64 [R1+0x4e8], R46 ;  /* 0x0004e82e01007387 */ /* 0x0003e80000100a00 */
[----:B-1----:R-:W3:Y:S04]  /*1d140*/  LDL.LU.64 R46, [R1+0x1898] ;  /* 0x00189800012e7983 */ /* 0x002ee80000300a00 */
[----:B------:R-:W-:Y:S04]  /*1d150*/  STL.64 [R1+0x4d0], R20 ;  /* 0x0004d01401007387 */ /* 0x000fe80000100a00 */
[----:B------:R1:W-:Y:S04]  /*1d160*/  STL.64 [R1+0x4d8], R22 ;  /* 0x0004d81601007387 */ /* 0x0003e80000100a00 */
[----:B------:R-:W-:Y:S04]  /*1d170*/  STL.64 [R1+0x4c0], R16 ;  /* 0x0004c01001007387 */ /* 0x000fe80000100a00 */
[----:B------:R2:W-:Y:S01]  /*1d180*/  STL.64 [R1+0x4c8], R18 ;  /* 0x0004c81201007387 */ /* 0x0005e20000100a00 */
[C---:B-1----:R-:W-:Y:S08]  /*1d190*/  HMMA.1688.F32.TF32 R20, R24.reuse, R128, R76 ;  /* 0x000000801814723c */ /* 0x042ff0000008104c */
[----:B------:R-:W-:Y:S11]  /*1d1a0*/  HMMA.1688.F32.TF32 R24, R24, R132, R72 ;  /* 0x000000841818723c */ /* 0x000ff60000081048 */
[----:B------:R-:W-:Y:S04]  /*1d1b0*/  @!UPT UIADD3 URZ, URZ, URZ, URZ ;  /* 0x0000003f3f3ff290 */ /* 0x000fe8000fffe03f */
[----:B------:R-:W-:Y:S04]  /*1d1c0*/  STL.64 [R1+0x4b0], R20 ;  /* 0x0004b01401007387 */ /* 0x000fe80000100a00 */
[----:B------:R1:W-:Y:S04]  /*1d1d0*/  STL.64 [R1+0x4b8], R22 ;  /* 0x0004b81601007387 */ /* 0x0003e80000100a00 */
[----:B------:R-:W-:Y:S04]  /*1d1e0*/  STL.64 [R1+0x4a0], R24 ;  /* 0x0004a01801007387 */ /* 0x000fe80000100a00 */
[----:B------:R1:W-:Y:S01]  /*1d1f0*/  STL.64 [R1+0x4a8], R26 ;  /* 0x0004a81a01007387 */ /* 0x0003e20000100a00 */
[C---:B--2---:R-:W-:Y:S08]  /*1d200*/  HMMA.1688.F32.TF32 R16, R28.reuse, R96, R48 ;  /* 0x000000601c10723c */ /* 0x044ff00000081030 */
[C---:B-1----:R-:W-:Y:S08]  /*1d210*/  HMMA.1688.F32.TF32 R20, R28.reuse, R100, R64 ;  /* 0x000000641c14723c */ /* 0x042ff00000081040 */
[C---:B------:R-:W-:Y:S07]  /*1d220*/  HMMA.1688.F32.TF32 R24, R28.reuse, R104, R60 ;  /* 0x000000681c18723c */ /* 0x040fee000008103c */
[----:B------:R-:W-:Y:S04]  /*1d230*/  STL.64 [R1+0x550], R16 ;  /* 0x0005501001007387 */ /* 0x000fe80000100a00 */
[----:B------:R1:W-:Y:S02]  /*1d240*/  STL.64 [R1+0x558], R18 ;  /* 0x0005581201007387 */ /* 0x0003e40000100a00 */
[C---:B-1----:R-:W-:Y:S02]  /*1d250*/  HMMA.1688.F32.TF32 R16, R28.reuse, R108, R52 ;  /* 0x0000006c1c10723c */ /* 0x042fe40000081034 */
[----:B------:R-:W-:Y:S04]  /*1d260*/  STL.64 [R1+0x540], R20 ;  /* 0x0005401401007387 */ /* 0x000fe80000100a00 */
[----:B------:R1:W-:Y:S04]  /*1d270*/  STL.64 [R1+0x548], R22 ;  /* 0x0005481601007387 */ /* 0x0003e80000100a00 */
[----:B------:R-:W-:Y:S04]  /*1d280*/  STL.64 [R1+0x490], R24 ;  /* 0x0004901801007387 */ /* 0x000fe80000100a00 */
[----:B------:R-:W-:Y:S01]  /*1d290*/  STL.64 [R1+0x498], R26 ;  /* 0x0004981a01007387 */ /* 0x000fe20000100a00 */
[C---:B-1----:R-:W-:Y:S08]  /*1d2a0*/  HMMA.1688.F32.TF32 R20, R28.reuse, R112, R12 ;  /* 0x000000701c14723c */ /* 0x042ff0000008100c */
[----:B------:R-:W-:Y:S01]  /*1d2b0*/  STL.64 [R1+0x480], R16 ;  /* 0x0004801001007387 */ /* 0x000fe20000100a00 */
[C---:B------:R-:W-:Y:S03]  /*1d2c0*/  HMMA.1688.F32.TF32 R12, R28.reuse, R116, R56 ;  /* 0x000000741c0c723c */ /* 0x040fe60000081038 */
[----:B------:R1:W-:Y:S05]  /*1d2d0*/  STL.64 [R1+0x488], R18 ;  /* 0x0004881201007387 */ /* 0x0003ea0000100a00 */
[C---:B------:R-:W-:Y:S08]  /*1d2e0*/  HMMA.1688.F32.TF32 R4, R28.reuse, R124, R4 ;  /* 0x0000007c1c04723c */ /* 0x040ff00000081004 */
[C---:B-1----:R-:W-:Y:S01]  /*1d2f0*/  HMMA.1688.F32.TF32 R16, R28.reuse, R120, R240 ;  /* 0x000000781c10723c */ /* 0x042fe200000810f0 */
[----:B------:R-:W-:Y:S04]  /*1d300*/  STL.64 [R1+0x470], R20 ;  /* 0x0004701401007387 */ /* 0x000fe80000100a00 */
[----:B------:R-:W-:Y:S04]  /*1d310*/  STL.64 [R1+0x478], R22 ;  /* 0x0004781601007387 */ /* 0x000fe80000100a00 */
[----:B------:R-:W-:Y:S04]  /*1d320*/  STL.64 [R1+0x460], R12 ;  /* 0x0004600c01007387 */ /* 0x000fe80000100a00 */
[----:B------:R1:W-:Y:S01]  /*1d330*/  STL.64 [R1+0x468], R14 ;  /* 0x0004680e01007387 */ /* 0x0003e20000100a00 */
[C---:B------:R-:W-:Y:S09]  /*1d340*/  HMMA.1688.F32.TF32 R8, R28.reuse, R132, R8 ;  /* 0x000000841c08723c */ /* 0x040ff20000081008 */
[----:B------:R-:W-:Y:S01]  /*1d350*/  STL.64 [R1+0x450], R16 ;  /* 0x0004501001007387 */ /* 0x000fe20000100a00 */
[----:B-1----:R-:W-:Y:S03]  /*1d360*/  HMMA.1688.F32.TF32 R12, R28, R128, R244 ;  /* 0x000000801c0c723c */ /* 0x002fe600000810f4 */
[----:B------:R-:W-:Y:S04]  /*1d370*/  STL.64 [R1+0x458], R18 ;  /* 0x0004581201007387 */ /* 0x000fe80000100a00 */
[----:B------:R-:W-:Y:S04]  /*1d380*/  STL.64 [R1+0x440], R4 ;  /* 0x0004400401007387 */ /* 0x000fe80000100a00 */
[----:B------:R1:W-:Y:S02]  /*1d390*/  STL.64 [R1+0x448], R6 ;  /* 0x0004480601007387 */ /* 0x0003e40000100a00 */
[----:B-1----:R-:W-:Y:S10]  /*1d3a0*/  HMMA.1688.F32.TF32 R4, R32, R96, R248 ;  /* 0x000000602004723c */ /* 0x002ff400000810f8 */
[----:B------:R-:W-:Y:S04]  /*1d3b0*/  STL.64 [R1+0x430], R12 ;  /* 0x0004300c01007387 */ /* 0x000fe80000100a00 */
[----:B------:R-:W-:Y:S04]  /*1d3c0*/  STL.64 [R1+0x438], R14 ;  /* 0x0004380e01007387 */ /* 0x000fe80000100a00 */
[----:B------:R-:W2:Y:S04]  /*1d3d0*/  LDL.LU R28, [R1+0xc0] ;  /* 0x0000c000011c7983 */ /* 0x000ea80000300800 */
[----:B------:R1:W-:Y:S04]  /*1d3e0*/  STL.64 [R1+0x3e0], R8 ;  /* 0x0003e00801007387 */ /* 0x0003e80000100a00 */
[----:B------:R1:W-:Y:S04]  /*1d3f0*/  STL.64 [R1+0x3e8], R10 ;  /* 0x0003e80a01007387 */ /* 0x0003e80000100a00 */
[----:B------:R1:W-:Y:S04]  /*1d400*/  STL.64 [R1+0x3d0], R4 ;  /* 0x0003d00401007387 */ /* 0x0003e80000100a00 */
[----:B------:R1:W-:Y:S04]  /*1d410*/  STL.64 [R1+0x3d8], R6 ;  /* 0x0003d80601007387 */ /* 0x0003e80000100a00 */
[----:B------:R-:W2:Y:S04]  /*1d420*/  LDL.LU R29, [R1+0xc4] ;  /* 0x0000c400011d7983 */ /* 0x000ea80000300800 */
[----:B------:R-:W2:Y:S04]  /*1d430*/  LDL.LU R30, [R1+0xc8] ;  /* 0x0000c800011e7983 */ /* 0x000ea80000300800 */
[----:B------:R-:W2:Y:S04]  /*1d440*/  LDL.LU R31, [R1+0xcc] ;  /* 0x0000cc00011f7983 */ /* 0x000ea80000300800 */
[----:B-1----:R-:W2:Y:S04]  /*1d450*/  LDL.LU R8, [R1+0xf0] ;  /* 0x0000f00001087983 */ /* 0x002ea80000300800 */
        /* <DEDUP_REMOVED lines=60> */
[----:B--2---:R-:W-:Y:S08]  /*1d820*/  HMMA.1688.F32.TF32 R8, R36, R112, R8 ;  /* 0x000000702408723c */ /* 0x004ff00000081008 */
[C---:B---3--:R-:W-:Y:S08]  /*1d830*/  HMMA.1688.F32.TF32 R16, R32.reuse, R132, R16 ;  /* 0x000000842010723c */ /* 0x048ff00000081010 */
[C---:B----4-:R-:W-:Y:S08]  /*1d840*/  HMMA.1688.F32.TF32 R12, R32.reuse, R128, R12 ;  /* 0x00000080200c723c */ /* 0x050ff0000008100c */
[C---:B------:R-:W-:Y:S08]  /*1d850*/  HMMA.1688.F32.TF32 R60, R32.reuse, R120, R60 ;  /* 0x00000078203c723c */ /* 0x040ff0000008103c */
[C---:B------:R-:W-:Y:S08]  /*1d860*/  HMMA.1688.F32.TF32 R20, R32.reuse, R100, R20 ;  /* 0x000000642014723c */ /* 0x040ff00000081014 */
[C---:B------:R-:W-:Y:S08]  /*1d870*/  HMMA.1688.F32.TF32 R64, R32.reuse, R116, R64 ;  /* 0x000000742040723c */ /* 0x040ff00000081040 */
[C---:B------:R-:W-:Y:S08]  /*1d880*/  HMMA.1688.F32.TF32 R48, R32.reuse, R112, R48 ;  /* 0x000000702030723c */ /* 0x040ff00000081030 */
[C---:B------:R-:W-:Y:S01]  /*1d890*/  HMMA.1688.F32.TF32 R76, R32.reuse, R104, R76 ;  /* 0x00000068204c723c */ /* 0x040fe2000008104c */
[----:B------:R-:W-:Y:S04]  /*1d8a0*/  STL.64 [R1+0x3c0], R20 ;  /* 0x0003c01401007387 */ /* 0x000fe80000100a00 */
[----:B------:R1:W-:Y:S04]  /*1d8b0*/  STL.64 [R1+0x3c8], R22 ;  /* 0x0003c81601007387 */ /* 0x0003e80000100a00 */
[----:B------:R-:W2:Y:S04]  /*1d8c0*/  LDL.LU R25, [R1+0xb4] ;  /* 0x0000b40001197983 */ /* 0x000ea80000300800 */
[----:B------:R-:W2:Y:S01]  /*1d8d0*/  LDL.LU R26, [R1+0xb8] ;  /* 0x0000b800011a7983 */ /* 0x000ea20000300800 */
[----:B------:R-:W-:Y:S03]  /*1d8e0*/  HMMA.1688.F32.TF32 R72, R32, R108, R72 ;  /* 0x0000006c2048723c */ /* 0x000fe60000081048 */
[----:B------:R-:W2:Y:S01]  /*1d8f0*/  LDL.LU R27, [R1+0xbc] ;  /* 0x0000bc00011b7983 */ /* 0x000ea20000300800 */
[----:B-1----:R-:W-:-:S03]  /*1d900*/  IMAD.MOV.U32 R22, RZ, RZ, R0 ;  /* 0x000000ffff167224 */ /* 0x002fc600078e0000 */
[----:B------:R-:W3:Y:S01]  /*1d910*/  LDL.LU R20, [R1+0x10] ;  /* 0x0000100001147983 */ /* 0x000ee20000300800 */
[----:B------:R-:W-:-:S03]  /*1d920*/  IMAD.MOV.U32 R23, RZ, RZ, R2 ;  /* 0x000000ffff177224 */ /* 0x000fc600078e0002 */
[----:B------:R-:W3:Y:S04]  /*1d930*/  LDL.LU R21, [R1+0x14] ;  /* 0x0000140001157983 */ /* 0x000ee80000300800 */
[----:B------:R-:W4:Y:S01]  /*1d940*/  LDL.LU R0, [R1+0x1894] ;  /* 0x0018940001007983 */ /* 0x000f220000300800 */
[----:B------:R-:W-:Y:S03]  /*1d950*/  HMMA.1688.F32.TF32 R52, R32, R124, R52 ;  /* 0x0000007c2034723c */ /* 0x000fe60000081034 */
[----:B------:R-:W2:Y:S04]  /*1d960*/  LDL.LU R2, [R1+0x1890] ;  /* 0x0018900001027983 */ /* 0x000ea80000300800 */
[----:B------:R-:W-:Y:S04]  /*1d970*/  STL.64 [R1+0x380], R76 ;  /* 0x0003804c01007387 */ /* 0x000fe80000100a00 */
[----:B------:R1:W-:Y:S04]  /*1d980*/  STL.64 [R1+0x388], R78 ;  /* 0x0003884e01007387 */ /* 0x0003e80000100a00 */
[----:B-1----:R-:W3:Y:S04]  /*1d990*/  LDL.LU.64 R78, [R1+0x1888] ;  /* 0x00188800014e7983 */ /* 0x002ee80000300a00 */
[----:B------:R-:W3:Y:S04]  /*1d9a0*/  LDL.LU.64 R76, [R1+0x1880] ;  /* 0x00188000014c7983 */ /* 0x000ee80000300a00 */
[----:B------:R-:W-:Y:S04]  /*1d9b0*/  STL.64 [R1+0x370], R72 ;  /* 0x0003704801007387 */ /* 0x000fe80000100a00 */
[----:B------:R1:W-:Y:S01]  /*1d9c0*/  STL.64 [R1+0x378], R74 ;  /* 0x0003784a01007387 */ /* 0x0003e20000100a00 */
[C---:B------:R-:W-:Y:S03]  /*1d9d0*/  HMMA.1688.F32.TF32 R56, R36.reuse, R96, R56 ;  /* 0x000000602438723c */ /* 0x040fe60000081038 */
[----:B-1----:R-:W3:Y:S04]  /*1d9e0*/  LDL.LU.64 R74, [R1+0x1878] ;  /* 0x00187800014a7983 */ /* 0x002ee80000300a00 */
[----:B------:R-:W3:Y:S04]  /*1d9f0*/  LDL.LU.64 R72, [R1+0x1870] ;  /* 0x0018700001487983 */ /* 0x000ee80000300a00 */
[----:B------:R-:W-:Y:S04]  /*1da00*/  STL.64 [R1+0x360], R48 ;  /* 0x0003603001007387 */ /* 0x000fe80000100a00 */
[----:B------:R1:W-:Y:S01]  /*1da10*/  STL.64 [R1+0x368], R50 ;  /* 0x0003683201007387 */ /* 0x0003e20000100a00 */
[C---:B------:R-:W-:Y:S03]  /*1da20*/  HMMA.1688.F32.TF32 R240, R36.reuse, R100, R240 ;  /* 0x0000006424f0723c */ /* 0x040fe600000810f0 */
[----:B-1----:R-:W3:Y:S04]  /*1da30*/  LDL.LU.64 R50, [R1+0x1868] ;  /* 0x0018680001327983 */ /* 0x002ee80000300a00 */
        /* <DEDUP_REMOVED lines=12> */
[----:B------:R-:W-:Y:S03]  /*1db00*/  HMMA.1688.F32.TF32 R248, R36, R116, R248 ;  /* 0x0000007424f8723c */ /* 0x000fe600000810f8 */
[----:B-1----:R-:W3:Y:S04]  /*1db10*/  LDL.LU.64 R54, [R1+0x1840] ;  /* 0x0018400001367983 */ /* 0x002ee80000300a00 */
[----:B------:R-:W-:Y:S04]  /*1db20*/  STL.64 [R1+0x2e0], R12 ;  /* 0x0002e00c01007387 */ /* 0x000fe80000100a00 */
[----:B------:R1:W-:Y:S04]  /*1db30*/  STL.64 [R1+0x2e8], R14 ;  /* 0x0002e80e01007387 */ /* 0x0003e80000100a00 */
[----:B-1----:R-:W3:Y:S04]  /*1db40*/  LDL.LU.64 R14, [R1+0x1838] ;  /* 0x00183800010e7983 */ /* 0x002ee80000300a00 */
[----:B------:R-:W3:Y:S04]  /*1db50*/  LDL.LU.64 R12, [R1+0x1830] ;  /* 0x00183000010c7983 */ /* 0x000ee80000300a00 */
[----:B------:R-:W3:Y:S04]  /*1db60*/  LDL.LU R32, [R1+0xd0] ;  /* 0x0000d00001207983 */ /* 0x000ee80000300800 */
[----:B------:R-:W-:Y:S04]  /*1db70*/  STL.64 [R1+0x2b0], R16 ;  /* 0x0002b01001007387 */ /* 0x000fe80000100a00 */
[----:B------:R-:W-:Y:S04]  /*1db80*/  STL.64 [R1+0x2b8], R18 ;  /* 0x0002b81201007387 */ /* 0x000fe80000100a00 */
[----:B------:R-:W3:Y:S04]  /*1db90*/  LDL.LU R33, [R1+0xd4] ;  /* 0x0000d40001217983 */ /* 0x000ee80000300800 */
[----:B------:R-:W3:Y:S04]  /*1dba0*/  LDL.LU R34, [R1+0xd8] ;  /* 0x0000d80001227983 */ /* 0x000ee80000300800 */
[----:B------:R-:W3:Y:S04]  /*1dbb0*/  LDL.LU R35, [R1+0xdc] ;  /* 0x0000dc0001237983 */ /* 0x000ee80000300800 */
[----:B------:R-:W-:Y:S04]  /*1dbc0*/  STL.64 [R1+0x290], R56 ;  /* 0x0002903801007387 */ /* 0x000fe80000100a00 */
        /* <DEDUP_REMOVED lines=8> */
[----:B------:R1:W-:Y:S01]  /*1dc50*/  STL.64 [R1+0x258], R6 ;  /* 0x0002580601007387 */ /* 0x0003e20000100a00 */
[----:B------:R-:W-:-:S03]  /*1dc60*/  IMAD.MOV.U32 R252, RZ, RZ, R251 ;  /* 0x000000fffffc7224 */ /* 0x000fc600078e00fb */
[----:B-1----:R-:W3:Y:S04]  /*1dc70*/  LDL.LU.64 R6, [R1+0x1808] ;  /* 0x0018080001067983 */ /* 0x002ee80000300a00 */
        /* <DEDUP_REMOVED lines=8> */
[----:B------:R1:W-:Y:S04]  /*1dd00*/  STL [R1+0x1f8], R250 ;  /* 0x0001f8fa01007387 */ /* 0x0003e80000100800 */
[----:B--2---:R-:W-:Y:S04]  /*1dd10*/  LDS R16, [R2+0x46000] ;  /* 0x0460000002107984 */ /* 0x004fe80000000800 */
[----:B------:R-:W-:Y:S04]  /*1dd20*/  LDS R18, [R2+0x47000] ;  /* 0x0470000002127984 */ /* 0x000fe80000000800 */
[----:B-1----:R-:W2:Y:S04]  /*1dd30*/  LDL.LU.64 R250, [R1+0x17e8] ;  /* 0x0017e80001fa7983 */ /* 0x002ea80000300a00 */
[----:B------:R-:W2:Y:S04]  /*1dd40*/  LDL.LU.64 R248, [R1+0x17e0] ;  /* 0x0017e00001f87983 */ /* 0x000ea80000300a00 */
[----:B----4-:R-:W-:Y:S04]  /*1dd50*/  LDS R17, [R0+0x46000] ;  /* 0x0460000000117984 */ /* 0x010fe80000000800 */
[----:B------:R-:W2:Y:S01]  /*1dd60*/  LDS R19, [R0+0x47000] ;  /* 0x0470000000137984 */ /* 0x000ea20000000800 */
[C---:B------:R-:W-:Y:S03]  /*1dd70*/  HMMA.1688.F32.TF32 R24, R36.reuse, R128, R24 ;  /* 0x000000802418723c */ /* 0x040fe60000081018 */
[----:B------:R1:W-:Y:S11]  /*1dd80*/  STL [R1+0x178c], R252 ;  /* 0x00178cfc01007387 */ /* 0x0003f60000100800 */
[----:B------:R-:W-:Y:S10]  /*1dd90*/  @!UPT UIADD3 URZ, URZ, URZ, URZ ;  /* 0x0000003f3f3ff290 */ /* 0x000ff4000fffe03f */
[----:B-1----:R-:W-:Y:S02]  /*1dda0*/  IMAD.MOV.U32 R252, RZ, RZ, R25 ;  /* 0x000000fffffc7224 */ /* 0x002fe400078e0019 */
[----:B------:R-:W-:Y:S02]  /*1ddb0*/  IMAD.MOV.U32 R129, RZ, RZ, R26 ;  /* 0x000000ffff817224 */ /* 0x000fe400078e001a */
[----:B------:R-:W-:Y:S01]  /*1ddc0*/  IMAD.MOV.U32 R128, RZ, RZ, R27 ;  /* 0x000000ffff807224 */ /* 0x000fe200078e001b */
[----:B---3--:R-:W-:Y:S11]  /*1ddd0*/  HMMA.1688.F32.TF32 R32, R36, R120, R32 ;  /* 0x000000782420723c */ /* 0x008ff60000081020 */
[----:B------:R-:W-:Y:S11]  /*1dde0*/  @!UPT UIADD3 URZ, URZ, URZ, URZ ;  /* 0x0000003f3f3ff290 */ /* 0x000ff6000fffe03f */
[----:B------:R-:W-:Y:S01]  /*1ddf0*/  @!UPT UIADD3 URZ, URZ, URZ, URZ ;  /* 0x0000003f3f3ff290 */ /* 0x000fe2000fffe03f */
[----:B------:R-:W-:Y:S04]  /*1de00*/  STL.64 [R1+0x1d0], R32 ;  /* 0x0001d02001007387 */ /* 0x000fe80000100a00 */
[----:B------:R-:W-:Y:S04]  /*1de10*/  STL.64 [R1+0x1d8], R34 ;  /* 0x0001d82201007387 */ /* 0x000fe80000100a00 */
[----:B------:R2:W-:Y:S02]  /*1de20*/  STL [R1+0x190], R24 ;  /* 0x0001901801007387 */ /* 0x0005e40000100800 */
[----:B--2---:R-:W-:Y:S02]  /*1de30*/  HMMA.1688.F32.TF32 R24, R16, R10, R248 ;  /* 0x0000000a1018723c */ /* 0x004fe400000810f8 */
[----:B------:R-:W2:Y:S04]  /*1de40*/  LDL.LU R248, [R1+0x90] ;  /* 0x0000900001f87983 */ /* 0x000ea80000300800 */
[----:B------:R-:W2:Y:S02]  /*1de50*/  LDL.LU R249, [R1+0x94] ;  /* 0x0000940001f97983 */ /* 0x000ea40000300800 */
[----:B------:R-:W-:Y:S02]  /*1de60*/  HMMA.1688.F32.TF32 R28, R36, R124, R28 ;  /* 0x0000007c241c723c */ /* 0x000fe4000008101c */
[----:B------:R-:W2:Y:S04]  /*1de70*/  LDL.LU R250, [R1+0x98] ;  /* 0x0000980001fa7983 */ /* 0x000ea80000300800 */
[----:B------:R-:W2:Y:S10]  /*1de80*/  LDL.LU R251, [R1+0x9c] ;  /* 0x00009c0001fb7983 */ /* 0x000eb40000300800 */
[----:B------:R-:W-:-:S02]  /*1de90*/  IMAD.MOV.U32 R9, RZ, RZ, R24 ;  /* 0x000000ffff097224 */ /* 0x000fc400078e0018 */
        /* <DEDUP_REMOVED lines=25> */
[----:B------:R-:W-:Y:S11]  /*1e030*/  IMAD.MOV.U32 R125, RZ, RZ, R28 ;  /* 0x000000ffff7d7224 */ /* 0x000ff600078e001c */
[----:B------:R-:W-:Y:S11]  /*1e040*/  @!UPT UIADD3 URZ, URZ, URZ, URZ ;  /* 0x0000003f3f3ff290 */ /* 0x000ff6000fffe03f */
[----:B------:R-:W-:Y:S01]  /*1e050*/  @!UPT UIADD3 URZ, URZ, URZ, URZ ;  /* 0x0000003f3f3ff290 */ /* 0x000fe2000fffe03f */
[----:B------:R-:W-:Y:S02]  /*1e060*/  IMAD.MOV.U32 R112, RZ, RZ, R24 ;  /* 0x000000ffff707224 */ /* 0x000fe400078e0018 */
[----:B------:R-:W-:Y:S02]  /*1e070*/  IMAD.MOV.U32 R109, RZ, RZ, R25 ;  /* 0x000000ffff6d7224 */ /* 0x000fe400078e0019 */
[----:B------:R-:W-:Y:S02]  /*1e080*/  IMAD.MOV.U32 R108, RZ, RZ, R26 ;  /* 0x000000ffff6c7224 */ /* 0x000fe400078e001a */
[----:B------:R-:W-:Y:S02]  /*1e090*/  IMAD.MOV.U32 R105, RZ, RZ, R27 ;  /* 0x000000ffff697224 */ /* 0x000fe400078e001b */
[----:B------:R-:W-:Y:S01]  /*1e0a0*/  HMMA.1688.F32.TF32 R24, R16, R42, R84 ;  /* 0x0000002a1018723c */ /* 0x000fe20000081054 */
[----:B------:R-:W-:Y:S02]  /*1e0b0*/  IMAD.MOV.U32 R124, RZ, RZ, R29 ;  /* 0x000000ffff7c7224 */ /* 0x000fe400078e001d */
[----:B------:R-:W-:-:S02]  /*1e0c0*/  IMAD.MOV.U32 R121, RZ, RZ, R30 ;  /* 0x000000ffff797224 */ /* 0x000fc400078e001e */
[----:B------:R-:W-:-:S03]  /*1e0d0*/  IMAD.MOV.U32 R120, RZ, RZ, R31 ;  /* 0x000000ffff787224 */ /* 0x000fc600078e001f */
[C---:B------:R-:W-:Y:S08]  /*1e0e0*/  HMMA.1688.F32.TF32 R32, R16.reuse, R98, R136 ;  /* 0x000000621020723c */ /* 0x040ff00000081088 */
[C---:B------:R-:W-:Y:S07]  /*1e0f0*/  HMMA.1688.F32.TF32 R28, R16.reuse, R102, R140 ;  /* 0x00000066101c723c */ /* 0x040fee000008108c */
[----:B------:R-:W-:Y:S04]  /*1e100*/  STL.64 [R1+0x2c0], R24 ;  /* 0x0002c01801007387 */ /* 0x000fe80000100a00 */
[----:B------:R1:W-:Y:S02]  /*1e110*/  STL.64 [R1+0x2c8], R26 ;  /* 0x0002c81a01007387 */ /* 0x0003e40000100a00 */
[C---:B-1----:R-:W-:Y:S02]  /*1e120*/  HMMA.1688.F32.TF32 R24, R16.reuse, R106, R144 ;  /* 0x0000006a1018723c */ /* 0x042fe40000081090 */
[----:B------:R-:W-:Y:S04]  /*1e130*/  STL.64 [R1+0x2a0], R32 ;  /* 0x0002a02001007387 */ /* 0x000fe80000100a00 */
[----:B------:R1:W-:Y:S04]  /*1e140*/  STL.64 [R1+0x2a8], R34 ;  /* 0x0002a82201007387 */ /* 0x0003e80000100a00 */
[----:B------:R-:W-:Y:S04]  /*1e150*/  STL.64 [R1+0x280], R28 ;  /* 0x0002801c01007387 */ /* 0x000fe80000100a00 */
[----:B------:R3:W-:Y:S01]  /*1e160*/  STL.64 [R1+0x288], R30 ;  /* 0x0002881e01007387 */ /* 0x0007e20000100a00 */
[----:B-1----:R-:W-:Y:S08]  /*1e170*/  HMMA.1688.F32.TF32 R32, R16, R110, R148 ;  /* 0x0000006e1020723c */ /* 0x002ff00000081094 */
[----:B------:R-:W-:Y:S01]  /*1e180*/  HMMA.1688.F32.TF32 R20, R36, R132, R20 ;  /* 0x000000842414723c */ /* 0x000fe20000081014 */
[----:B------:R-:W-:Y:S04]  /*1e190*/  STL.64 [R1+0x260], R24 ;  /* 0x0002601801007387 */ /* 0x000fe80000100a00 */
[----:B------:R1:W-:Y:S03]  /*1e1a0*/  STL.64 [R1+0x268], R26 ;  /* 0x0002681a01007387 */ /* 0x0003e60000100a00 */
[----:B---3--:R-:W-:Y:S01]  /*1e1b0*/  HMMA.1688.F32.TF32 R28, R16, R114, R152 ;  /* 0x00000072101c723c */ /* 0x008fe20000081098 */
[----:B------:R-:W-:Y:S01]  /*1e1c0*/  IMAD.MOV.U32 R60, RZ, RZ, R216 ;  /* 0x000000ffff3c7224 */ /* 0x000fe200078e00d8 */
[----:B------:R-:W-:Y:S01]  /*1e1d0*/  LDS R148, [R2+0x46180] ;  /* 0x0461800002947984 */ /* 0x000fe20000000800 */
[----:B------:R-:W-:-:S02]  /*1e1e0*/  IMAD.MOV.U32 R61, RZ, RZ, R217 ;  /* 0x000000ffff3d7224 */ /* 0x000fc400078e00d9 */
[----:B------:R-:W-:Y:S01]  /*1e1f0*/  IMAD.MOV.U32 R62, RZ, RZ, R218 ;  /* 0x000000ffff3e7224 */ /* 0x000fe200078e00da */
[----:B------:R-:W-:Y:S02]  /*1e200*/  LDS R150, [R2+0x47180] ;  /* 0x0471800002967984 */ /* 0x000fe40000000800 */
[----:B-1----:R-:W-:Y:S02]  /*1e210*/  HMMA.1688.F32.TF32 R24, R16, R118, R156 ;  /* 0x000000761018723c */ /* 0x002fe4000008109c */
[----:B------:R-:W-:Y:S04]  /*1e220*/  STL.64 [R1+0x240], R32 ;  /* 0x0002402001007387 */ /* 0x000fe80000100a00 */
[----:B------:R1:W-:Y:S01]  /*1e230*/  STL.64 [R1+0x248], R34 ;  /* 0x0002482201007387 */ /* 0x0003e20000100a00 */
[----:B------:R-:W-:-:S02]  /*1e240*/  IMAD.MOV.U32 R63, RZ, RZ, R92 ;  /* 0x000000ffff3f7224 */ /* 0x000fc400078e005c */
[----:B------:R-:W-:Y:S01]  /*1e250*/  IMAD.MOV.U32 R72, RZ, RZ, R93 ;  /* 0x000000ffff487224 */ /* 0x000fe200078e005d */
[----:B------:R-:W-:Y:S01]  /*1e260*/  LDS R149, [R0+0x46180] ;  /* 0x0461800000957984 */ /* 0x000fe20000000800 */
[----:B------:R-:W-:Y:S02]  /*1e270*/  IMAD.MOV.U32 R73, RZ, RZ, R80 ;  /* 0x000000ffff497224 */ /* 0x000fe400078e0050 */
[----:B------:R-:W-:Y:S01]  /*1e280*/  IMAD.MOV.U32 R74, RZ, RZ, R81 ;  /* 0x000000ffff4a7224 */ /* 0x000fe200078e0051 */
[----:B------:R-:W-:Y:S01]  /*1e290*/  LDS R151, [R0+0x47180] ;  /* 0x0471800000977984 */ /* 0x000fe20000000800 */
[C---:B-1----:R-:W-:Y:S03]  /*1e2a0*/  HMMA.1688.F32.TF32 R32, R16.reuse, R122, R160 ;  /* 0x0000007a1020723c */ /* 0x042fe600000810a0 */
[----:B------:R-:W-:Y:S04]  /*1e2b0*/  STL.64 [R1+0x220], R28 ;  /* 0x0002201c01007387 */ /* 0x000fe80000100a00 */
[----:B------:R1:W-:Y:S04]  /*1e2c0*/  STL.64 [R1+0x228], R30 ;  /* 0x0002281e01007387 */ /* 0x0003e80000100a00 */
[----:B------:R-:W-:Y:S04]  /*1e2d0*/  STL.64 [R1+0x200], R24 ;  /* 0x0002001801007387 */ /* 0x000fe80000100a00 */
[----:B------:R3:W-:Y:S01]  /*1e2e0*/  STL.64 [R1+0x208], R26 ;  /* 0x0002081a01007387 */ /* 0x0007e20000100a00 */
[C---:B-1----:R-:W-:Y:S08]  /*1e2f0*/  HMMA.1688.F32.TF32 R28, R16.reuse, R126, R164 ;  /* 0x0000007e101c723c */ /* 0x042ff000000810a4 */
[C---:B---3--:R-:W-:Y:S08]  /*1e300*/  HMMA.1688.F32.TF32 R24, R16.reuse, R130, R168 ;  /* 0x000000821018723c */ /* 0x048ff000000810a8 */
[----:B------:R-:W-:Y:S01]  /*1e310*/  HMMA.1688.F32.TF32 R16, R16, R134, R172 ;  /* 0x000000861010723c */ /* 0x000fe200000810ac */
[----:B------:R-:W-:Y:S04]  /*1e320*/  STL.64 [R1+0x1e0], R32 ;  /* 0x0001e02001007387 */ /* 0x000fe80000100a00 */
[----:B------:R-:W-:Y:S04]  /*1e330*/  STL.64 [R1+0x1e8], R34 ;  /* 0x0001e82201007387 */ /* 0x000fe80000100a00 */
[----:B------:R1:W-:Y:S04]  /*1e340*/  STL.64 [R1+0x1c0], R28 ;  /* 0x0001c01c01007387 */ /* 0x0003e80000100a00 */
[----:B------:R3:W-:Y:S04]  /*1e350*/  STL.64 [R1+0x1c8], R30 ;  /* 0x0001c81e01007387 */ /* 0x0007e80000100a00 */
[----:B------:R-:W-:Y:S01]  /*1e360*/  STL.64 [R1+0x1a0], R24 ;  /* 0x0001a01801007387 */ /* 0x000fe20000100a00 */
[----:B-1----:R-:W-:-:S03]  /*1e370*/  IMAD.MOV.U32 R28, RZ, RZ, R12 ;  /* 0x000000ffff1c7224 */ /* 0x002fc600078e000c */
[----:B------:R-:W-:Y:S01]  /*1e380*/  STL.64 [R1+0x1a8], R26 ;  /* 0x0001a81a01007387 */ /* 0x000fe20000100a00 */
[----:B------:R-:W-:-:S03]  /*1e390*/  IMAD.MOV.U32 R29, RZ, RZ, R13 ;  /* 0x000000ffff1d7224 */ /* 0x000fc600078e000d */
[----:B------:R-:W4:Y:S01]  /*1e3a0*/  LDL.LU R12, [R1+0x17dc] ;  /* 0x0017dc00010c7983 */ /* 0x000f220000300800 */
[----:B---3--:R-:W-:-:S03]  /*1e3b0*/  IMAD.MOV.U32 R30, RZ, RZ, R14 ;  /* 0x000000ffff1e7224 */ /* 0x008fc600078e000e */
[----:B------:R-:W-:Y:S01]  /*1e3c0*/  STL.64 [R1+0x180], R16 ;  /* 0x0001801001007387 */ /* 0x000fe20000100a00 */
[----:B------:R-:W-:-:S03]  /*1e3d0*/  IMAD.MOV.U32 R31, RZ, RZ, R15 ;  /* 0x000000ffff1f7224 */ /* 0x000fc600078e000f */
[----:B------:R-:W-:Y:S04]  /*1e3e0*/  STL.64 [R1+0x188], R18 ;  /* 0x0001881201007387 */ /* 0x000fe80000100a00 */
        /* <DEDUP_REMOVED lines=12> */
[----:B------:R-:W-:Y:S01]  /*1e4b0*/  LDS R20, [R2+0x46080] ;  /* 0x0460800002147984 */ /* 0x000fe20000000800 */
[----:B------:R-:W-:Y:S02]  /*1e4c0*/  IMAD.MOV.U32 R113, RZ, RZ, R22 ;  /* 0x000000ffff717224 */ /* 0x000fe400078e0016 */
[----:B------:R-:W-:Y:S01]  /*1e4d0*/  IMAD.MOV.U32 R41, RZ, RZ, R23 ;  /* 0x000000ffff297224 */ /* 0x000fe200078e0017 */
[----:B------:R-:W-:Y:S04]  /*1e4e0*/  LDS R22, [R2+0x47080] ;  /* 0x0470800002167984 */ /* 0x000fe80000000800 */
[----:B------:R-:W-:Y:S04]  /*1e4f0*/  LDS R21, [R0+0x46080] ;  /* 0x0460800000157984 */ /* 0x000fe80000000800 */
[----:B------:R-:W2:Y:S01]  /*1e500*/  LDS R23, [R0+0x47080] ;  /* 0x0470800000177984 */ /* 0x000ea20000000800 */
[----:B------:R-:W-:-:S03]  /*1e510*/  IMAD.MOV.U32 R35, RZ, RZ, R3 ;  /* 0x000000ffff237224 */ /* 0x000fc600078e0003 */
[----:B------:R-:W-:Y:S04]  /*1e520*/  LDS R24, [R2+0x46100] ;  /* 0x0461000002187984 */ /* 0x000fe80000000800 */
[----:B------:R-:W-:Y:S04]  /*1e530*/  LDS R26, [R2+0x47100] ;  /* 0x04710000021a7984 */ /* 0x000fe80000000800 */
[----:B------:R-:W-:Y:S04]  /*1e540*/  LDS R25, [R0+0x46100] ;  /* 0x0461000000197984 */ /* 0x000fe80000000800 */
[----:B------:R-:W3:Y:S01]  /*1e550*/  LDS R27, [R0+0x47100] ;  /* 0x04710000001b7984 */ /* 0x000ee20000000800 */
[C---:B--2---:R-:W-:Y:S08]  /*1e560*/  HMMA.1688.F32.TF32 R16, R20.reuse, R10, R248 ;  /* 0x0000000a1410723c */ /* 0x044ff000000810f8 */
[----:B------:R-:W-:Y:S11]  /*1e570*/  HMMA.1688.F32.TF32 R56, R20, R54, R56 ;  /* 0x000000361438723c */ /* 0x000ff60000081038 */
[----:B------:R-:W-:Y:S04]  /*1e580*/  @!UPT UIADD3 URZ, URZ, URZ, URZ ;  /* 0x0000003f3f3ff290 */ /* 0x000fe8000fffe03f */
[----:B------:R-:W-:Y:S01]  /*1e590*/  STL.64 [R1+0x170], R16 ;  /* 0x0001701001007387 */ /* 0x000fe20000100a00 */
[----:B------:R-:W-:-:S03]  /*1e5a0*/  IMAD.MOV.U32 R3, RZ, RZ, R19 ;  /* 0x000000ffff037224 */ /* 0x000fc600078e0013 */
[----:B------:R1:W-:Y:S02]  /*1e5b0*/  STL [R1+0x178], R18 ;  /* 0x0001781201007387 */ /* 0x0003e40000100800 */
[C---:B-1----:R-:W-:Y:S08]  /*1e5c0*/  HMMA.1688.F32.TF32 R16, R20.reuse, R50, R64 ;  /* 0x000000321410723c */ /* 0x042ff00000081040 */
[C---:B------:R-:W-:Y:S08]  /*1e5d0*/  HMMA.1688.F32.TF32 R248, R20.reuse, R130, R208 ;  /* 0x0000008214f8723c */ /* 0x040ff000000810d0 */
[----:B------:R-:W-:Y:S01]  /*1e5e0*/  HMMA.1688.F32.TF32 R240, R20, R134, R212 ;  /* 0x0000008614f0723c */ /* 0x000fe200000810d4 */
[----:B------:R-:W-:-:S02]  /*1e5f0*/  IMAD.MOV.U32 R75, RZ, RZ, R82 ;  /* 0x000000ffff4b7224 */ /* 0x000fc400078e0052 */
[----:B------:R-:W-:Y:S02]  /*1e600*/  IMAD.MOV.U32 R136, RZ, RZ, R68 ;  /* 0x000000ffff887224 */ /* 0x000fe400078e0044 */
[----:B------:R-:W-:Y:S02]  /*1e610*/  IMAD.MOV.U32 R137, RZ, RZ, R69 ;  /* 0x000000ffff897224 */ /* 0x000fe400078e0045 */
[----:B------:R-:W-:Y:S02]  /*1e620*/  IMAD.MOV.U32 R138, RZ, RZ, R70 ;  /* 0x000000ffff8a7224 */ /* 0x000fe400078e0046 */
[----:B------:R-:W-:Y:S01]  /*1e630*/  IMAD.MOV.U32 R139, RZ, RZ, R71 ;  /* 0x000000ffff8b7224 */ /* 0x000fe200078e0047 */
[C---:B----4-:R-:W-:Y:S11]  /*1e640*/  HMMA.1688.F32.TF32 R12, R20.reuse, R6, R12 ;  /* 0x00000006140c723c */ /* 0x050ff6000008100c */
[----:B------:R-:W-:Y:S11]  /*1e650*/  @!UPT UIADD3 URZ, URZ, URZ, URZ ;  /* 0x0000003f3f3ff290 */ /* 0x000ff6000fffe03f */
[----:B------:R-:W-:Y:S01]  /*1e660*/  @!UPT UIADD3 URZ, URZ, URZ, URZ ;  /* 0x0000003f3f3ff290 */ /* 0x000fe2000fffe03f */
[----:B------:R-:W-:Y:S04]  /*1e670*/  STL.64 [R1+0x150], R12 ;  /* 0x0001500c01007387 */ /* 0x000fe80000100a00 */
[----:B------:R1:W-:Y:S02]  /*1e680*/  STL.64 [R1+0x158], R14 ;  /* 0x0001580e01007387 */ /* 0x0003e40000100a00 */
[C---:B-1----:R-:W-:Y:S02]  /*1e690*/  HMMA.1688.F32.TF32 R12, R20.reuse, R46, R76 ;  /* 0x0000002e140c723c */ /* 0x042fe4000008104c */
[----:B------:R-:W-:Y:S04]  /*1e6a0*/  STL.64 [R1+0x140], R56 ;  /* 0x0001403801007387 */ /* 0x000fe80000100a00 */
[----:B------:R1:W-:Y:S04]  /*1e6b0*/  STL.64 [R1+0x148], R58 ;  /* 0x0001483a01007387 */ /* 0x0003e80000100a00 */
[----:B------:R-:W-:Y:S04]  /*1e6c0*/  STL.64 [R1+0x130], R16 ;  /* 0x0001301001007387 */ /* 0x000fe80000100a00 */
[----:B------:R2:W-:Y:S01]  /*1e6d0*/  STL.64 [R1+0x138], R18 ;  /* 0x0001381201007387 */ /* 0x0005e20000100a00 */
[C---:B-1----:R-:W-:Y:S08]  /*1e6e0*/  HMMA.1688.F32.TF32 R56, R20.reuse, R42, R88 ;  /* 0x0000002a1438723c */ /* 0x042ff00000081058 */
[----:B------:R-:W-:Y:S01]  /*1e6f0*/  STL.64 [R1+0x120], R12 ;  /* 0x0001200c01007387 */ /* 0x000fe20000100a00 */
[C---:B--2---:R-:W-:Y:S03]  /*1e700*/  HMMA.1688.F32.TF32 R16, R20.reuse, R98, R176 ;  /* 0x000000621410723c */ /* 0x044fe600000810b0 */
[----:B------:R1:W-:Y:S05]  /*1e710*/  STL.64 [R1+0x128], R14 ;  /* 0x0001280e01007387 */ /* 0x0003ea0000100a00 */
[C---:B-1----:R-:W-:Y:S06]  /*1e720*/  HMMA.1688.F32.TF32 R12, R20.reuse, R102, R180 ;  /* 0x00000066140c723c */ /* 0x042fec00000810b4 */
[----:B------:R-:W-:Y:S04]  /*1e730*/  STL.64 [R1+0x110], R56 ;  /* 0x0001103801007387 */ /* 0x000fe80000100a00 */
[----:B------:R1:W-:Y:S05]  /*1e740*/  STL.64 [R1+0x118], R58 ;  /* 0x0001183a01007387 */ /* 0x0003ea0000100a00 */
[----:B------:R-:W-:Y:S04]  /*1e750*/  STL.64 [R1+0x100], R16 ;  /* 0x0001001001007387 */ /* 0x000fe80000100a00 */
[----:B------:R2:W-:Y:S01]  /*1e760*/  STL.64 [R1+0x108], R18 ;  /* 0x0001081201007387 */ /* 0x0005e20000100a00 */
[C---:B-1----:R-:W-:Y:S03]  /*1e770*/  HMMA.1688.F32.TF32 R56, R20.reuse, R106, R184 ;  /* 0x0000006a1438723c */ /* 0x042fe600000810b8 */
[----:B------:R-:W-:Y:S05]  /*1e780*/  STL.64 [R1+0xf0], R12 ;  /* 0x0000f00c01007387 */ /* 0x000fea0000100a00 */
[C---:B--2---:R-:W-:Y:S01]  /*1e790*/  HMMA.1688.F32.TF32 R16, R20.reuse, R110, R188 ;  /* 0x0000006e1410723c */ /* 0x044fe200000810bc */
[----:B------:R1:W-:Y:S07]  /*1e7a0*/  STL.64 [R1+0xf8], R14 ;  /* 0x0000f80e01007387 */ /* 0x0003ee0000100a00 */
[C---:B-1----:R-:W-:Y:S07]  /*1e7b0*/  HMMA.1688.F32.TF32 R12, R20.reuse, R114, R192 ;  /* 0x00000072140c723c */ /* 0x042fee00000810c0 */
[----:B------:R-:W-:Y:S04]  /*1e7c0*/  STL.64 [R1+0xe0], R56 ;  /* 0x0000e03801007387 */ /* 0x000fe80000100a00 */
[----:B------:R1:W-:Y:S04]  /*1e7d0*/  STL.64 [R1+0xe8], R58 ;  /* 0x0000e83a01007387 */ /* 0x0003e80000100a00 */
[----:B------:R-:W-:Y:S04]  /*1e7e0*/  STL.64 [R1+0xd0], R16 ;  /* 0x0000d01001007387 */ /* 0x000fe80000100a00 */
[----:B------:R2:W-:Y:S01]  /*1e7f0*/  STL.64 [R1+0xd8], R18 ;  /* 0x0000d81201007387 */ /* 0x0005e20000100a00 */
[C---:B-1----:R-:W-:Y:S03]  /*1e800*/  HMMA.1688.F32.TF32 R56, R20.reuse, R118, R196 ;  /* 0x000000761438723c */ /* 0x042fe600000810c4 */
[----:B------:R-:W-:Y:S05]  /*1e810*/  STL.64 [R1+0xc0], R12 ;  /* 0x0000c00c01007387 */ /* 0x000fea0000100a00 */
[----:B--2---:R-:W-:Y:S01]  /*1e820*/  HMMA.1688.F32.TF32 R16, R20, R122, R200 ;  /* 0x0000007a1410723c */ /* 0x004fe200000810c8 */
[----:B------:R1:W-:Y:S07]  /*1e830*/  STL.64 [R1+0xc8], R14 ;  /* 0x0000c80e01007387 */ /* 0x0003ee0000100a00 */
[----:B---3--:R-:W-:Y:S08]  /*1e840*/  HMMA.1688.F32.TF32 R244, R24, R10, R36 ;  /* 0x0000000a18f4723c */ /* 0x008ff00000081024 */
[----:B-1----:R-:W-:Y:S08]  /*1e850*/  HMMA.1688.F32.TF32 R12, R20, R126, R204 ;  /* 0x0000007e140c723c */ /* 0x002ff000000810cc */
[C---:B------:R-:W-:Y:S01]  /*1e860*/  HMMA.1688.F32.TF32 R200, R24.reuse, R6, R32 ;  /* 0x0000000618c8723c */ /* 0x040fe20000081020 */
        /* <DEDUP_REMOVED lines=8> */
[----:B------:R-:W-:Y:S04]  /*1e8f0*/  STL.64 [R1+0x1610], R242 ;  /* 0x001610f201007387 */ /* 0x000fe80000100a00 */
[----:B------:R-:W-:Y:S01]  /*1e900*/  STL.64 [R1+0x1608], R240 ;  /* 0x001608f001007387 */ /* 0x000fe20000100a00 */
[----:B------:R-:W-:Y:S03]  /*1e910*/  HMMA.1688.F32.TF32 R196, R24, R54, R28 ;  /* 0x0000003618c4723c */ /* 0x000fe6000008101c */
[----:B------:R-:W-:Y:S04]  /*1e920*/  STL.64 [R1+0x1620], R246 ;  /* 0x001620f601007387 */ /* 0x000fe80000100a00 */
[----:B------:R2:W-:Y:S04]  /*1e930*/  STL.64 [R1+0x1618], R244 ;  /* 0x001618f401007387 */ /* 0x0005e80000100a00 */
[----:B------:R-:W-:Y:S04]  /*1e940*/  STL.64 [R1+0x1630], R202 ;  /* 0x001630ca01007387 */ /* 0x000fe80000100a00 */
[----:B------:R3:W-:Y:S04]  /*1e950*/  STL.64 [R1+0x1628], R200 ;  /* 0x001628c801007387 */ /* 0x0007e80000100a00 */
        /* <DEDUP_REMOVED lines=30> */
[----:B------:R-:W4:Y:S04]  /*1eb40*/  LDL.LU R95, [R1+0x1794] ;  /* 0x00179400015f7983 */ /* 0x000f280000300800 */
[----:B------:R-:W4:Y:S01]  /*1eb50*/  LDL.LU R219, [R1+0x1790] ;  /* 0x0017900001db7983 */ /* 0x000f220000300800 */
[C---:B------:R-:W-:Y:S08]  /*1eb60*/  HMMA.1688.F32.TF32 R220, R24.reuse, R102, R220 ;  /* 0x0000006618dc723c */ /* 0x040ff000000810dc */
[C---:B------:R-:W-:Y:S08]  /*1eb70*/  HMMA.1688.F32.TF32 R224, R24.reuse, R106, R224 ;  /* 0x0000006a18e0723c */ /* 0x040ff000000810e0 */
[C---:B------:R-:W-:Y:S01]  /*1eb80*/  HMMA.1688.F32.TF32 R228, R24.reuse, R110, R228 ;  /* 0x0000006e18e4723c */ /* 0x040fe200000810e4 */
[----:B------:R-:W-:Y:S04]  /*1eb90*/  STL.64 [R1+0x1640], R198 ;  /* 0x001640c601007387 */ /* 0x000fe80000100a00 */
[----:B------:R-:W-:Y:S03]  /*1eba0*/  LDS R204, [R2+0x46200] ;  /* 0x0462000002cc7984 */ /* 0x000fe60000000800 */
[C---:B------:R-:W-:Y:S01]  /*1ebb0*/  HMMA.1688.F32.TF32 R232, R24.reuse, R114, R232 ;  /* 0x0000007218e8723c */ /* 0x040fe200000810e8 */
[----:B------:R1:W-:Y:S04]  /*1ebc0*/  STL.64 [R1+0x1638], R196 ;  /* 0x001638c401007387 */ /* 0x0003e80000100a00 */
[----:B------:R-:W-:Y:S03]  /*1ebd0*/  LDS R206, [R2+0x47200] ;  /* 0x0472000002ce7984 */ /* 0x000fe60000000800 */
[C---:B------:R-:W-:Y:S01]  /*1ebe0*/  HMMA.1688.F32.TF32 R236, R24.reuse, R118, R236 ;  /* 0x0000007618ec723c */ /* 0x040fe200000810ec */
[----:B------:R-:W-:Y:S04]  /*1ebf0*/  LDS R205, [R0+0x46200] ;  /* 0x0462000000cd7984 */ /* 0x000fe80000000800 */
[----:B------:R-:W2:Y:S03]  /*1ec00*/  LDS R207, [R0+0x47200] ;  /* 0x0472000000cf7984 */ /* 0x000ea60000000800 */
[C---:B-1----:R-:W-:Y:S08]  /*1ec10*/  HMMA.1688.F32.TF32 R12, R24.reuse, R122, R136 ;  /* 0x0000007a180c723c */ /* 0x042ff00000081088 */
[C---:B------:R-:W-:Y:S08]  /*1ec20*/  HMMA.1688.F32.TF32 R16, R24.reuse, R126, R84 ;  /* 0x0000007e1810723c */ /* 0x040ff00000081054 */
[----:B------:R-:W-:Y:S08]  /*1ec30*/  HMMA.1688.F32.TF32 R20, R24, R130, R72 ;  /* 0x000000821814723c */ /* 0x000ff00000081048 */
[C---:B--2---:R-:W-:Y:S08]  /*1ec40*/  HMMA.1688.F32.TF32 R140, R148.reuse, R6, R32 ;  /* 0x00000006948c723c */ /* 0x044ff00000081020 */
[----:B---3--:R-:W-:Y:S08]  /*1ec50*/  HMMA.1688.F32.TF32 R136, R148, R10, R36 ;  /* 0x0000000a9488723c */ /* 0x008ff00000081024 */
[C---:B----4-:R-:W-:Y:S08]  /*1ec60*/  HMMA.1688.F32.TF32 R192, R24.reuse, R50, R68 ;  /* 0x0000003218c0723c */ /* 0x050ff00000081044 */
[C---:B------:R-:W-:Y:S08]  /*1ec70*/  HMMA.1688.F32.TF32 R188, R24.reuse, R46, R80 ;  /* 0x0000002e18bc723c */ /* 0x040ff00000081050 */
[C---:B------:R-:W-:Y:S08]  /*1ec80*/  HMMA.1688.F32.TF32 R184, R24.reuse, R42, R92 ;  /* 0x0000002a18b8723c */ /* 0x040ff0000008105c */
[C---:B------:R-:W-:Y:S01]  /*1ec90*/  HMMA.1688.F32.TF32 R216, R24.reuse, R98, R216 ;  /* 0x0000006218d8723c */ /* 0x040fe200000810d8 */
[----:B------:R-:W-:Y:S04]  /*1eca0*/  STL.64 [R1+0x1650], R194 ;  /* 0x001650c201007387 */ /* 0x000fe80000100a00 */
[----:B------:R-:W-:Y:S03]  /*1ecb0*/  STL.64 [R1+0x1648], R192 ;  /* 0x001648c001007387 */ /* 0x000fe60000100a00 */
[----:B------:R-:W-:Y:S01]  /*1ecc0*/  HMMA.1688.F32.TF32 R24, R24, R134, R60 ;  /* 0x000000861818723c */ /* 0x000fe2000008103c */
        /* <DEDUP_REMOVED lines=19> */
[----:B------:R2:W-:Y:S04]  /*1ee00*/  STL.64 [R1+0x16e8], R16 ;  /* 0x0016e81001007387 */ /* 0x0005e80000100a00 */
        /* <DEDUP_REMOVED lines=49> */
[----:B------:R-:W-:Y:S04]  /*1f120*/  STL.64 [R1+0x1740], R146 ;  /* 0x0017409201007387 */ /* 0x000fe80000100a00 */
[----:B------:R-:W-:Y:S01]  /*1f130*/  STL.64 [R1+0x1738], R144 ;  /* 0x0017389001007387 */ /* 0x000fe20000100a00 */
[C---:B---3--:R-:W-:Y:S08]  /*1f140*/  HMMA.1688.F32.TF32 R64, R148.reuse, R106, R160 ;  /* 0x0000006a9440723c */ /* 0x048ff000000810a0 */
[C---:B----4-:R-:W-:Y:S08]  /*1f150*/  HMMA.1688.F32.TF32 R32, R148.reuse, R46, R32 ;  /* 0x0000002e9420723c */ /* 0x050ff00000081020 */
[C---:B--2---:R-:W-:Y:S08]  /*1f160*/  HMMA.1688.F32.TF32 R28, R148.reuse, R50, R28 ;  /* 0x00000032941c723c */ /* 0x044ff0000008101c */
[C---:B------:R-:W-:Y:S08]  /*1f170*/  HMMA.1688.F32.TF32 R36, R148.reuse, R42, R36 ;  /* 0x0000002a9424723c */ /* 0x040ff00000081024 */
[C---:B------:R-:W-:Y:S07]  /*1f180*/  HMMA.1688.F32.TF32 R56, R148.reuse, R98, R164 ;  /* 0x000000629438723c */ /* 0x040fee00000810a4 */
[----:B------:R-:W-:Y:S04]  /*1f190*/  STL.64 [R1+0x1750], R30 ;  /* 0x0017501e01007387 */ /* 0x000fe80000100a00 */
[----:B------:R-:W-:Y:S04]  /*1f1a0*/  STL.64 [R1+0x1748], R28 ;  /* 0x0017481c01007387 */ /* 0x000fe80000100a00 */
[----:B------:R-:W-:Y:S04]  /*1f1b0*/  STL.64 [R1+0x1760], R34 ;  /* 0x0017602201007387 */ /* 0x000fe80000100a00 */
[----:B------:R-:W-:Y:S04]  /*1f1c0*/  STL.64 [R1+0x1758], R32 ;  /* 0x0017582001007387 */ /* 0x000fe80000100a00 */
[----:B------:R-:W-:Y:S01]  /*1f1d0*/  STL.64 [R1+0x1770], R38 ;  /* 0x0017702601007387 */ /* 0x000fe20000100a00 */
[C---:B------:R-:W-:Y:S03]  /*1f1e0*/  HMMA.1688.F32.TF32 R68, R148.reuse, R110, R156 ;  /* 0x0000006e9444723c */ /* 0x040fe6000008109c */
[----:B------:R-:W-:Y:S05]  /*1f1f0*/  STL.64 [R1+0x1768], R36 ;  /* 0x0017682401007387 */ /* 0x000fea0000100a00 */
[C---:B------:R-:W-:Y:S01]  /*1f200*/  HMMA.1688.F32.TF32 R72, R148.reuse, R114, R72 ;  /* 0x000000729448723c */ /* 0x040fe20000081048 */
[----:B------:R-:W-:Y:S04]  /*1f210*/  STL.64 [R1+0x1780], R58 ;  /* 0x0017803a01007387 */ /* 0x000fe80000100a00 */
[----:B------:R-:W-:Y:S04]  /*1f220*/  STL.64 [R1+0x1778], R56 ;  /* 0x0017783801007387 */ /* 0x000fe80000100a00 */
[----:B------:R-:W-:Y:S04]  /*1f230*/  STL [R1+0x15d4], R64 ;  /* 0x0015d44001007387 */ /* 0x000fe80000100800 */
[----:B------:R-:W-:Y:S04]  /*1f240*/  STL [R1+0x15d0], R65 ;  /* 0x0015d04101007387 */ /* 0x000fe80000100800 */
[----:B------:R-:W-:Y:S01]  /*1f250*/  STL [R1+0x15cc], R66 ;  /* 0x0015cc4201007387 */ /* 0x000fe20000100800 */
[C---:B------:R-:W-:Y:S03]  /*1f260*/  HMMA.1688.F32.TF32 R76, R148.reuse, R118, R152 ;  /* 0x00000076944c723c */ /* 0x040fe60000081098 */
[----:B------:R-:W-:Y:S04]  /*1f270*/  STL [R1+0x15c8], R67 ;  /* 0x0015c84301007387 */ /* 0x000fe80000100800 */
[----:B------:R-:W-:Y:S04]  /*1f280*/  STL [R1+0x15e4], R68 ;  /* 0x0015e44401007387 */ /* 0x000fe80000100800 */
[----:B------:R2:W-:Y:S04]  /*1f290*/  STL [R1+0x15e0], R69 ;  /* 0x0015e04501007387 */ /* 0x0005e80000100800 */
[----:B------:R3:W-:Y:S04]  /*1f2a0*/  STL [R1+0x15dc], R70 ;  /* 0x0015dc4601007387 */ /* 0x0007e80000100800 */
[----:B------:R4:W-:Y:S04]  /*1f2b0*/  STL [R1+0x15d8], R71 ;  /* 0x0015d84701007387 */ /* 0x0009e80000100800 */
[----:B------:R1:W-:Y:S04]  /*1f2c0*/  STL [R1+0x15f0], R72 ;  /* 0x0015f04801007387 */ /* 0x0003e80000100800 */
[----:B------:R1:W-:Y:S04]  /*1f2d0*/  STL [R1+0x15ec], R73 ;  /* 0x0015ec4901007387 */ /* 0x0003e80000100800 */
[----:B------:R1:W-:Y:S04]  /*1f2e0*/  STL [R1+0x15e8], R74 ;  /* 0x0015e84a01007387 */ /* 0x0003e80000100800 */
[----:B------:R1:W-:Y:S04]  /*1f2f0*/  STL [R1+0x15c4], R75 ;  /* 0x0015c44b01007387 */ /* 0x0003e80000100800 */
[----:B------:R1:W-:Y:S04]  /*1f300*/  STL [R1+0x15c0], R79 ;  /* 0x0015c04f01007387 */ /* 0x0003e80000100800 */
        /* <DEDUP_REMOVED lines=57> */
[----:B------:R1:W-:Y:S04]  /*1f6a0*/  STL [R1+0x15bc], R82 ;  /* 0x0015bc5201007387 */ /* 0x0003e80000100800 */
[----:B------:R1:W-:Y:S04]  /*1f6b0*/  STL [R1+0x15b8], R83 ;  /* 0x0015b85301007387 */ /* 0x0003e80000100800 */
        /* <DEDUP_REMOVED lines=8> */
[----:B--2---:R-:W-:Y:S11]  /*1f740*/  HMMA.1688.F32.TF32 R84, R148, R126, R84 ;  /* 0x0000007e9454723c */ /* 0x004ff60000081054 */
[----:B------:R-:W-:Y:S11]  /*1f750*/  @!UPT UIADD3 URZ, URZ, URZ, URZ ;  /* 0x0000003f3f3ff290 */ /* 0x000ff6000fffe03f */
[----:B------:R-:W-:Y:S01]  /*1f760*/  @!UPT UIADD3 URZ, URZ, URZ, URZ ;  /* 0x0000003f3f3ff290 */ /* 0x000fe2000fffe03f */
[----:B------:R2:W-:Y:S04]  /*1f770*/  STL [R1+0x15b4], R87 ;  /* 0x0015b45701007387 */ /* 0x0005e80000100800 */
[----:B------:R-:W2:Y:S04]  /*1f780*/  LDL.LU R248, [R1+0x4c0] ;  /* 0x0004c00001f87983 */ /* 0x000ea80000300800 */
[----:B------:R-:W2:Y:S04]  /*1f790*/  LDL.LU R249, [R1+0x4c4] ;  /* 0x0004c40001f97983 */ /* 0x000ea80000300800 */
[----:B------:R-:W2:Y:S04]  /*1f7a0*/  LDL.LU R250, [R1+0x4c8] ;  /* 0x0004c80001fa7983 */ /* 0x000ea80000300800 */
[----:B------:R-:W2:Y:S01]  /*1f7b0*/  LDL.LU R251, [R1+0x4cc] ;  /* 0x0004cc0001fb7983 */ /* 0x000ea20000300800 */
[C---:B-1----:R-:W-:Y:S08]  /*1f7c0*/  HMMA.1688.F32.TF32 R12, R204.reuse, R114, R244 ;  /* 0x00000072cc0c723c */ /* 0x042ff000000810f4 */
[C---:B------:R-:W-:Y:S11]  /*1f7d0*/  HMMA.1688.F32.TF32 R16, R204.reuse, R110, R200 ;  /* 0x0000006ecc10723c */ /* 0x040ff600000810c8 */
[----:B------:R-:W-:Y:S05]  /*1f7e0*/  @!UPT UIADD3 URZ, URZ, URZ, URZ ;  /* 0x0000003f3f3ff290 */ /* 0x000fea000fffe03f */
[----:B------:R-:W-:Y:S02]  /*1f7f0*/  IMAD.MOV.U32 R69, RZ, RZ, R12 ;  /* 0x000000ffff457224 */ /* 0x000fe400078e000c */
[----:B---3--:R-:W-:Y:S02]  /*1f800*/  IMAD.MOV.U32 R70, RZ, RZ, R13 ;  /* 0x000000ffff467224 */ /* 0x008fe400078e000d */
[----:B----4-:R-:W-:Y:S02]  /*1f810*/  IMAD.MOV.U32 R71, RZ, RZ, R14 ;  /* 0x000000ffff477224 */ /* 0x010fe400078e000e */
[----:B------:R-:W-:Y:S01]  /*1f820*/  IMAD.MOV.U32 R64, RZ, RZ, R15 ;  /* 0x000000ffff407224 */ /* 0x000fe200078e000f */
[----:B------:R1:W-:Y:S04]  /*1f830*/  STL.64 [R1], R16 ;  /* 0x0000001001007387 */ /* 0x0003e80000100a00 */
[----:B------:R3:W-:Y:S01]  /*1f840*/  STL.64 [R1+0x8], R18 ;  /* 0x0000081201007387 */ /* 0x0007e20000100a00 */
[----:B------:R-:W-:Y:S03]  /*1f850*/  HMMA.1688.F32.TF32 R12, R204, R118, R240 ;  /* 0x00000076cc0c723c */ /* 0x000fe600000810f0 */
        /* <DEDUP_REMOVED lines=8> */
[----:B------:R-:W-:Y:S02]  /*1f8e0*/  IMAD.MOV.U32 R73, RZ, RZ, R13 ;  /* 0x000000ffff497224 */ /* 0x000fe400078e000d */
[----:B------:R-:W-:Y:S01]  /*1f8f0*/  IMAD.MOV.U32 R74, RZ, RZ, R14 ;  /* 0x000000ffff4a7224 */ /* 0x000fe200078e000e */
[----:B------:R-:W4:Y:S01]  /*1f900*/  LDL.LU R247, [R1+0x8ac] ;  /* 0x0008ac0001f77983 */ /* 0x000f220000300800 */
[----:B------:R-:W-:Y:S02]  /*1f910*/  IMAD.MOV.U32 R68, RZ, RZ, R15 ;  /* 0x000000ffff447224 */ /* 0x000fe400078e000f */
[----:B------:R-:W-:Y:S01]  /*1f920*/  HMMA.1688.F32.TF32 R12, R204, R122, R212 ;  /* 0x0000007acc0c723c */ /* 0x000fe200000810d4 */
[----:B------:R-:W4:Y:S04]  /*1f930*/  LDL.LU R200, [R1+0x8d0] ;  /* 0x0008d00001c87983 */ /* 0x000f280000300800 */
[----:B------:R-:W4:Y:S04]  /*1f940*/  LDL.LU R201, [R1+0x8d4] ;  /* 0x0008d40001c97983 */ /* 0x000f280000300800 */
[----:B------:R-:W4:Y:S04]  /*1f950*/  LDL.LU R202, [R1+0x8d8] ;  /* 0x0008d80001ca7983 */ /* 0x000f280000300800 */
[----:B------:R-:W4:Y:S04]  /*1f960*/  LDL.LU R203, [R1+0x8dc] ;  /* 0x0008dc0001cb7983 */ /* 0x000f280000300800 */
[----:B------:R-:W4:Y:S04]  /*1f970*/  LDL.LU R192, [R1+0x3e0] ;  /* 0x0003e00001c07983 */ /* 0x000f280000300800 */
[----:B------:R-:W4:Y:S03]  /*1f980*/  LDL.LU R193, [R1+0x3e4] ;  /* 0x0003e40001c17983 */ /* 0x000f260000300800 */
[----:B------:R-:W-:Y:S01]  /*1f990*/  IMAD.MOV.U32 R65, RZ, RZ, R12 ;  /* 0x000000ffff417224 */ /* 0x000fe200078e000c */
[----:B------:R-:W4:Y:S01]  /*1f9a0*/  LDL.LU R194, [R1+0x3e8] ;  /* 0x0003e80001c27983 */ /* 0x000f220000300800 */
[----:B------:R-:W-:-:S02]  /*1f9b0*/  IMAD.MOV.U32 R66, RZ, RZ, R13 ;  /* 0x000000ffff427224 */ /* 0x000fc400078e000d */
[----:B------:R-:W-:Y:S01]  /*1f9c0*/  IMAD.MOV.U32 R67, RZ, RZ, R14 ;  /* 0x000000ffff437224 */ /* 0x000fe200078e000e */
[----:B------:R-:W4:Y:S01]  /*1f9d0*/  LDL.LU R195, [R1+0x3ec] ;  /* 0x0003ec0001c37983 */ /* 0x000f220000300800 */
[----:B------:R-:W-:-:S03]  /*1f9e0*/  IMAD.MOV.U32 R75, RZ, RZ, R15 ;  /* 0x000000ffff4b7224 */ /* 0x000fc600078e000f */
        /* <DEDUP_REMOVED lines=26> */
[----:B------:R-:W-:Y:S02]  /*1fb90*/  @!UPT UIADD3 URZ, URZ, URZ, URZ ;  /* 0x0000003f3f3ff290 */ /* 0x000fe4000fffe03f */
[----:B------:R-:W-:Y:S02]  /*1fba0*/  IMAD.MOV.U32 R79, RZ, RZ, R12 ;  /* 0x000000ffff4f7224 */ /* 0x000fe400078e000c */
[----:B------:R-:W-:Y:S01]  /*1fbb0*/  IMAD.MOV.U32 R82, RZ, RZ, R13 ;  /* 0x000000ffff527224 */ /* 0x000fe200078e000d */
[----:B------:R-:W2:Y:S01]  /*1fbc0*/  LDL.LU R12, [R1+0x550] ;  /* 0x00055000010c7983 */ /* 0x000ea20000300800 */
[----:B------:R-:W-:Y:S02]  /*1fbd0*/  IMAD.MOV.U32 R83, RZ, RZ, R14 ;  /* 0x000000ffff537224 */ /* 0x000fe400078e000e */
[----:B------:R-:W-:Y:S01]  /*1fbe0*/  IMAD.MOV.U32 R87, RZ, RZ, R15 ;  /* 0x000000ffff577224 */ /* 0x000fe200078e000f */
[----:B------:R-:W2:Y:S04]  /*1fbf0*/  LDL.LU R13, [R1+0x554] ;  /* 0x00055400010d7983 */ /* 0x000ea80000300800 */
[----:B------:R-:W2:Y:S04]  /*1fc00*/  LDL.LU R14, [R1+0x558] ;  /* 0x00055800010e7983 */ /* 0x000ea80000300800 */
[----:B------:R-:W2:Y:S04]  /*1fc10*/  LDL.LU R15, [R1+0x55c] ;  /* 0x00055c00010f7983 */ /* 0x000ea80000300800 */
[----:B-1----:R-:W2:Y:S04]  /*1fc20*/  LDL.LU R16, [R1+0x7c0] ;  /* 0x0007c00001107983 */ /* 0x002ea80000300800 */
[----:B------:R-:W2:Y:S04]  /*1fc30*/  LDL.LU R17, [R1+0x7c4] ;  /* 0x0007c40001117983 */ /* 0x000ea80000300800 */
[----:B---3--:R-:W2:Y:S04]  /*1fc40*/  LDL.LU R18, [R1+0x7c8] ;  /* 0x0007c80001127983 */ /* 0x008ea80000300800 */
[----:B------:R-:W2:Y:S04]  /*1fc50*/  LDL.LU R19, [R1+0x7cc] ;  /* 0x0007cc0001137983 */ /* 0x000ea80000300800 */
[----:B------:R-:W3:Y:S04]  /*1fc60*/  LDL.LU R24, [R1+0x810] ;  /* 0x0008100001187983 */ /* 0x000ee80000300800 */
        /* <DEDUP_REMOVED lines=35> */
[C---:B------:R-:W-:Y:S08]  /*1fea0*/  HMMA.1688.F32.TF32 R60, R148.reuse, R102, R60 ;  /* 0x00000066943c723c */ /* 0x040ff0000008103c */
[C---:B------:R-:W-:Y:S08]  /*1feb0*/  HMMA.1688.F32.TF32 R88, R148.reuse, R130, R88 ;  /* 0x000000829458723c */ /* 0x040ff00000081058 */
[----:B------:R-:W-:Y:S01]  /*1fec0*/  HMMA.1688.F32.TF32 R92, R148, R134, R208 ;  /* 0x00000086945c723c */ /* 0x000fe200000810d0 */
[----:B------:R-:W-:Y:S04]  /*1fed0*/  LDS R208, [R2+0x46280] ;  /* 0x0462800002d07984 */ /* 0x000fe80000000800 */
[----:B------:R-:W-:Y:S03]  /*1fee0*/  LDS R210, [R2+0x47280] ;  /* 0x0472800002d27984 */ /* 0x000fe60000000800 */
[C---:B------:R-:W-:Y:S01]  /*1fef0*/  HMMA.1688.F32.TF32 R148, R204.reuse, R50, R196 ;  /* 0x00000032cc94723c */ /* 0x040fe200000810c4 */
        /* <DEDUP_REMOVED lines=8> */
[----:B------:R-:W-:Y:S04]  /*1ff80*/  LDS R209, [R0+0x46280] ;  /* 0x0462800000d17984 */ /* 0x000fe80000000800 */
[----:B------:R-:W3:Y:S01]  /*1ff90*/  LDS R211, [R0+0x47280] ;  /* 0x0472800000d37984 */ /* 0x000ee20000000800 */
[C---:B------:R-:W-:Y:S08]  /*1ffa0*/  HMMA.1688.F32.TF32 R172, R204.reuse, R10, R172 ;  /* 0x0000000accac723c */ /* 0x040ff000000810ac */
[C---:B------:R-:W-:Y:S08]  /*1ffb0*/  HMMA.1688.F32.TF32 R176, R204.reuse, R6, R176 ;  /* 0x00000006ccb0723c */ /* 0x040ff000000810b0 */
[C---:B------:R-:W-:Y:S08]  /*1ffc0*/  HMMA.1688.F32.TF32 R180, R204.reuse, R54, R180 ;  /* 0x00000036ccb4723c */ /* 0x040ff000000810b4 */
[C---:B--2---:R-:W-:Y:S08]  /*1ffd0*/  HMMA.1688.F32.TF32 R32, R204.reuse, R130, R28 ;  /* 0x00000082cc20723c */ /* 0x044ff0000008101c */
[----:B------:R-:W-:Y:S11]  /*1ffe0*/  HMMA.1688.F32.TF32 R28, R204, R134, R144 ;  /* 0x00000086cc1c723c */ /* 0x000ff60000081090 */
[----:B------:R-:W-:Y:S04]  /*1fff0*/  @!UPT UIADD3 URZ, URZ, URZ, URZ ;  /* 0x0000003f3f3ff290 */ /* 0x000fe8000fffe03f */
[----:B------:R-:W-:Y:S04]  /*20000*/  STL.64 [R1+0x60], R32 ;  /* 0x0000602001007387 */ /* 0x000fe80000100a00 */
[----:B------:R-:W-:Y:S04]  /*20010*/  STL.64 [R1+0x68], R34 ;  /* 0x0000682201007387 */ /* 0x000fe80000100a00 */
[----:B------:R-:W-:Y:S04]  /*20020*/  STL.64 [R1+0x50], R28 ;  /* 0x0000501c01007387 */ /* 0x000fe80000100a00 */
[----:B------:R3:W-:Y:S02]  /*20030*/  STL.64 [R1+0x58], R30 ;  /* 0x0000581e01007387 */ /* 0x0007e40000100a00 */
[C---:B---3--:R-:W-:Y:S02]  /*20040*/  HMMA.1688.F32.TF32 R28, R208.reuse, R10, R212 ;  /* 0x0000000ad01c723c */ /* 0x048fe400000810d4 */
[----:B------:R-:W-:Y:S04]  /*20050*/  LDS R212, [R2+0x46380] ;  /* 0x0463800002d47984 */ /* 0x000fe80000000800 */
[----:B------:R-:W-:Y:S02]  /*20060*/  LDS R214, [R2+0x47380] ;  /* 0x0473800002d67984 */ /* 0x000fe40000000800 */
[C---:B------:R-:W-:Y:S02]  /*20070*/  HMMA.1688.F32.TF32 R36, R208.reuse, R54, R136 ;  /* 0x00000036d024723c */ /* 0x040fe40000081088 */
[----:B------:R-:W-:Y:S04]  /*20080*/  LDS R213, [R0+0x46380] ;  /* 0x0463800000d57984 */ /* 0x000fe80000000800 */
[----:B------:R-:W-:Y:S09]  /*20090*/  LDS R215, [R0+0x47380] ;  /* 0x0473800000d77984 */ /* 0x000ff20000000800 */
[----:B------:R-:W-:Y:S04]  /*200a0*/  STL.64 [R1+0x520], R28 ;  /* 0x0005201c01007387 */ /* 0x000fe80000100a00 */
[----:B------:R4:W-:Y:S02]  /*200b0*/  STL.64 [R1+0x528], R30 ;  /* 0x0005281e01007387 */ /* 0x0009e40000100a00 */
[C---:B----4-:R-:W-:Y:S08]  /*200c0*/  HMMA.1688.F32.TF32 R28, R208.reuse, R6, R140 ;  /* 0x00000006d01c723c */ /* 0x050ff0000008108c */
[C---:B------:R-:W-:Y:S08]  /*200d0*/  HMMA.1688.F32.TF32 R32, R208.reuse, R50, R24 ;  /* 0x00000032d020723c */ /* 0x040ff00000081018 */
[C---:B------:R-:W-:Y:S07]  /*200e0*/  HMMA.1688.F32.TF32 R24, R208.reuse, R42, R16 ;  /* 0x0000002ad018723c */ /* 0x040fee0000081010 */
[----:B------:R-:W-:Y:S04]  /*200f0*/  STL.64 [R1+0x580], R28 ;  /* 0x0005801c01007387 */ /* 0x000fe80000100a00 */
[----:B------:R1:W-:Y:S01]  /*20100*/  STL.64 [R1+0x588], R30 ;  /* 0x0005881e01007387 */ /* 0x0003e20000100a00 */
[C---:B------:R-:W-:Y:S08]  /*20110*/  HMMA.1688.F32.TF32 R16, R208.reuse, R102, R236 ;  /* 0x00000066d010723c */ /* 0x040ff000000810ec */
[C---:B-1----:R-:W-:Y:S08]  /*20120*/  HMMA.1688.F32.TF32 R28, R208.reuse, R46, R20 ;  /* 0x0000002ed01c723c */ /* 0x042ff00000081014 */
        /* <DEDUP_REMOVED lines=18> */
[----:B-1----:R-:W-:Y:S08]  /*20250*/  HMMA.1688.F32.TF32 R12, R208, R118, R220 ;  /* 0x00000076d00c723c */ /* 0x002ff000000810dc */
[C---:B------:R-:W-:Y:S08]  /*20260*/  HMMA.1688.F32.TF32 R152, R204.reuse, R46, R152 ;  /* 0x0000002ecc98723c */ /* 0x040ff00000081098 */
[C---:B------:R-:W-:Y:S08]  /*20270*/  HMMA.1688.F32.TF32 R156, R204.reuse, R42, R156 ;  /* 0x0000002acc9c723c */ /* 0x040ff0000008109c */
[C---:B------:R-:W-:Y:S08]  /*20280*/  HMMA.1688.F32.TF32 R160, R204.reuse, R98, R160 ;  /* 0x00000062cca0723c */ /* 0x040ff000000810a0 */
[C---:B------:R-:W-:Y:S08]  /*20290*/  HMMA.1688.F32.TF32 R164, R204.reuse, R102, R164 ;  /* 0x00000066cca4723c */ /* 0x040ff000000810a4 */
[----:B------:R-:W-:Y:S01]  /*202a0*/  HMMA.1688.F32.TF32 R168, R204, R106, R168 ;  /* 0x0000006acca8723c */ /* 0x000fe200000810a8 */
[----:B------:R-:W-:Y:S04]  /*202b0*/  LDS R204, [R2+0x46300] ;  /* 0x0463000002cc7984 */ /* 0x000fe80000000800 */
[----:B------:R-:W-:Y:S04]  /*202c0*/  LDS R206, [R2+0x47300] ;  /* 0x0473000002ce7984 */ /* 0x000fe80000000800 */
[----:B------:R-:W-:Y:S04]  /*202d0*/  LDS R205, [R0+0x46300] ;  /* 0x0463000000cd7984 */ /* 0x000fe80000000800 */
[----:B------:R-:W1:Y:S04]  /*202e0*/  LDS R207, [R0+0x47300] ;  /* 0x0473000000cf7984 */ /* 0x000e680000000800 */
        /* <DEDUP_REMOVED lines=13> */
[----:B--2---:R-:W-:Y:S03]  /*203c0*/  HMMA.1688.F32.TF32 R20, R208, R134, R192 ;  /* 0x00000086d014723c */ /* 0x004fe600000810c0 */
[----:B------:R-:W-:Y:S04]  /*203d0*/  STL.64 [R1+0x620], R12 ;  /* 0x0006200c01007387 */ /* 0x000fe80000100a00 */
[----:B------:R2:W-:Y:S01]  /*203e0*/  STL.64 [R1+0x628], R14 ;  /* 0x0006280e01007387 */ /* 0x0005e20000100a00 */
[C---:B-1----:R-:W-:Y:S08]  /*203f0*/  HMMA.1688.F32.TF32 R16, R204.reuse, R10, R196 ;  /* 0x0000000acc10723c */ /* 0x042ff000000810c4 */
[C---:B--2---:R-:W-:Y:S07]  /*20400*/  HMMA.1688.F32.TF32 R12, R204.reuse, R6, R200 ;  /* 0x00000006cc0c723c */ /* 0x044fee00000810c8 */
        /* <DEDUP_REMOVED lines=10> */
[----:B------:R-:W-:Y:S04]  /*204b0*/  STL.64 [R1+0x6f8], R22 ;  /* 0x0006f81601007387 */ /* 0x000fe80000100a00 */
[----:B------:R-:W2:Y:S01]  /*204c0*/  LDL.LU R240, [R1+0x190] ;  /* 0x0001900001f07983 */ /* 0x000ea20000300800 */
[----:B------:R-:W-:-:S03]  /*204d0*/  IMAD.MOV.U32 R241, RZ, RZ, R252 ;  /* 0x000000fffff17224 */ /* 0x000fc600078e00fc */
[----:B------:R1:W-:Y:S04]  /*204e0*/  STL.64 [R1+0x710], R16 ;  /* 0x0007101001007387 */ /* 0x0003e80000100a00 */
[----:B------:R3:W-:Y:S04]  /*204f0*/  STL.64 [R1+0x718], R18 ;  /* 0x0007181201007387 */ /* 0x0007e80000100a00 */
[----:B------:R4:W-:Y:S04]  /*20500*/  STL.64 [R1+0x760], R12 ;  /* 0x0007600c01007387 */ /* 0x0009e80000100a00 */
[----:B------:R1:W-:Y:S04]  /*20510*/  STL.64 [R1+0x768], R14 ;  /* 0x0007680e01007387 */ /* 0x0003e80000100a00 */
        /* <DEDUP_REMOVED lines=37> */
[----:B-1----:R-:W2:Y:S04]  /*20770*/  LDL.LU R16, [R1+0x2e0] ;  /* 0x0002e00001107983 */ /* 0x002ea80000300800 */
[----:B------:R-:W2:Y:S04]  /*20780*/  LDL.LU R17, [R1+0x2e4] ;  /* 0x0002e40001117983 */ /* 0x000ea80000300800 */
[----:B---3--:R-:W3:Y:S04]  /*20790*/  LDL.LU R18, [R1+0x2e8] ;  /* 0x0002e80001127983 */ /* 0x008ee80000300800 */
        /* <DEDUP_REMOVED lines=37> */
[----:B----4-:R-:W4:Y:S04]  /*209f0*/  LDL.LU R12, [R1+0x2b0] ;  /* 0x0002b000010c7983 */ /* 0x010f280000300800 */
        /* <DEDUP_REMOVED lines=10> */
[----:B--2---:R-:W-:-:S03]  /*20aa0*/  IMAD.MOV.U32 R199, RZ, RZ, R252 ;  /* 0x000000ffffc77224 */ /* 0x004fc600078e00fc */
[----:B------:R-:W2:Y:S04]  /*20ab0*/  LDL.LU R219, [R1+0x27c] ;  /* 0x00027c0001db7983 */ /* 0x000ea80000300800 */
[----:B------:R-:W2:Y:S04]  /*20ac0*/  LDL.LU R196, [R1+0x1f0] ;  /* 0x0001f00001c47983 */ /* 0x000ea80000300800 */
[----:B------:R-:W2:Y:S04]  /*20ad0*/  LDL.LU R197, [R1+0x1f4] ;  /* 0x0001f40001c57983 */ /* 0x000ea80000300800 */
[----:B------:R-:W2:Y:S04]  /*20ae0*/  LDL.LU R198, [R1+0x1f8] ;  /* 0x0001f80001c67983 */ /* 0x000ea80000300800 */
[----:B------:R-:W2:Y:S01]  /*20af0*/  LDL.LU R252, [R1+0x1788] ;  /* 0x0017880001fc7983 */ /* 0x000ea20000300800 */
[C---:B---3--:R-:W-:Y:S08]  /*20b00*/  HMMA.1688.F32.TF32 R16, R204.reuse, R130, R16 ;  /* 0x00000082cc10723c */ /* 0x048ff00000081010 */
[C---:B------:R-:W-:Y:S08]  /*20b10*/  HMMA.1688.F32.TF32 R20, R204.reuse, R126, R20 ;  /* 0x0000007ecc14723c */ /* 0x040ff00000081014 */
[C---:B------:R-:W-:Y:S08]  /*20b20*/  HMMA.1688.F32.TF32 R24, R204.reuse, R122, R24 ;  /* 0x0000007acc18723c */ /* 0x040ff00000081018 */
[C---:B------:R-:W-:Y:S08]  /*20b30*/  HMMA.1688.F32.TF32 R140, R204.reuse, R114, R140 ;  /* 0x00000072cc8c723c */ /* 0x040ff0000008108c */
        /* <DEDUP_REMOVED lines=17> */
[----:B----4-:R-:W-:Y:S03]  /*20c50*/  HMMA.1688.F32.TF32 R204, R204, R134, R12 ;  /* 0x00000086cccc723c */ /* 0x010fe6000008100c */
[----:B-1----:R-:W4:Y:S04]  /*20c60*/  LDL.LU.64 R34, [R1+0x1760] ;  /* 0x0017600001227983 */ /* 0x002f280000300a00 */
[----:B------:R-:W4:Y:S04]  /*20c70*/  LDL.LU.64 R32, [R1+0x1758] ;  /* 0x0017580001207983 */ /* 0x000f280000300a00 */
        /* <DEDUP_REMOVED lines=28> */
[----:B------:R-:W3:Y:S04]  /*20e40*/  LDL.LU.64 R14, [R1+0x16e0] ;  /* 0x0016e000010e7983 */ /* 0x000ee80000300a00 */
[----:B------:R-:W3:Y:S04]  /*20e50*/  LDL.LU.64 R12, [R1+0x16d8] ;  /* 0x0016d800010c7983 */ /* 0x000ee80000300a00 */
[----:B------:R1:W-:Y:S04]  /*20e60*/  STL.64 [R1+0x750], R204 ;  /* 0x000750cc01007387 */ /* 0x0003e80000100a00 */
[----:B------:R2:W-:Y:S04]  /*20e70*/  STL.64 [R1+0x758], R206 ;  /* 0x000758ce01007387 */ /* 0x0005e80000100a00 */
[----:B-1----:R-:W3:Y:S04]  /*20e80*/  LDL.LU R204, [R1+0x900] ;  /* 0x0009000001cc7983 */ /* 0x002ee80000300800 */
[----:B------:R-:W3:Y:S04]  /*20e90*/  LDL.LU R205, [R1+0x904] ;  /* 0x0009040001cd7983 */ /* 0x000ee80000300800 */
[----:B--2---:R-:W3:Y:S01]  /*20ea0*/  LDL.LU R206, [R1+0x908] ;  /* 0x0009080001ce7983 */ /* 0x004ee20000300800 */
[----:B------:R-:W-:Y:S01]  /*20eb0*/  HMMA.1688.F32.TF32 R236, R212, R10, R236 ;  /* 0x0000000ad4ec723c */ /* 0x000fe200000810ec */
[----:B------:R-:W-:-:S07]  /*20ec0*/  IMAD.MOV.U32 R207, RZ, RZ, R252 ;  /* 0x000000ffffcf7224 */ /* 0x000fce00078e00fc */
[C---:B------:R-:W-:Y:S11]  /*20ed0*/  HMMA.1688.F32.TF32 R232, R212.reuse, R6, R232 ;  /* 0x00000006d4e8723c */ /* 0x040ff600000810e8 */
[----:B------:R-:W-:Y:S04]  /*20ee0*/  @!UPT UIADD3 URZ, URZ, URZ, URZ ;  /* 0x0000003f3f3ff290 */ /* 0x000fe8000fffe03f */
        /* <DEDUP_REMOVED lines=9> */
[----:B------:R-:W-:Y:S01]  /*20f80*/  HMMA.1688.F32.TF32 R188, R212, R110, R188 ;  /* 0x0000006ed4bc723c */ /* 0x000fe200000810bc */
[----:B------:R-:W-:-:S07]  /*20f90*/  IMAD.MOV.U32 R251, RZ, RZ, R41 ;  /* 0x000000fffffb7224 */ /* 0x000fce00078e0029 */
[C---:B---3--:R-:W-:Y:S11]  /*20fa0*/  HMMA.1688.F32.TF32 R204, R212.reuse, R54, R204 ;  /* 0x00000036d4cc723c */ /* 0x048ff600000810cc */
        /* <DEDUP_REMOVED lines=9> */
[C---:B-1----:R-:W-:Y:S02]  /*21040*/  HMMA.1688.F32.TF32 R204, R212.reuse, R42, R224 ;  /* 0x0000002ad4cc723c */ /* 0x042fe400000810e0 */
[----:B------:R-:W-:Y:S04]  /*21050*/  STL.64 [R1+0x780], R208 ;  /* 0x000780d001007387 */ /* 0x000fe80000100a00 */
[----:B------:R1:W-:Y:S02]  /*21060*/  STL.64 [R1+0x788], R210 ;  /* 0x000788d201007387 */ /* 0x0003e40000100a00 */
[C---:B-1----:R-:W-:Y:S11]  /*21070*/  HMMA.1688.F32.TF32 R208, R212.reuse, R102, R216 ;  /* 0x00000066d4d0723c */ /* 0x042ff600000810d8 */
[----:B------:R-:W-:Y:S04]  /*21080*/  @!UPT UIADD3 URZ, URZ, URZ, URZ ;  /* 0x0000003f3f3ff290 */ /* 0x000fe8000fffe03f */
[----:B------:R-:W-:Y:S04]  /*21090*/  STL.64 [R1+0x770], R204 ;  /* 0x000770cc01007387 */ /* 0x000fe80000100a00 */
[----:B------:R1:W-:Y:S02]  /*210a0*/  STL.64 [R1+0x778], R206 ;  /* 0x000778ce01007387 */ /* 0x0003e40000100a00 */
[C---:B-1----:R-:W-:Y:S02]  /*210b0*/  HMMA.1688.F32.TF32 R204, R212.reuse, R106, R184 ;  /* 0x0000006ad4cc723c */ /* 0x042fe400000810b8 */
[----:B------:R-:W-:Y:S04]  /*210c0*/  STL.64 [R1+0x720], R220 ;  /* 0x000720dc01007387 */ /* 0x000fe80000100a00 */
[----:B------:R-:W-:Y:S04]  /*210d0*/  STL.64 [R1+0x728], R222 ;  /* 0x000728de01007387 */ /* 0x000fe80000100a00 */
[----:B------:R-:W-:Y:S04]  /*210e0*/  STL.64 [R1+0x700], R208 ;  /* 0x000700d001007387 */ /* 0x000fe80000100a00 */
[----:B------:R-:W-:Y:S01]  /*210f0*/  STL.64 [R1+0x708], R210 ;  /* 0x000708d201007387 */ /* 0x000fe20000100a00 */
[----:B------:R-:W-:Y:S01]  /*21100*/  HMMA.1688.F32.TF32 R184, R212, R114, R192 ;  /* 0x00000072d4b8723c */ /* 0x000fe200000810c0 */
[----:B------:R-:W-:-:S02]  /*21110*/  IMAD.MOV.U32 R248, RZ, RZ, R117 ;  /* 0x000000fffff87224 */ /* 0x000fc400078e0075 */
[----:B------:R-:W-:Y:S01]  /*21120*/  IMAD.MOV.U32 R249, RZ, RZ, R116 ;  /* 0x000000fffff97224 */ /* 0x000fe200078e0074 */
[----:B------:R-:W-:Y:S01]  /*21130*/  LDS R208, [R2+0x48000] ;  /* 0x0480000002d07984 */ /* 0x000fe20000000800 */
[----:B------:R-:W-:Y:S02]  /*21140*/  IMAD.MOV.U32 R246, RZ, RZ, R121 ;  /* 0x000000fffff67224 */ /* 0x000fe400078e0079 */
[----:B------:R-:W-:Y:S01]  /*21150*/  IMAD.MOV.U32 R247, RZ, RZ, R120 ;  /* 0x000000fffff77224 */ /* 0x000fe200078e0078 */
[----:B------:R-:W-:Y:S04]  /*21160*/  LDS R210, [R2+0x49000] ;  /* 0x0490000002d27984 */ /* 0x000fe80000000800 */
[----:B------:R-:W-:Y:S04]  /*21170*/  STL.64 [R1+0x6e0], R204 ;  /* 0x0006e0cc01007387 */ /* 0x000fe80000100a00 */
[----:B------:R-:W-:Y:S04]  /*21180*/  STL.64 [R1+0x6e8], R206 ;  /* 0x0006e8ce01007387 */ /* 0x000fe80000100a00 */
[----:B------:R-:W-:Y:S04]  /*21190*/  STL.64 [R1+0x6c0], R188 ;  /* 0x0006c0bc01007387 */ /* 0x000fe80000100a00 */
[----:B------:R-:W-:Y:S04]  /*211a0*/  STL.64 [R1+0x6c8], R190 ;  /* 0x0006c8be01007387 */ /* 0x000fe80000100a00 */
[----:B------:R-:W3:Y:S01]  /*211b0*/  LDL.LU R41, [R1+0x99c] ;  /* 0x00099c0001297983 */ /* 0x000ee20000300800 */
[----:B------:R-:W-:Y:S01]  /*211c0*/  HMMA.1688.F32.TF32 R116, R212, R118, R196 ;  /* 0x00000076d474723c */ /* 0x000fe200000810c4 */
[----:B------:R-:W-:-:S02]  /*211d0*/  IMAD.MOV.U32 R242, RZ, RZ, R129 ;  /* 0x000000fffff27224 */ /* 0x000fc400078e0081 */
[----:B------:R-:W-:Y:S01]  /*211e0*/  IMAD.MOV.U32 R243, RZ, RZ, R128 ;  /* 0x000000fffff37224 */ /* 0x000fe200078e0080 */
[----:B------:R-:W-:Y:S04]  /*211f0*/  LDS R209, [R0+0x48000] ;  /* 0x0480000000d17984 */ /* 0x000fe80000000800 */
[----:B------:R-:W-:Y:S01]  /*21200*/  HMMA.1688.F32.TF32 R120, R212, R122, R200 ;  /* 0x0000007ad478723c */ /* 0x000fe200000810c8 */
[----:B------:R-:W-:Y:S01]  /*21210*/  IMAD.MOV.U32 R244, RZ, RZ, R125 ;  /* 0x000000fffff47224 */ /* 0x000fe200078e007d */
[----:B------:R-:W-:Y:S01]  /*21220*/  STL.64 [R1+0x600], R184 ;  /* 0x000600b801007387 */ /* 0x000fe20000100a00 */
[----:B------:R-:W-:-:S03]  /*21230*/  IMAD.MOV.U32 R245, RZ, RZ, R124 ;  /* 0x000000fffff57224 */ /* 0x000fc600078e007c */
[----:B------:R-:W-:Y:S01]  /*21240*/  STL.64 [R1+0x608], R186 ;  /* 0x000608ba01007387 */ /* 0x000fe20000100a00 */
[----:B------:R-:W-:-:S03]  /*21250*/  IMAD.MOV.U32 R250, RZ, RZ, R113 ;  /* 0x000000fffffa7224 */ /* 0x000fc600078e0071 */
[----:B------:R-:W-:Y:S04]  /*21260*/  LDS R211, [R0+0x49000] ;  /* 0x0490000000d37984 */ /* 0x000fe80000000800 */
[----:B------:R-:W-:Y:S04]  /*21270*/  LDS R204, [R2+0x48080] ;  /* 0x0480800002cc7984 */ /* 0x000fe80000000800 */
[----:B------:R-:W-:Y:S04]  /*21280*/  STL.64 [R1+0x5d0], R116 ;  /* 0x0005d07401007387 */ /* 0x000fe80000100a00 */
[----:B------:R1:W-:Y:S02]  /*21290*/  STL.64 [R1+0x5d8], R118 ;  /* 0x0005d87601007387 */ /* 0x0003e40000100a00 */
[----:B------:R-:W-:-:S02]  /*212a0*/  IMAD.MOV.U32 R252, RZ, RZ, R123 ;  /* 0x000000fffffc7224 */ /* 0x000fc400078e007b */
[----:B------:R-:W-:Y:S04]  /*212b0*/  STL.64 [R1+0x5b0], R120 ;  /* 0x0005b07801007387 */ /* 0x000fe80000100a00 */
[----:B------:R2:W-:Y:S01]  /*212c0*/  STL [R1+0x5b8], R122 ;  /* 0x0005b87a01007387 */ /* 0x0005e20000100800 */
[C---:B-1----:R-:W-:Y:S03]  /*212d0*/  HMMA.1688.F32.TF32 R116, R212.reuse, R130, R240 ;  /* 0x00000082d474723c */ /* 0x042fe600000810f0 */
[----:B------:R-:W-:Y:S04]  /*212e0*/  LDS R206, [R2+0x49080] ;  /* 0x0490800002ce7984 */ /* 0x000fe80000000800 */
[----:B------:R-:W-:Y:S01]  /*212f0*/  LDS R205, [R0+0x48080] ;  /* 0x0480800000cd7984 */ /* 0x000fe20000000800 */
[----:B--2---:R-:W-:Y:S03]  /*21300*/  HMMA.1688.F32.TF32 R120, R212, R126, R244 ;  /* 0x0000007ed478723c */ /* 0x004fe600000810f4 */
[----:B------:R1:W-:Y:S04]  /*21310*/  STL [R1+0x15b0], R252 ;  /* 0x0015b0fc01007387 */ /* 0x0003e80000100800 */
[----:B------:R-:W-:Y:S08]  /*21320*/  LDS R207, [R0+0x49080] ;  /* 0x0490800000cf7984 */ /* 0x000ff00000000800 */
[----:B------:R-:W-:Y:S01]  /*21330*/  STL.64 [R1+0x570], R116 ;  /* 0x0005707401007387 */ /* 0x000fe20000100a00 */
[----:B-1----:R-:W-:-:S07]  /*21340*/  IMAD.MOV.U32 R252, RZ, RZ, R119 ;  /* 0x000000fffffc7224 */ /* 0x002fce00078e0077 */
[----:B------:R-:W-:Y:S04]  /*21350*/  STL.64 [R1+0x590], R120 ;  /* 0x0005907801007387 */ /* 0x000fe80000100a00 */
[----:B------:R-:W-:Y:S04]  /*21360*/  STL.64 [R1+0x598], R122 ;  /* 0x0005987a01007387 */ /* 0x000fe80000100a00 */
[----:B------:R1:W-:Y:S02]  /*21370*/  STL [R1+0x578], R118 ;  /* 0x0005787601007387 */ /* 0x0003e40000100800 */
[----:B-1----:R-:W-:Y:S01]  /*21380*/  HMMA.1688.F32.TF32 R116, R212, R134, R248 ;  /* 0x00000086d474723c */ /* 0x002fe200000810f8 */
[----:B------:R-:W-:-:S02]  /*21390*/  IMAD.MOV.U32 R247, RZ, RZ, R49 ;  /* 0x000000fffff77224 */ /* 0x000fc400078e0031 */
[----:B------:R-:W-:Y:S02]  /*213a0*/  IMAD.MOV.U32 R200, RZ, RZ, R48 ;  /* 0x000000ffffc87224 */ /* 0x000fe400078e0030 */
[----:B------:R-:W-:Y:S02]  /*213b0*/  IMAD.MOV.U32 R198, RZ, RZ, R5 ;  /* 0x000000ffffc67224 */ /* 0x000fe400078e0005 */
[----:B------:R-:W-:Y:S02]  /*213c0*/  IMAD.MOV.U32 R199, RZ, RZ, R4 ;  /* 0x000000ffffc77224 */ /* 0x000fe400078e0004 */
[----:B------:R-:W-:Y:S02]  /*213d0*/  IMAD.MOV.U32 R248, RZ, RZ, R112 ;  /* 0x000000fffff87224 */ /* 0x000fe400078e0070 */
[----:B------:R-:W-:Y:S02]  /*213e0*/  IMAD.MOV.U32 R249, RZ, RZ, R109 ;  /* 0x000000fffff97224 */ /* 0x000fe400078e006d */
[----:B------:R-:W-:-:S02]  /*213f0*/  IMAD.MOV.U32 R250, RZ, RZ, R108 ;  /* 0x000000fffffa7224 */ /* 0x000fc400078e006c */
[----:B------:R-:W-:-:S08]  /*21400*/  IMAD.MOV.U32 R251, RZ, RZ, R105 ;  /* 0x000000fffffb7224 */ /* 0x000fd000078e0069 */
[----:B------:R-:W-:Y:S04]  /*21410*/  STL.64 [R1+0x550], R116 ;  /* 0x0005507401007387 */ /* 0x000fe80000100a00 */
[----:B------:R-:W-:Y:S01]  /*21420*/  STL.64 [R1+0x558], R118 ;  /* 0x0005587601007387 */ /* 0x000fe20000100a00 */
        /* <DEDUP_REMOVED lines=12> */
[----:B---3--:R-:W1:Y:S04]  /*214f0*/  LDSM.16.M88.4 R128, [R41+0x2080] ;  /* 0x002080002980783b */ /* 0x008e680000000200 */
[----:B------:R-:W2:Y:S04]  /*21500*/  LDSM.16.M88.4 R132, [R41+0x80] ;  /* 0x000080002984783b */ /* 0x000ea80000000200 */
[----:B------:R-:W3:Y:S04]  /*21510*/  LDSM.16.M88.4 R48, [R41+0x4080] ;  /* 0x004080002930783b */ /* 0x000ee80000000200 */
[----:B------:R-:W1:Y:S04]  /*21520*/  LDSM.16.M88.4 R4, [R41+0x6080] ;  /* 0x006080002904783b */ /* 0x000e680000000200 */
[----:B------:R-:W2:Y:S04]  /*21530*/  LDSM.16.M88.4 R124, [R41+0x8080] ;  /* 0x00808000297c783b */ /* 0x000ea80000000200 */
[----:B------:R-:W2:Y:S04]  /*21540*/  LDSM.16.M88.4 R120, [R41+0xa080] ;  /* 0x00a080002978783b */ /* 0x000ea80000000200 */
[----:B------:R-:W2:Y:S04]  /*21550*/  LDSM.16.M88.4 R116, [R41+0xc080] ;  /* 0x00c080002974783b */ /* 0x000ea80000000200 */
[----:B------:R-:W3:Y:S04]  /*21560*/  LDSM.16.M88.4 R112, [R41+0xe080] ;  /* 0x00e080002970783b */ /* 0x000ee80000000200 */
[----:B------:R-:W3:Y:S04]  /*21570*/  LDSM.16.M88.4 R108, [R41+0x10080] ;  /* 0x01008000296c783b */ /* 0x000ee80000000200 */
[----:B------:R-:W3:Y:S04]  /*21580*/  LDSM.16.M88.4 R104, [R41+0x12080] ;  /* 0x012080002968783b */ /* 0x000ee80000000200 */
[----:B------:R-:W3:Y:S04]  /*21590*/  LDSM.16.M88.4 R100, [R41+0x14080] ;  /* 0x014080002964783b */ /* 0x000ee80000000200 */
[----:B------:R-:W4:Y:S04]  /*215a0*/  LDSM.16.M88.4 R96, [R41+0x16080] ;  /* 0x016080002960783b */ /* 0x000f280000000200 */
[----:B------:R-:W4:Y:S04]  /*215b0*/  LDSM.16.M88.4 R52, [R41+0x18080] ;  /* 0x018080002934783b */ /* 0x000f280000000200 */
[----:B------:R-:W4:Y:S01]  /*215c0*/  LDSM.16.M88.4 R8, [R41+0x1a080] ;  /* 0x01a080002908783b */ /* 0x000f220000000200 */
[C---:B-1----:R-:W-:Y:S03]  /*215d0*/  HMMA.1688.F32.TF32 R184, R208.reuse, R128, R200 ;  /* 0x00000080d0b8723c */ /* 0x042fe600000810c8 */
[----:B------:R-:W1:Y:S04]  /*215e0*/  LDSM.16.M88.4 R44, [R41+0x1c080] ;  /* 0x01c08000292c783b */ /* 0x000e680000000200 */
[----:B------:R-:W1:Y:S04]  /*215f0*/  LDSM.16.M88.4 R40, [R41+0x1e080] ;  /* 0x01e080002928783b */ /* 0x000e680000000200 */
[----:B--2---:R-:W-:Y:S04]  /*21600*/  STL [R1+0x1534], R134 ;  /* 0x0015348601007387 */ /* 0x004fe80000100800 */
[----:B------:R-:W-:Y:S04]  /*21610*/  STL [R1+0x1530], R135 ;  /* 0x0015308701007387 */ /* 0x000fe80000100800 */
[----:B------:R-:W-:Y:S04]  /*21620*/  STL [R1+0x153c], R130 ;  /* 0x00153c8201007387 */ /* 0x000fe80000100800 */
[----:B------:R-:W-:Y:S04]  /*21630*/  STL [R1+0x1538], R131 ;  /* 0x0015388301007387 */ /* 0x000fe80000100800 */
[----:B---3--:R-:W-:Y:S04]  /*21640*/  STL [R1+0x1544], R50 ;  /* 0x0015443201007387 */ /* 0x008fe80000100800 */
[----:B------:R-:W-:Y:S04]  /*21650*/  STL [R1+0x1540], R51 ;  /* 0x0015403301007387 */ /* 0x000fe80000100800 */
[----:B------:R-:W-:Y:S04]  /*21660*/  STL [R1+0x154c], R6 ;  /* 0x00154c0601007387 */ /* 0x000fe80000100800 */
[----:B------:R-:W-:Y:S04]  /*21670*/  STL [R1+0x1548], R7 ;  /* 0x0015480701007387 */ /* 0x000fe80000100800 */
[----:B------:R-:W-:Y:S04]  /*21680*/  STL [R1+0x1554], R126 ;  /* 0x0015547e01007387 */ /* 0x000fe80000100800 */
[----:B------:R-:W-:Y:S04]  /*21690*/  STL [R1+0x1550], R127 ;  /* 0x0015507f01007387 */ /* 0x000fe80000100800 */
[----:B------:R-:W-:Y:S04]  /*216a0*/  STL [R1+0x155c], R122 ;  /* 0x00155c7a01007387 */ /* 0x000fe80000100800 */
[----:B------:R-:W-:Y:S01]  /*216b0*/  STL [R1+0x1558], R123 ;  /* 0x0015587b01007387 */ /* 0x000fe20000100800 */
[----:B------:R-:W-:Y:S03]  /*216c0*/  HMMA.1688.F32.TF32 R188, R208, R132, R196 ;  /* 0x00000084d0bc723c */ /* 0x000fe600000810c4 */
[----:B------:R-:W-:Y:S04]  /*216d0*/  STL [R1+0x1564], R118 ;  /* 0x0015647601007387 */ /* 0x000fe80000100800 */
[----:B------:R-:W-:Y:S04]  /*216e0*/  STL [R1+0x1560], R119 ;  /* 0x0015607701007387 */ /* 0x000fe80000100800 */
[----:B------:R2:W-:Y:S04]  /*216f0*/  STL [R1+0x156c], R114 ;  /* 0x00156c7201007387 */ /* 0x0005e80000100800 */
[----:B------:R-:W-:Y:S04]  /*21700*/  STL [R1+0x1568], R115 ;  /* 0x0015687301007387 */ /* 0x000fe80000100800 */
[----:B------:R3:W-:Y:S04]  /*21710*/  STL [R1+0x1574], R110 ;  /* 0x0015746e01007387 */ /* 0x0007e80000100800 */
[----:B------:R1:W-:Y:S01]  /*21720*/  STL [R1+0x1570], R111 ;  /* 0x0015706f01007387 */ /* 0x0003e20000100800 */
[----:B--2---:R-:W-:-:S03]  /*21730*/  IMAD.MOV.U32 R114, RZ, RZ, R187 ;  /* 0x000000ffff727224 */ /* 0x004fc600078e00bb */
[----:B------:R-:W-:Y:S01]  /*21740*/  STL [R1+0x157c], R106 ;  /* 0x00157c6a01007387 */ /* 0x000fe20000100800 */
[----:B---3--:R-:W-:-:S03]  /*21750*/  IMAD.MOV.U32 R110, RZ, RZ, R185 ;  /* 0x000000ffff6e7224 */ /* 0x008fc600078e00b9 */
[----:B------:R2:W-:Y:S01]  /*21760*/  STL [R1+0x1578], R107 ;  /* 0x0015786b01007387 */ /* 0x0005e20000100800 */
[----:B-1----:R-:W-:-:S03]  /*21770*/  IMAD.MOV.U32 R111, RZ, RZ, R186 ;  /* 0x000000ffff6f7224 */ /* 0x002fc600078e00ba */
[----:B------:R-:W-:Y:S01]  /*21780*/  STL [R1+0x14f8], R102 ;  /* 0x0014f86601007387 */ /* 0x000fe20000100800 */
[----:B--2---:R-:W-:Y:S02]  /*21790*/  IMAD.MOV.U32 R107, RZ, RZ, R184 ;  /* 0x000000ffff6b7224 */ /* 0x004fe400078e00b8 */
[----:B------:R-:W-:Y:S01]  /*217a0*/  HMMA.1688.F32.TF32 R184, R208, R48, R244 ;  /* 0x00000030d0b8723c */ /* 0x000fe200000810f4 */
[----:B------:R-:W-:Y:S04]  /*217b0*/  STL [R1+0x14f4], R103 ;  /* 0x0014f46701007387 */ /* 0x000fe80000100800 */
[----:B----4-:R-:W-:Y:S04]  /*217c0*/  STL [R1+0x14f0], R98 ;  /* 0x0014f06201007387 */ /* 0x010fe80000100800 */
        /* <DEDUP_REMOVED lines=9> */
[----:B------:R-:W-:Y:S04]  /*21860*/  STL.64 [R1+0x560], R188 ;  /* 0x000560bc01007387 */ /* 0x000fe80000100a00 */
[----:B------:R-:W-:Y:S04]  /*21870*/  STL.64 [R1+0x568], R190 ;  /* 0x000568be01007387 */ /* 0x000fe80000100a00 */
[----:B------:R-:W-:Y:S04]  /*21880*/  STL [R1+0x158c], R114 ;  /* 0x00158c7201007387 */ /* 0x000fe80000100800 */
[----:B------:R-:W-:Y:S01]  /*21890*/  STL [R1+0x1588], R111 ;  /* 0x0015886f01007387 */ /* 0x000fe20000100800 */
[----:B------:R-:W-:-:S03]  /*218a0*/  IMAD.MOV.U32 R106, RZ, RZ, R187 ;  /* 0x000000ffff6a7224 */ /* 0x000fc600078e00bb */
[----:B------:R-:W-:Y:S04]  /*218b0*/  STL [R1+0x1584], R110 ;  /* 0x0015846e01007387 */ /* 0x000fe80000100800 */
[----:B------:R-:W-:Y:S04]  /*218c0*/  STL [R1+0x1580], R107 ;  /* 0x0015806b01007387 */ /* 0x000fe80000100800 */
[----:B------:R-:W-:Y:S04]  /*218d0*/  STL.64 [R1+0x530], R184 ;  /* 0x000530b801007387 */ /* 0x000fe80000100a00 */
[----:B------:R1:W-:Y:S02]  /*218e0*/  STL [R1+0x538], R186 ;  /* 0x000538ba01007387 */ /* 0x0003e40000100800 */
[C---:B-1----:R-:W-:Y:S02]  /*218f0*/  HMMA.1688.F32.TF32 R184, R208.reuse, R4, R240 ;  /* 0x00000004d0b8723c */ /* 0x042fe400000810f0 */
[----:B------:R-:W-:Y:S11]  /*21900*/  STL [R1+0x1590], R106 ;  /* 0x0015906a01007387 */ /* 0x000ff60000100800 */
[----:B------:R-:W-:Y:S11]  /*21910*/  @!UPT UIADD3 URZ, URZ, URZ, URZ ;  /* 0x0000003f3f3ff290 */ /* 0x000ff6000fffe03f */
[----:B------:R-:W-:Y:S02]  /*21920*/  IMAD.MOV.U32 R122, RZ, RZ, R187 ;  /* 0x000000ffff7a7224 */ /* 0x000fe400078e00bb */
[----:B------:R-:W-:Y:S02]  /*21930*/  IMAD.MOV.U32 R119, RZ, RZ, R186 ;  /* 0x000000ffff777224 */ /* 0x000fe400078e00ba */
[----:B------:R-:W-:Y:S02]  /*21940*/  IMAD.MOV.U32 R118, RZ, RZ, R185 ;  /* 0x000000ffff767224 */ /* 0x000fe400078e00b9 */
[----:B------:R-:W-:Y:S01]  /*21950*/  IMAD.MOV.U32 R115, RZ, RZ, R184 ;  /* 0x000000ffff737224 */ /* 0x000fe200078e00b8 */
[----:B------:R-:W-:Y:S04]  /*21960*/  STL [R1+0x15a0], R122 ;  /* 0x0015a07a01007387 */ /* 0x000fe80000100800 */
[----:B------:R1:W-:Y:S04]  /*21970*/  STL [R1+0x159c], R119 ;  /* 0x00159c7701007387 */ /* 0x0003e80000100800 */
[----:B------:R2:W-:Y:S04]  /*21980*/  STL [R1+0x1598], R118 ;  /* 0x0015987601007387 */ /* 0x0005e80000100800 */
[----:B------:R3:W-:Y:S04]  /*21990*/  STL [R1+0x1594], R115 ;  /* 0x0015947301007387 */ /* 0x0007e80000100800 */
[----:B------:R-:W4:Y:S04]  /*219a0*/  LDL.LU R240, [R1+0x180] ;  /* 0x0001800001f07983 */ /* 0x000f280000300800 */
[----:B------:R-:W4:Y:S04]  /*219b0*/  LDL.LU R241, [R1+0x184] ;  /* 0x0001840001f17983 */ /* 0x000f280000300800 */
[----:B------:R-:W4:Y:S04]  /*219c0*/  LDL.LU R242, [R1+0x188] ;  /* 0x0001880001f27983 */ /* 0x000f280000300800 */
[----:B------:R-:W4:Y:S04]  /*219d0*/  LDL.LU R243, [R1+0x18c] ;  /* 0x00018c0001f37983 */ /* 0x000f280000300800 */
[----:B------:R-:W2:Y:S04]  /*219e0*/  LDL.LU R244, [R1+0x1a0] ;  /* 0x0001a00001f47983 */ /* 0x000ea80000300800 */
[----:B------:R-:W2:Y:S04]  /*219f0*/  LDL.LU R245, [R1+0x1a4] ;  /* 0x0001a40001f57983 */ /* 0x000ea80000300800 */
[----:B------:R-:W2:Y:S04]  /*21a00*/  LDL.LU R246, [R1+0x1a8] ;  /* 0x0001a80001f67983 */ /* 0x000ea80000300800 */
[----:B------:R-:W2:Y:S01]  /*21a10*/  LDL.LU R247, [R1+0x1ac] ;  /* 0x0001ac0001f77983 */ /* 0x000ea20000300800 */
[----:B------:R-:W-:Y:S03]  /*21a20*/  HMMA.1688.F32.TF32 R184, R208, R124, R248 ;  /* 0x0000007cd0b8723c */ /* 0x000fe600000810f8 */
        /* <DEDUP_REMOVED lines=42> */
[----:B------:R1:W-:Y:S01]  /*21cd0*/  STL [R1+0x15a4], R114 ;  /* 0x0015a47201007387 */ /* 0x0003e20000100800 */
[C---:B--2---:R-:W-:Y:S03]  /*21ce0*/  HMMA.1688.F32.TF32 R212, R208.reuse, R120, R248 ;  /* 0x00000078d0d4723c */ /* 0x044fe600000810f8 */
[----:B------:R-:W2:Y:S04]  /*21cf0*/  LDL.LU R248, [R1+0x170] ;  /* 0x0001700001f87983 */ /* 0x000ea80000300800 */
[----:B------:R-:W2:Y:S04]  /*21d00*/  LDL.LU R249, [R1+0x174] ;  /* 0x0001740001f97983 */ /* 0x000ea80000300800 */
[----:B------:R-:W2:Y:S11]  /*21d10*/  LDL.LU R250, [R1+0x178] ;  /* 0x0001780001fa7983 */ /* 0x000eb60000300800 */
        /* <DEDUP_REMOVED lines=8> */
[----:B-1----:R-:W-:Y:S02]  /*21da0*/  IMAD.MOV.U32 R119, RZ, RZ, R212 ;  /* 0x000000ffff777224 */ /* 0x002fe400078e00d4 */
[----:B------:R-:W-:Y:S02]  /*21db0*/  IMAD.MOV.U32 R118, RZ, RZ, R213 ;  /* 0x000000ffff767224 */ /* 0x000fe400078e00d5 */
[----:B------:R-:W-:Y:S02]  /*21dc0*/  IMAD.MOV.U32 R115, RZ, RZ, R214 ;  /* 0x000000ffff737224 */ /* 0x000fe400078e00d6 */
[----:B------:R-:W-:Y:S02]  /*21dd0*/  IMAD.MOV.U32 R106, RZ, RZ, R215 ;  /* 0x000000ffff6a7224 */ /* 0x000fe400078e00d7 */
[C---:B----4-:R-:W-:Y:S11]  /*21de0*/  HMMA.1688.F32.TF32 R212, R208.reuse, R112, R220 ;  /* 0x00000070d0d4723c */ /* 0x050ff600000810dc */
[----:B------:R-:W-:Y:S11]  /*21df0*/  @!UPT UIADD3 URZ, URZ, URZ, URZ ;  /* 0x0000003f3f3ff290 */ /* 0x000ff6000fffe03f */
[----:B------:R-:W-:Y:S02]  /*21e00*/  @!UPT UIADD3 URZ, URZ, URZ, URZ ;  /* 0x0000003f3f3ff290 */ /* 0x000fe4000fffe03f */
[----:B------:R-:W-:Y:S02]  /*21e10*/  IMAD.MOV.U32 R110, RZ, RZ, R212 ;  /* 0x000000ffff6e7224 */ /* 0x000fe400078e00d4 */
[----:B------:R-:W-:Y:S02]  /*21e20*/  IMAD.MOV.U32 R111, RZ, RZ, R213 ;  /* 0x000000ffff6f7224 */ /* 0x000fe400078e00d5 */
[----:B------:R-:W-:Y:S02]  /*21e30*/  IMAD.MOV.U32 R114, RZ, RZ, R214 ;  /* 0x000000ffff727224 */ /* 0x000fe400078e00d6 */
[----:B------:R-:W-:Y:S02]  /*21e40*/  IMAD.MOV.U32 R122, RZ, RZ, R215 ;  /* 0x000000ffff7a7224 */ /* 0x000fe400078e00d7 */
[C---:B------:R-:W-:Y:S08]  /*21e50*/  HMMA.1688.F32.TF32 R212, R208.reuse, R108, R216 ;  /* 0x0000006cd0d4723c */ /* 0x040ff000000810d8 */
[C---:B------:R-:W-:Y:S01]  /*21e60*/  HMMA.1688.F32.TF32 R184, R208.reuse, R104, R184 ;  /* 0x00000068d0b8723c */ /* 0x040fe200000810b8 */
[----:B------:R-:W-:Y:S11]  /*21e70*/  IMAD.MOV.U32 R251, RZ, RZ, R3 ;  /* 0x000000fffffb7224 */ /* 0x000ff600078e0003 */
[----:B------:R-:W-:Y:S04]  /*21e80*/  @!UPT UIADD3 URZ, URZ, URZ, URZ ;  /* 0x0000003f3f3ff290 */ /* 0x000fe8000fffe03f */
[----:B------:R-:W-:Y:S02]  /*21e90*/  IMAD.MOV.U32 R131, RZ, RZ, R212 ;  /* 0x000000ffff837224 */ /* 0x000fe400078e00d4 */
[----:B------:R-:W-:Y:S02]  /*21ea0*/  IMAD.MOV.U32 R134, RZ, RZ, R213 ;  /* 0x000000ffff867224 */ /* 0x000fe400078e00d5 */
[----:B------:R-:W-:Y:S02]  /*21eb0*/  IMAD.MOV.U32 R135, RZ, RZ, R214 ;  /* 0x000000ffff877224 */ /* 0x000fe400078e00d6 */
[----:B------:R-:W-:Y:S02]  /*21ec0*/  IMAD.MOV.U32 R3, RZ, RZ, R215 ;  /* 0x000000ffff037224 */ /* 0x000fe400078e00d7 */
[----:B------:R-:W-:Y:S01]  /*21ed0*/  HMMA.1688.F32.TF32 R212, R208, R100, R188 ;  /* 0x00000064d0d4723c */ /* 0x000fe200000810bc */
[----:B------:R-:W-:Y:S02]  /*21ee0*/  IMAD.MOV.U32 R7, RZ, RZ, R184 ;  /* 0x000000ffff077224 */ /* 0x000fe400078e00b8 */
[----:B------:R-:W-:-:S02]  /*21ef0*/  IMAD.MOV.U32 R50, RZ, RZ, R185 ;  /* 0x000000ffff327224 */ /* 0x000fc400078e00b9 */
[----:B------:R-:W-:Y:S02]  /*21f00*/  IMAD.MOV.U32 R51, RZ, RZ, R186 ;  /* 0x000000ffff337224 */ /* 0x000fe400078e00ba */
[----:B------:R-:W-:Y:S01]  /*21f10*/  IMAD.MOV.U32 R130, RZ, RZ, R187 ;  /* 0x000000ffff827224 */ /* 0x000fe200078e00bb */
[C---:B------:R-:W-:Y:S08]  /*21f20*/  HMMA.1688.F32.TF32 R188, R208.reuse, R96, R192 ;  /* 0x00000060d0bc723c */ /* 0x040ff000000810c0 */
[C---:B------:R-:W-:Y:S07]  /*21f30*/  HMMA.1688.F32.TF32 R184, R208.reuse, R52, R196 ;  /* 0x00000034d0b8723c */ /* 0x040fee00000810c4 */
[----:B------:R-:W-:Y:S01]  /*21f40*/  STL.64 [R1+0x490], R212 ;  /* 0x000490d401007387 */ /* 0x000fe20000100a00 */
[C---:B------:R-:W-:Y:S03]  /*21f50*/  HMMA.1688.F32.TF32 R192, R208.reuse, R8, R200 ;  /* 0x00000008d0c0723c */ /* 0x040fe600000810c8 */
[----:B------:R-:W-:Y:S04]  /*21f60*/  STL.64 [R1+0x498], R214 ;  /* 0x000498d601007387 */ /* 0x000fe80000100a00 */
[----:B------:R-:W-:Y:S04]  /*21f70*/  STL.64 [R1+0x480], R188 ;  /* 0x000480bc01007387 */ /* 0x000fe80000100a00 */
[----:B------:R1:W-:Y:S04]  /*21f80*/  STL.64 [R1+0x488], R190 ;  /* 0x000488be01007387 */ /* 0x0003e80000100a00 */
[----:B------:R-:W-:Y:S04]  /*21f90*/  STL.64 [R1+0x470], R184 ;  /* 0x000470b801007387 */ /* 0x000fe80000100a00 */
[----:B------:R3:W-:Y:S01]  /*21fa0*/  STL.64 [R1+0x478], R186 ;  /* 0x000478ba01007387 */ /* 0x0007e20000100a00 */
[C---:B-1----:R-:W-:Y:S08]  /*21fb0*/  HMMA.1688.F32.TF32 R188, R208.reuse, R44, R244 ;  /* 0x0000002cd0bc723c */ /* 0x042ff000000810f4 */
[----:B---3--:R-:W-:Y:S01]  /*21fc0*/  HMMA.1688.F32.TF32 R184, R208, R40, R240 ;  /* 0x00000028d0b8723c */ /* 0x008fe200000810f0 */
[----:B------:R-:W-:Y:S04]  /*21fd0*/  STL.64 [R1+0x460], R192 ;  /* 0x000460c001007387 */ /* 0x000fe80000100a00 */
[----:B------:R-:W-:Y:S04]  /*21fe0*/  STL.64 [R1+0x468], R194 ;  /* 0x000468c201007387 */ /* 0x000fe80000100a00 */
[----:B------:R-:W-:Y:S04]  /*21ff0*/  LDS R208, [R2+0x48100] ;  /* 0x0481000002d07984 */ /* 0x000fe80000000800 */
[----:B------:R-:W-:Y:S04]  /*22000*/  LDS R210, [R2+0x49100] ;  /* 0x0491000002d27984 */ /* 0x000fe80000000800 */
[----:B------:R-:W-:Y:S04]  /*22010*/  STL.64 [R1+0x450], R188 ;  /* 0x000450bc01007387 */ /* 0x000fe80000100a00 */
[----:B------:R-:W-:Y:S04]  /*22020*/  STL.64 [R1+0x458], R190 ;  /* 0x000458be01007387 */ /* 0x000fe80000100a00 */
[----:B------:R-:W-:Y:S04]  /*22030*/  STL.64 [R1+0x440], R184 ;  /* 0x000440b801007387 */ /* 0x000fe80000100a00 */
[----:B------:R2:W-:Y:S04]  /*22040*/  STL.64 [R1+0x448], R186 ;  /* 0x000448ba01007387 */ /* 0x0005e80000100a00 */
[----:B------:R-:W3:Y:S04]  /*22050*/  LDL.LU R212, [R1+0x10] ;  /* 0x0000100001d47983 */ /* 0x000ee80000300800 */
[----:B------:R-:W3:Y:S04]  /*22060*/  LDL.LU R213, [R1+0x14] ;  /* 0x0000140001d57983 */ /* 0x000ee80000300800 */
[----:B------:R-:W3:Y:S04]  /*22070*/  LDL.LU R214, [R1+0x18] ;  /* 0x0000180001d67983 */ /* 0x000ee80000300800 */
[----:B------:R-:W3:Y:S04]  /*22080*/  LDL.LU R215, [R1+0x1c] ;  /* 0x00001c0001d77983 */ /* 0x000ee80000300800 */
[----:B------:R-:W-:Y:S04]  /*22090*/  LDS R209, [R0+0x48100] ;  /* 0x0481000000d17984 */ /* 0x000fe80000000800 */
[----:B------:R-:W1:Y:S01]  /*220a0*/  LDS R211, [R0+0x49100] ;  /* 0x0491000000d37984 */ /* 0x000e620000000800 */
[----:B--2---:R-:W-:Y:S03]  /*220b0*/  HMMA.1688.F32.TF32 R184, R204, R132, R248 ;  /* 0x00000084ccb8723c */ /* 0x004fe600000810f8 */
[----:B------:R-:W2:Y:S04]  /*220c0*/  LDL.LU R248, [R1+0x90] ;  /* 0x0000900001f87983 */ /* 0x000ea80000300800 */
[----:B------:R-:W2:Y:S04]  /*220d0*/  LDL.LU R249, [R1+0x94] ;  /* 0x0000940001f97983 */ /* 0x000ea80000300800 */
[----:B------:R-:W2:Y:S04]  /*220e0*/  LDL.LU R250, [R1+0x98] ;  /* 0x0000980001fa7983 */ /* 0x000ea80000300800 */
[----:B------:R-:W2:Y:S04]  /*220f0*/  LDL.LU R251, [R1+0x9c] ;  /* 0x00009c0001fb7983 */ /* 0x000ea80000300800 */
        /* <DEDUP_REMOVED lines=48> */
[----:B------:R-:W-:Y:S04]  /*22400*/  STL [R1+0x151c], R98 ;  /* 0x00151c6201007387 */ /* 0x000fe80000100800 */
[----:B------:R-:W-:Y:S04]  /*22410*/  STL [R1+0x1518], R103 ;  /* 0x0015186701007387 */ /* 0x000fe80000100800 */
[----:B------:R1:W-:Y:S04]  /*22420*/  STL [R1+0x1514], R102 ;  /* 0x0015146601007387 */ /* 0x0003e80000100800 */
[----:B------:R1:W-:Y:S01]  /*22430*/  STL [R1+0x1510], R10 ;  /* 0x0015100a01007387 */ /* 0x0003e20000100800 */
[C---:B--2---:R-:W-:Y:S08]  /*22440*/  HMMA.1688.F32.TF32 R248, R204.reuse, R52, R248 ;  /* 0x00000034ccf8723c */ /* 0x044ff000000810f8 */
[C---:B----4-:R-:W-:Y:S08]  /*22450*/  HMMA.1688.F32.TF32 R240, R204.reuse, R96, R240 ;  /* 0x00000060ccf0723c */ /* 0x050ff000000810f0 */
[C---:B---3--:R-:W-:Y:S08]  /*22460*/  HMMA.1688.F32.TF32 R228, R204.reuse, R128, R228 ;  /* 0x00000080cce4723c */ /* 0x048ff000000810e4 */
[C---:B------:R-:W-:Y:S08]  /*22470*/  HMMA.1688.F32.TF32 R200, R204.reuse, R104, R200 ;  /* 0x00000068ccc8723c */ /* 0x040ff000000810c8 */
[----:B------:R-:W-:Y:S08]  /*22480*/  HMMA.1688.F32.TF32 R224, R204, R48, R224 ;  /* 0x00000030cce0723c */ /* 0x000ff000000810e0 */
[----:B------:R-:W-:-:S02]  /*22490*/  IMAD.MOV.U32 R47, RZ, RZ, R231 ;  /* 0x000000ffff2f7224 */ /* 0x000fc400078e00e7 */
[----:B------:R-:W-:Y:S02]  /*224a0*/  IMAD.MOV.U32 R46, RZ, RZ, R230 ;  /* 0x000000ffff2e7224 */ /* 0x000fe400078e00e6 */
[----:B------:R-:W-:Y:S01]  /*224b0*/  IMAD.MOV.U32 R43, RZ, RZ, R229 ;  /* 0x000000ffff2b7224 */ /* 0x000fe200078e00e5 */
[----:B------:R-:W2:Y:S01]  /*224c0*/  LDL.LU.64 R230, [R1+0x16b0] ;  /* 0x0016b00001e67983 */ /* 0x000ea20000300a00 */
[----:B------:R-:W-:Y:S01]  /*224d0*/  IMAD.MOV.U32 R42, RZ, RZ, R228 ;  /* 0x000000ffff2a7224 */ /* 0x000fe200078e00e4 */
[C---:B------:R-:W-:Y:S02]  /*224e0*/  HMMA.1688.F32.TF32 R196, R204.reuse, R108, R196 ;  /* 0x0000006cccc4723c */ /* 0x040fe400000810c4 */
[----:B------:R-:W2:Y:S06]  /*224f0*/  LDL.LU.64 R228, [R1+0x16a8] ;  /* 0x0016a80001e47983 */ /* 0x000eac0000300a00 */
[C---:B------:R-:W-:Y:S08]  /*22500*/  HMMA.1688.F32.TF32 R188, R204.reuse, R116, R188 ;  /* 0x00000074ccbc723c */ /* 0x040ff000000810bc */
[C---:B------:R-:W-:Y:S08]  /*22510*/  HMMA.1688.F32.TF32 R220, R204.reuse, R4, R220 ;  /* 0x00000004ccdc723c */ /* 0x040ff000000810dc */
[C---:B------:R-:W-:Y:S01]  /*22520*/  HMMA.1688.F32.TF32 R216, R204.reuse, R124, R216 ;  /* 0x0000007cccd8723c */ /* 0x040fe200000810d8 */
[----:B------:R-:W-:Y:S07]  /*22530*/  STL [R1+0x152c], R47 ;  /* 0x00152c2f01007387 */ /* 0x000fee0000100800 */
[----:B------:R-:W-:Y:S01]  /*22540*/  HMMA.1688.F32.TF32 R184, R204, R120, R184 ;  /* 0x00000078ccb8723c */ /* 0x000fe200000810b8 */
[----:B------:R-:W-:Y:S01]  /*22550*/  STL [R1+0x1528], R46 ;  /* 0x0015282e01007387 */ /* 0x000fe20000100800 */
[----:B-1----:R-:W-:-:S02]  /*22560*/  IMAD.MOV.U32 R102, RZ, RZ, R226 ;  /* 0x000000ffff667224 */ /* 0x002fc400078e00e2 */
[----:B------:R-:W-:Y:S01]  /*22570*/  IMAD.MOV.U32 R10, RZ, RZ, R227 ;  /* 0x000000ffff0a7224 */ /* 0x000fe200078e00e3 */
[----:B------:R1:W-:Y:S01]  /*22580*/  STL [R1+0x1524], R43 ;  /* 0x0015242b01007387 */ /* 0x0003e20000100800 */
[----:B------:R-:W-:Y:S02]  /*22590*/  IMAD.MOV.U32 R98, RZ, RZ, R224 ;  /* 0x000000ffff627224 */ /* 0x000fe400078e00e0 */
[----:B------:R-:W-:Y:S01]  /*225a0*/  HMMA.1688.F32.TF32 R192, R204, R112, R192 ;  /* 0x00000070ccc0723c */ /* 0x000fe200000810c0 */
[----:B------:R3:W-:Y:S01]  /*225b0*/  STL [R1+0x1520], R42 ;  /* 0x0015202a01007387 */ /* 0x0007e20000100800 */
[----:B------:R-:W-:Y:S02]  /*225c0*/  IMAD.MOV.U32 R103, RZ, RZ, R225 ;  /* 0x000000ffff677224 */ /* 0x000fe400078e00e1 */
[----:B-1----:R-:W-:Y:S01]  /*225d0*/  IMAD.MOV.U32 R43, RZ, RZ, R222 ;  /* 0x000000ffff2b7224 */ /* 0x002fe200078e00de */
[----:B------:R-:W4:Y:S01]  /*225e0*/  LDL.LU.64 R226, [R1+0x16a0] ;  /* 0x0016a00001e27983 */ /* 0x000f220000300a00 */
[----:B------:R-:W-:-:S02]  /*225f0*/  IMAD.MOV.U32 R47, RZ, RZ, R220 ;  /* 0x000000ffff2f7224 */ /* 0x000fc400078e00dc */
[----:B------:R-:W-:Y:S01]  /*22600*/  IMAD.MOV.U32 R46, RZ, RZ, R221 ;  /* 0x000000ffff2e7224 */ /* 0x000fe200078e00dd */
[----:B------:R-:W4:Y:S01]  /*22610*/  LDL.LU.64 R224, [R1+0x1698] ;  /* 0x0016980001e07983 */ /* 0x000f220000300a00 */
[----:B---3--:R-:W-:Y:S01]  /*22620*/  IMAD.MOV.U32 R42, RZ, RZ, R223 ;  /* 0x000000ffff2a7224 */ /* 0x008fe200078e00df */
[----:B------:R-:W-:Y:S02]  /*22630*/  HMMA.1688.F32.TF32 R244, R204, R100, R244 ;  /* 0x00000064ccf4723c */ /* 0x000fe400000810f4 */
[----:B------:R-:W3:Y:S01]  /*22640*/  LDL.LU.64 R222, [R1+0x1690] ;  /* 0x0016900001de7983 */ /* 0x000ee20000300a00 */
[----:B------:R-:W-:Y:S02]  /*22650*/  IMAD.MOV.U32 R54, RZ, RZ, R218 ;  /* 0x000000ffff367224 */ /* 0x000fe400078e00da */
[----:B------:R-:W-:Y:S01]  /*22660*/  IMAD.MOV.U32 R55, RZ, RZ, R219 ;  /* 0x000000ffff377224 */ /* 0x000fe200078e00db */
[----:B------:R-:W3:Y:S01]  /*22670*/  LDL.LU.64 R220, [R1+0x1688] ;  /* 0x0016880001dc7983 */ /* 0x000ee20000300a00 */
[----:B------:R-:W-:-:S02]  /*22680*/  IMAD.MOV.U32 R99, RZ, RZ, R216 ;  /* 0x000000ffff637224 */ /* 0x000fc400078e00d8 */
[----:B------:R-:W-:Y:S01]  /*22690*/  IMAD.MOV.U32 R11, RZ, RZ, R217 ;  /* 0x000000ffff0b7224 */ /* 0x000fe200078e00d9 */
[----:B------:R-:W2:Y:S04]  /*226a0*/  LDL.LU.64 R218, [R1+0x1680] ;  /* 0x0016800001da7983 */ /* 0x000ea80000300a00 */
        /* <DEDUP_REMOVED lines=32> */
[----:B------:R-:W4:Y:S01]  /*228b0*/  LDL.LU.64 R248, [R1+0x15f8] ;  /* 0x0015f80001f87983 */ /* 0x000f220000300a00 */
[----:B------:R-:W-:Y:S11]  /*228c0*/  HMMA.1688.F32.TF32 R212, R204, R8, R212 ;  /* 0x00000008ccd4723c */ /* 0x000ff600000810d4 */
[----:B------:R-:W-:Y:S11]  /*228d0*/  @!UPT UIADD3 URZ, URZ, URZ, URZ ;  /* 0x0000003f3f3ff290 */ /* 0x000ff6000fffe03f */
[----:B------:R-:W-:Y:S01]  /*228e0*/  @!UPT UIADD3 URZ, URZ, URZ, URZ ;  /* 0x0000003f3f3ff290 */ /* 0x000fe2000fffe03f */
[----:B------:R-:W-:Y:S04]  /*228f0*/  STL.64 [R1+0x360], R212 ;  /* 0x000360d401007387 */ /* 0x000fe80000100a00 */
[----:B------:R1:W-:Y:S01]  /*22900*/  STL.64 [R1+0x368], R214 ;  /* 0x000368d601007387 */ /* 0x0003e20000100a00 */
[C---:B------:R-:W-:Y:S08]  /*22910*/  HMMA.1688.F32.TF32 R12, R208.reuse, R52, R12 ;  /* 0x00000034d00c723c */ /* 0x040ff0000008100c */
[C---:B------:R-:W-:Y:S08]  /*22920*/  HMMA.1688.F32.TF32 R16, R208.reuse, R8, R16 ;  /* 0x00000008d010723c */ /* 0x040ff00000081010 */
[C---:B------:R-:W-:Y:S08]  /*22930*/  HMMA.1688.F32.TF32 R20, R208.reuse, R44, R20 ;  /* 0x0000002cd014723c */ /* 0x040ff00000081014 */
[C---:B--2---:R-:W-:Y:S08]  /*22940*/  HMMA.1688.F32.TF32 R184, R208.reuse, R120, R184 ;  /* 0x00000078d0b8723c */ /* 0x044ff000000810b8 */
[C---:B---3--:R-:W-:Y:S08]  /*22950*/  HMMA.1688.F32.TF32 R188, R208.reuse, R124, R188 ;  /* 0x0000007cd0bc723c */ /* 0x048ff000000810bc */
[C---:B----4-:R-:W-:Y:S08]  /*22960*/  HMMA.1688.F32.TF32 R192, R208.reuse, R4, R192 ;  /* 0x00000004d0c0723c */ /* 0x050ff000000810c0 */
[C---:B------:R-:W-:Y:S08]  /*22970*/  HMMA.1688.F32.TF32 R196, R208.reuse, R48, R196 ;  /* 0x00000030d0c4723c */ /* 0x040ff000000810c4 */
[----:B------:R-:W-:Y:S08]  /*22980*/  HMMA.1688.F32.TF32 R200, R208, R128, R200 ;  /* 0x00000080d0c8723c */ /* 0x000ff000000810c8 */
[C---:B-1----:R-:W-:Y:S08]  /*22990*/  HMMA.1688.F32.TF32 R212, R204.reuse, R40, R240 ;  /* 0x00000028ccd4723c */ /* 0x042ff000000810f0 */
[----:B------:R-:W-:Y:S01]  /*229a0*/  HMMA.1688.F32.TF32 R248, R204, R44, R248 ;  /* 0x0000002cccf8723c */ /* 0x000fe200000810f8 */
[----:B------:R-:W-:Y:S04]  /*229b0*/  LDS R204, [R2+0x48180] ;  /* 0x0481800002cc7984 */ /* 0x000fe80000000800 */
[----:B------:R-:W-:Y:S04]  /*229c0*/  LDS R206, [R2+0x49180] ;  /* 0x0491800002ce7984 */ /* 0x000fe80000000800 */
[----:B------:R-:W-:Y:S04]  /*229d0*/  LDS R205, [R0+0x48180] ;  /* 0x0481800000cd7984 */ /* 0x000fe80000000800 */
[----:B------:R-:W1:Y:S10]  /*229e0*/  LDS R207, [R0+0x49180] ;  /* 0x0491800000cf7984 */ /* 0x000e740000000800 */
[----:B------:R-:W-:Y:S04]  /*229f0*/  STL.64 [R1+0x350], R248 ;  /* 0x000350f801007387 */ /* 0x000fe80000100a00 */
[----:B------:R-:W-:Y:S04]  /*22a00*/  STL.64 [R1+0x358], R250 ;  /* 0x000358fa01007387 */ /* 0x000fe80000100a00 */
[----:B------:R-:W-:Y:S04]  /*22a10*/  STL.64 [R1+0x340], R212 ;  /* 0x000340d401007387 */ /* 0x000fe80000100a00 */
[----:B------:R2:W-:Y:S02]  /*22a20*/  STL.64 [R1+0x348], R214 ;  /* 0x000348d601007387 */ /* 0x0005e40000100a00 */
[C---:B--2---:R-:W-:Y:S11]  /*22a30*/  HMMA.1688.F32.TF32 R212, R208.reuse, R132, R244 ;  /* 0x00000084d0d4723c */ /* 0x044ff600000810f4 */
[----:B------:R-:W-:Y:S11]  /*22a40*/  @!UPT UIADD3 URZ, URZ, URZ, URZ ;  /* 0x0000003f3f3ff290 */ /* 0x000ff6000fffe03f */
[----:B------:R-:W-:Y:S01]  /*22a50*/  @!UPT UIADD3 URZ, URZ, URZ, URZ ;  /* 0x0000003f3f3ff290 */ /* 0x000fe2000fffe03f */
        /* <DEDUP_REMOVED lines=23> */
[----:B--2---:R-:W-:Y:S01]  /*22bd0*/  HMMA.1688.F32.TF32 R184, R208, R96, R236 ;  /* 0x00000060d0b8723c */ /* 0x004fe200000810ec */
[----:B------:R-:W-:Y:S01]  /*22be0*/  IMAD.MOV.U32 R248, RZ, RZ, R72 ;  /* 0x000000fffff87224 */ /* 0x000fe200078e0048 */
[----:B------:R-:W-:Y:S05]  /*22bf0*/  LDS R236, [R2+0x48380] ;  /* 0x0483800002ec7984 */ /* 0x000fea0000000800 */
[----:B------:R-:W-:Y:S04]  /*22c00*/  STL.64 [R1+0x2a0], R192 ;  /* 0x0002a0c001007387 */ /* 0x000fe80000100a00 */
[----:B------:R-:W-:Y:S04]  /*22c10*/  STL.64 [R1+0x2a8], R194 ;  /* 0x0002a8c201007387 */ /* 0x000fe80000100a00 */
[----:B------:R-:W-:Y:S04]  /*22c20*/  STL.64 [R1+0x290], R188 ;  /* 0x000290bc01007387 */ /* 0x000fe80000100a00 */
[----:B------:R-:W-:Y:S01]  /*22c30*/  STL.64 [R1+0x298], R190 ;  /* 0x000298be01007387 */ /* 0x000fe20000100a00 */
[----:B------:R-:W-:-:S02]  /*22c40*/  IMAD.MOV.U32 R249, RZ, RZ, R73 ;  /* 0x000000fffff97224 */ /* 0x000fc400078e0049 */
[----:B------:R-:W-:Y:S01]  /*22c50*/  IMAD.MOV.U32 R250, RZ, RZ, R74 ;  /* 0x000000fffffa7224 */ /* 0x000fe200078e004a */
[----:B------:R-:W-:Y:S04]  /*22c60*/  LDS R238, [R2+0x49380] ;  /* 0x0493800002ee7984 */ /* 0x000fe80000000800 */
[----:B------:R-:W-:Y:S04]  /*22c70*/  STL.64 [R1+0x280], R184 ;  /* 0x000280b801007387 */ /* 0x000fe80000100a00 */
[----:B------:R-:W-:Y:S04]  /*22c80*/  STL.64 [R1+0x288], R186 ;  /* 0x000288ba01007387 */ /* 0x000fe80000100a00 */
        /* <DEDUP_REMOVED lines=8> */
[----:B--2---:R-:W-:Y:S03]  /*22d10*/  HMMA.1688.F32.TF32 R12, R208, R40, R24 ;  /* 0x00000028d00c723c */ /* 0x004fe60000081018 */
[----:B------:R-:W-:Y:S04]  /*22d20*/  STL.64 [R1+0x260], R16 ;  /* 0x0002601001007387 */ /* 0x000fe80000100a00 */
[----:B------:R-:W-:Y:S04]  /*22d30*/  STL.64 [R1+0x268], R18 ;  /* 0x0002681201007387 */ /* 0x000fe80000100a00 */
[----:B------:R-:W-:Y:S04]  /*22d40*/  STL.64 [R1+0x250], R20 ;  /* 0x0002501401007387 */ /* 0x000fe80000100a00 */
[----:B------:R2:W-:Y:S01]  /*22d50*/  STL.64 [R1+0x258], R22 ;  /* 0x0002581601007387 */ /* 0x0005e20000100a00 */
[----:B-1----:R-:W-:Y:S01]  /*22d60*/  HMMA.1688.F32.TF32 R24, R204, R48, R144 ;  /* 0x00000030cc18723c */ /* 0x002fe20000081090 */
        /* <DEDUP_REMOVED lines=8> */
[----:B------:R1:W-:Y:S01]  /*22df0*/  STL.64 [R1+0x248], R14 ;  /* 0x0002480e01007387 */ /* 0x0003e20000100a00 */
[----:B------:R-:W-:-:S02]  /*22e00*/  IMAD.MOV.U32 R243, RZ, RZ, R75 ;  /* 0x000000fffff37224 */ /* 0x000fc400078e004b */
[----:B------:R-:W-:Y:S01]  /*22e10*/  IMAD.MOV.U32 R212, RZ, RZ, R79 ;  /* 0x000000ffffd47224 */ /* 0x000fe200078e004f */
[----:B------:R-:W-:Y:S01]  /*22e20*/  LDS R17, [R0+0x48200] ;  /* 0x0482000000117984 */ /* 0x000fe20000000800 */
[----:B------:R-:W-:Y:S02]  /*22e30*/  IMAD.MOV.U32 R213, RZ, RZ, R82 ;  /* 0x000000ffffd57224 */ /* 0x000fe400078e0052 */
[----:B------:R-:W-:Y:S01]  /*22e40*/  IMAD.MOV.U32 R214, RZ, RZ, R83 ;  /* 0x000000ffffd67224 */ /* 0x000fe200078e0053 */
[----:B------:R-:W2:Y:S01]  /*22e50*/  LDS R19, [R0+0x49200] ;  /* 0x0492000000137984 */ /* 0x000ea20000000800 */
[C---:B-1----:R-:W-:Y:S07]  /*22e60*/  HMMA.1688.F32.TF32 R12, R204.reuse, R128, R140 ;  /* 0x00000080cc0c723c */ /* 0x042fee000008108c */
[----:B------:R-:W-:Y:S04]  /*22e70*/  STL.64 [R1+0x230], R20 ;  /* 0x0002301401007387 */ /* 0x000fe80000100a00 */
[----:B------:R1:W-:Y:S02]  /*22e80*/  STL.64 [R1+0x238], R22 ;  /* 0x0002381601007387 */ /* 0x0003e40000100a00 */
[C---:B-1----:R-:W-:Y:S10]  /*22e90*/  HMMA.1688.F32.TF32 R20, R204.reuse, R4, R28 ;  /* 0x00000004cc14723c */ /* 0x042ff4000008101c */
        /* <DEDUP_REMOVED lines=9> */
[C---:B---3--:R-:W-:Y:S03]  /*22f30*/  HMMA.1688.F32.TF32 R20, R204.reuse, R116, R56 ;  /* 0x00000074cc14723c */ /* 0x048fe60000081038 */
[----:B------:R1:W-:Y:S05]  /*22f40*/  STL.64 [R1+0x1f8], R14 ;  /* 0x0001f80e01007387 */ /* 0x0003ea0000100a00 */
[----:B-1----:R-:W-:Y:S06]  /*22f50*/  HMMA.1688.F32.TF32 R12, R204, R112, R60 ;  /* 0x00000070cc0c723c */ /* 0x002fec000008103c */
[----:B------:R-:W-:Y:S04]  /*22f60*/  STL.64 [R1+0x1e0], R24 ;  /* 0x0001e01801007387 */ /* 0x000fe80000100a00 */
[----:B------:R-:W-:Y:S05]  /*22f70*/  STL.64 [R1+0x1e8], R26 ;  /* 0x0001e81a01007387 */ /* 0x000fea0000100a00 */
[----:B------:R-:W-:Y:S04]  /*22f80*/  STL.64 [R1+0x1d0], R20 ;  /* 0x0001d01401007387 */ /* 0x000fe80000100a00 */
[----:B------:R-:W-:Y:S04]  /*22f90*/  STL.64 [R1+0x1d8], R22 ;  /* 0x0001d81601007387 */ /* 0x000fe80000100a00 */
[----:B------:R-:W3:Y:S04]  /*22fa0*/  LDL.LU R72, [R1+0x15f0] ;  /* 0x0015f00001487983 */ /* 0x000ee80000300800 */
[----:B------:R-:W-:Y:S04]  /*22fb0*/  STL.64 [R1+0x1c0], R12 ;  /* 0x0001c00c01007387 */ /* 0x000fe80000100a00 */
[----:B------:R1:W-:Y:S04]  /*22fc0*/  STL.64 [R1+0x1c8], R14 ;  /* 0x0001c80e01007387 */ /* 0x0003e80000100a00 */
[----:B------:R-:W3:Y:S04]  /*22fd0*/  LDL.LU R73, [R1+0x15ec] ;  /* 0x0015ec0001497983 */ /* 0x000ee80000300800 */
[----:B------:R-:W3:Y:S04]  /*22fe0*/  LDL.LU R74, [R1+0x15e8] ;  /* 0x0015e800014a7983 */ /* 0x000ee80000300800 */
[----:B------:R-:W1:Y:S04]  /*22ff0*/  LDL.LU R68, [R1+0x15e4] ;  /* 0x0015e40001447983 */ /* 0x000e680000300800 */
[----:B------:R-:W4:Y:S04]  /*23000*/  LDL.LU R200, [R1] ;  /* 0x0000000001c87983 */ /* 0x000f280000300800 */
[----:B------:R-:W4:Y:S04]  /*23010*/  LDL.LU R201, [R1+0x4] ;  /* 0x0000040001c97983 */ /* 0x000f280000300800 */
[----:B------:R-:W4:Y:S04]  /*23020*/  LDL.LU R202, [R1+0x8] ;  /* 0x0000080001ca7983 */ /* 0x000f280000300800 */
[----:B------:R-:W4:Y:S04]  /*23030*/  LDL.LU R203, [R1+0xc] ;  /* 0x00000c0001cb7983 */ /* 0x000f280000300800 */
[----:B------:R-:W1:Y:S04]  /*23040*/  LDL.LU R69, [R1+0x15e0] ;  /* 0x0015e00001457983 */ /* 0x000e680000300800 */
[----:B------:R-:W1:Y:S04]  /*23050*/  LDL.LU R70, [R1+0x15dc] ;  /* 0x0015dc0001467983 */ /* 0x000e680000300800 */
[----:B------:R-:W1:Y:S04]  /*23060*/  LDL.LU R71, [R1+0x15d8] ;  /* 0x0015d80001477983 */ /* 0x000e680000300800 */
[----:B------:R-:W3:Y:S04]  /*23070*/  LDL.LU R64, [R1+0x15d4] ;  /* 0x0015d40001407983 */ /* 0x000ee80000300800 */
[----:B------:R-:W3:Y:S04]  /*23080*/  LDL.LU R65, [R1+0x15d0] ;  /* 0x0015d00001417983 */ /* 0x000ee80000300800 */
[----:B------:R-:W3:Y:S04]  /*23090*/  LDL.LU R66, [R1+0x15cc] ;  /* 0x0015cc0001427983 */ /* 0x000ee80000300800 */
[----:B------:R-:W3:Y:S04]  /*230a0*/  LDL.LU R67, [R1+0x15c8] ;  /* 0x0015c80001437983 */ /* 0x000ee80000300800 */
[----:B------:R-:W4:Y:S04]  /*230b0*/  LDL.LU R75, [R1+0x15c4] ;  /* 0x0015c400014b7983 */ /* 0x000f280000300800 */
[----:B------:R-:W4:Y:S04]  /*230c0*/  LDL.LU R79, [R1+0x15c0] ;  /* 0x0015c000014f7983 */ /* 0x000f280000300800 */
[----:B------:R-:W4:Y:S04]  /*230d0*/  LDL.LU R82, [R1+0x15bc] ;  /* 0x0015bc0001527983 */ /* 0x000f280000300800 */
[----:B------:R-:W4:Y:S01]  /*230e0*/  LDL.LU R83, [R1+0x15b8] ;  /* 0x0015b80001537983 */ /* 0x000f220000300800 */
[----:B------:R-:W-:-:S03]  /*230f0*/  IMAD.MOV.U32 R215, RZ, RZ, R87 ;  /* 0x000000ffffd77224 */ /* 0x000fc600078e0057 */
[----:B------:R-:W4:Y:S01]  /*23100*/  LDL.LU R87, [R1+0x15b4] ;  /* 0x0015b40001577983 */ /* 0x000f220000300800 */
[----:B--2---:R-:W-:Y:S08]  /*23110*/  HMMA.1688.F32.TF32 R248, R16, R96, R248 ;  /* 0x0000006010f8723c */ /* 0x004ff000000810f8 */
[C---:B-1----:R-:W-:Y:S08]  /*23120*/  HMMA.1688.F32.TF32 R12, R204.reuse, R104, R68 ;  /* 0x00000068cc0c723c */ /* 0x042ff00000081044 */
[C---:B---3--:R-:W-:Y:S08]  /*23130*/  HMMA.1688.F32.TF32 R20, R204.reuse, R108, R64 ;  /* 0x0000006ccc14723c */ /* 0x048ff00000081040 */
[C---:B----4-:R-:W-:Y:S01]  /*23140*/  HMMA.1688.F32.TF32 R24, R204.reuse, R100, R72 ;  /* 0x00000064cc18723c */ /* 0x050fe20000081048 */
        /* <DEDUP_REMOVED lines=8> */
[C---:B--2---:R-:W-:Y:S08]  /*231d0*/  HMMA.1688.F32.TF32 R20, R204.reuse, R96, R76 ;  /* 0x00000060cc14723c */ /* 0x044ff0000008104c */
[C---:B---3--:R-:W-:Y:S01]  /*231e0*/  HMMA.1688.F32.TF32 R12, R204.reuse, R52, R80 ;  /* 0x00000034cc0c723c */ /* 0x048fe20000081050 */
[----:B------:R-:W-:Y:S04]  /*231f0*/  STL.64 [R1+0x190], R24 ;  /* 0x0001901801007387 */ /* 0x000fe80000100a00 */
[----:B------:R2:W-:Y:S10]  /*23200*/  STL.64 [R1+0x198], R26 ;  /* 0x0001981a01007387 */ /* 0x0005f40000100a00 */
[----:B------:R-:W-:Y:S01]  /*23210*/  STL.64 [R1+0x180], R20 ;  /* 0x0001801401007387 */ /* 0x000fe20000100a00 */
[C---:B--2---:R-:W-:Y:S03]  /*23220*/  HMMA.1688.F32.TF32 R24, R204.reuse, R8, R84 ;  /* 0x00000008cc18723c */ /* 0x044fe60000081054 */
[----:B------:R2:W-:Y:S04]  /*23230*/  STL.64 [R1+0x188], R22 ;  /* 0x0001881601007387 */ /* 0x0005e80000100a00 */
[----:B------:R-:W-:Y:S04]  /*23240*/  STL.64 [R1+0x170], R12 ;  /* 0x0001700c01007387 */ /* 0x000fe80000100a00 */
[----:B------:R3:W-:Y:S01]  /*23250*/  STL.64 [R1+0x178], R14 ;  /* 0x0001780e01007387 */ /* 0x0007e20000100a00 */
[C---:B--2---:R-:W-:Y:S08]  /*23260*/  HMMA.1688.F32.TF32 R20, R204.reuse, R44, R88 ;  /* 0x0000002ccc14723c */ /* 0x044ff00000081058 */
[----:B---3--:R-:W-:Y:S03]  /*23270*/  HMMA.1688.F32.TF32 R12, R204, R40, R92 ;  /* 0x00000028cc0c723c */ /* 0x008fe6000008105c */
[----:B------:R-:W-:Y:S04]  /*23280*/  STL.64 [R1+0x160], R24 ;  /* 0x0001601801007387 */ /* 0x000fe80000100a00 */
[----:B------:R-:W-:Y:S08]  /*23290*/  STL.64 [R1+0x168], R26 ;  /* 0x0001681a01007387 */ /* 0x000ff00000100a00 */
[----:B------:R-:W-:Y:S04]  /*232a0*/  STL.64 [R1+0x150], R20 ;  /* 0x0001501401007387 */ /* 0x000fe80000100a00 */
[----:B------:R2:W-:Y:S04]  /*232b0*/  STL.64 [R1+0x158], R22 ;  /* 0x0001581601007387 */ /* 0x0005e80000100a00 */
[----:B------:R-:W-:Y:S04]  /*232c0*/  STL.64 [R1+0x140], R12 ;  /* 0x0001400c01007387 */ /* 0x000fe80000100a00 */
[----:B------:R3:W-:Y:S01]  /*232d0*/  STL.64 [R1+0x148], R14 ;  /* 0x0001480e01007387 */ /* 0x0007e20000100a00 */
[C---:B--2---:R-:W-:Y:S08]  /*232e0*/  HMMA.1688.F32.TF32 R20, R16.reuse, R132, R172 ;  /* 0x000000841014723c */ /* 0x044ff000000810ac */
[C---:B---3--:R-:W-:Y:S01]  /*232f0*/  HMMA.1688.F32.TF32 R12, R16.reuse, R128, R176 ;  /* 0x00000080100c723c */ /* 0x048fe200000810b0 */
[----:B------:R-:W-:Y:S04]  /*23300*/  LDS R176, [R2+0x48300] ;  /* 0x0483000002b07984 */ /* 0x000fe80000000800 */
[----:B------:R-:W-:Y:S03]  /*23310*/  LDS R178, [R2+0x49300] ;  /* 0x0493000002b27984 */ /* 0x000fe60000000800 */
[C---:B------:R-:W-:Y:S01]  /*23320*/  HMMA.1688.F32.TF32 R24, R16.reuse, R48, R180 ;  /* 0x000000301018723c */ /* 0x040fe200000810b4 */
[----:B------:R-:W-:Y:S04]  /*23330*/  LDS R177, [R0+0x48300] ;  /* 0x0483000000b17984 */ /* 0x000fe80000000800 */
[----:B------:R-:W2:Y:S04]  /*23340*/  LDS R179, [R0+0x49300] ;  /* 0x0493000000b37984 */ /* 0x000ea80000000800 */
[----:B------:R-:W-:Y:S04]  /*23350*/  STL.64 [R1+0x130], R20 ;  /* 0x0001301401007387 */ /* 0x000fe80000100a00 */
[----:B------:R3:W-:Y:S04]  /*23360*/  STL.64 [R1+0x138], R22 ;  /* 0x0001381601007387 */ /* 0x0007e80000100a00 */
[----:B------:R-:W-:Y:S04]  /*23370*/  STL.64 [R1+0x120], R12 ;  /* 0x0001200c01007387 */ /* 0x000fe80000100a00 */
[----:B------:R4:W-:Y:S01]  /*23380*/  STL.64 [R1+0x128], R14 ;  /* 0x0001280e01007387 */ /* 0x0009e20000100a00 */
[C---:B---3--:R-:W-:Y:S08]  /*23390*/  HMMA.1688.F32.TF32 R20, R16.reuse, R4, R148 ;  /* 0x000000041014723c */ /* 0x048ff00000081094 */
[C---:B----4-:R-:W-:Y:S01]  /*233a0*/  HMMA.1688.F32.TF32 R12, R16.reuse, R124, R152 ;  /* 0x0000007c100c723c */ /* 0x050fe20000081098 */
[----:B------:R-:W-:Y:S04]  /*233b0*/  STL.64 [R1+0x110], R24 ;  /* 0x0001101801007387 */ /* 0x000fe80000100a00 */
[----:B------:R3:W-:Y:S10]  /*233c0*/  STL.64 [R1+0x118], R26 ;  /* 0x0001181a01007387 */ /* 0x0007f40000100a00 */
[----:B------:R-:W-:Y:S01]  /*233d0*/  STL.64 [R1+0x100], R20 ;  /* 0x0001001401007387 */ /* 0x000fe20000100a00 */
[C---:B---3--:R-:W-:Y:S03]  /*233e0*/  HMMA.1688.F32.TF32 R24, R16.reuse, R120, R156 ;  /* 0x000000781018723c */ /* 0x048fe6000008109c */
[----:B------:R3:W-:Y:S04]  /*233f0*/  STL.64 [R1+0x108], R22 ;  /* 0x0001081601007387 */ /* 0x0007e80000100a00 */
[----:B------:R-:W-:Y:S04]  /*23400*/  STL.64 [R1+0xf0], R12 ;  /* 0x0000f00c01007387 */ /* 0x000fe80000100a00 */
[----:B------:R4:W-:Y:S01]  /*23410*/  STL.64 [R1+0xf8], R14 ;  /* 0x0000f80e01007387 */ /* 0x0009e20000100a00 */
[C---:B---3--:R-:W-:Y:S08]  /*23420*/  HMMA.1688.F32.TF32 R20, R16.reuse, R116, R160 ;  /* 0x000000741014723c */ /* 0x048ff000000810a0 */
[C---:B----4-:R-:W-:Y:S03]  /*23430*/  HMMA.1688.F32.TF32 R12, R16.reuse, R112, R164 ;  /* 0x00000070100c723c */ /* 0x050fe600000810a4 */
[----:B------:R-:W-:Y:S04]  /*23440*/  STL.64 [R1+0xc0], R24 ;  /* 0x0000c01801007387 */ /* 0x000fe80000100a00 */
[----:B------:R3:W-:Y:S08]  /*23450*/  STL.64 [R1+0xc8], R26 ;  /* 0x0000c81a01007387 */ /* 0x0007f00000100a00 */
[----:B------:R-:W-:Y:S01]  /*23460*/  STL.64 [R1+0xa0], R20 ;  /* 0x0000a01401007387 */ /* 0x000fe20000100a00 */
[C---:B---3--:R-:W-:Y:S03]  /*23470*/  HMMA.1688.F32.TF32 R24, R16.reuse, R108, R168 ;  /* 0x0000006c1018723c */ /* 0x048fe600000810a8 */
[----:B------:R3:W-:Y:S04]  /*23480*/  STL.64 [R1+0xa8], R22 ;  /* 0x0000a81601007387 */ /* 0x0007e80000100a00 */
[----:B------:R-:W-:Y:S04]  /*23490*/  STL.64 [R1+0x40], R12 ;  /* 0x0000400c01007387 */ /* 0x000fe80000100a00 */
[----:B------:R4:W-:Y:S01]  /*234a0*/  STL.64 [R1+0x48], R14 ;  /* 0x0000480e01007387 */ /* 0x0009e20000100a00 */
[C---:B---3--:R-:W-:Y:S08]  /*234b0*/  HMMA.1688.F32.TF32 R20, R16.reuse, R104, R200 ;  /* 0x000000681014723c */ /* 0x048ff000000810c8 */
[C---:B----4-:R-:W-:Y:S08]  /*234c0*/  HMMA.1688.F32.TF32 R12, R16.reuse, R100, R244 ;  /* 0x00000064100c723c */ /* 0x050ff000000810f4 */
[C---:B------:R-:W-:Y:S01]  /*234d0*/  HMMA.1688.F32.TF32 R244, R16.reuse, R52, R240 ;  /* 0x0000003410f4723c */ /* 0x040fe200000810f0 */
[----:B------:R-:W-:Y:S04]  /*234e0*/  STL.64 [R1+0x20], R24 ;  /* 0x0000201801007387 */ /* 0x000fe80000100a00 */
[----:B------:R-:W-:Y:S04]  /*234f0*/  STL.64 [R1+0x28], R26 ;  /* 0x0000281a01007387 */ /* 0x000fe80000100a00 */
[----:B------:R-:W-:Y:S04]  /*23500*/  STL.64 [R1+0x10], R20 ;  /* 0x0000101401007387 */ /* 0x000fe80000100a00 */
[----:B------:R1:W-:Y:S04]  /*23510*/  STL.64 [R1+0x18], R22 ;  /* 0x0000181601007387 */ /* 0x0003e80000100a00 */
[----:B------:R-:W-:Y:S04]  /*23520*/  STL.64 [R1+0x1358], R250 ;  /* 0x001358fa01007387 */ /* 0x000fe80000100a00 */
[----:B------:R-:W-:Y:S04]  /*23530*/  STL.64 [R1], R12 ;  /* 0x0000000c01007387 */ /* 0x000fe80000100a00 */
[----:B------:R-:W-:Y:S04]  /*23540*/  STL.64 [R1+0x8], R14 ;  /* 0x0000080e01007387 */ /* 0x000fe80000100a00 */
[----:B------:R-:W-:Y:S04]  /*23550*/  STL.64 [R1+0x1350], R248 ;  /* 0x001350f801007387 */ /* 0x000fe80000100a00 */
[----:B------:R-:W-:Y:S04]  /*23560*/  STL [R1+0x1348], R245 ;  /* 0x001348f501007387 */ /* 0x000fe80000100800 */
[----:B------:R-:W-:Y:S04]  /*23570*/  STL [R1+0x1344], R246 ;  /* 0x001344f601007387 */ /* 0x000fe80000100800 */
[----:B------:R-:W-:Y:S04]  /*23580*/  STL [R1+0x1340], R247 ;  /* 0x001340f701007387 */ /* 0x000fe80000100800 */
        /* <DEDUP_REMOVED lines=8> */
[----:B------:R-:W1:Y:S04]  /*23610*/  LDL.LU R184, [R1+0x520] ;  /* 0x0005200001b87983 */ /* 0x000e680000300800 */
[----:B------:R-:W1:Y:S04]  /*23620*/  LDL.LU R185, [R1+0x524] ;  /* 0x0005240001b97983 */ /* 0x000e680000300800 */
[----:B------:R-:W1:Y:S04]  /*23630*/  LDL.LU R186, [R1+0x528] ;  /* 0x0005280001ba7983 */ /* 0x000e680000300800 */
[----:B------:R-:W1:Y:S01]  /*23640*/  LDL.LU R187, [R1+0x52c] ;  /* 0x00052c0001bb7983 */ /* 0x000e620000300800 */
        /* <DEDUP_REMOVED lines=21> */
[----:B------:R-:W-:Y:S04]  /*237a0*/  STL [R1+0x1338], R240 ;  /* 0x001338f001007387 */ /* 0x000fe80000100800 */
[----:B------:R-:W-:Y:S04]  /*237b0*/  STL [R1+0x1334], R241 ;  /* 0x001334f101007387 */ /* 0x000fe80000100800 */
[----:B------:R-:W-:Y:S04]  /*237c0*/  STL [R1+0x1330], R242 ;  /* 0x001330f201007387 */ /* 0x000fe80000100800 */
[----:B------:R-:W-:Y:S01]  /*237d0*/  STL [R1+0x132c], R243 ;  /* 0x00132cf301007387 */ /* 0x000fe20000100800 */
[C---:B---3--:R-:W-:Y:S08]  /*237e0*/  HMMA.1688.F32.TF32 R204, R16.reuse, R44, R220 ;  /* 0x0000002c10cc723c */ /* 0x048ff000000810dc */
[----:B----4-:R-:W-:Y:S08]  /*237f0*/  HMMA.1688.F32.TF32 R16, R16, R40, R216 ;  /* 0x000000281010723c */ /* 0x010ff000000810d8 */
[C---:B-1----:R-:W-:Y:S07]  /*23800*/  HMMA.1688.F32.TF32 R20, R72.reuse, R132, R184 ;  /* 0x000000844814723c */ /* 0x042fee00000810b8 */
[----:B------:R-:W-:Y:S08]  /*23810*/  STL [R1+0x133c], R207 ;  /* 0x00133ccf01007387 */ /* 0x000ff00000100800 */
[----:B------:R-:W-:Y:S08]  /*23820*/  STL [R1+0x1328], R19 ;  /* 0x0013281301007387 */ /* 0x000ff00000100800 */
[----:B------:R-:W-:Y:S04]  /*23830*/  STL [R1+0x1324], R20 ;  /* 0x0013241401007387 */ /* 0x000fe80000100800 */
[----:B------:R-:W-:Y:S04]  /*23840*/  STL [R1+0x1320], R21 ;  /* 0x0013201501007387 */ /* 0x000fe80000100800 */
[----:B------:R-:W-:Y:S04]  /*23850*/  STL [R1+0x131c], R22 ;  /* 0x00131c1601007387 */ /* 0x000fe80000100800 */
[----:B------:R2:W-:Y:S02]  /*23860*/  STL [R1+0x1318], R23 ;  /* 0x0013181701007387 */ /* 0x0005e40000100800 */
[C---:B--2---:R-:W-:Y:S08]  /*23870*/  HMMA.1688.F32.TF32 R20, R72.reuse, R128, R188 ;  /* 0x000000804814723c */ /* 0x044ff000000810bc */
[----:B------:R-:W-:Y:S11]  /*23880*/  HMMA.1688.F32.TF32 R12, R72, R48, R192 ;  /* 0x00000030480c723c */ /* 0x000ff600000810c0 */
[----:B------:R-:W-:Y:S04]  /*23890*/  @!UPT UIADD3 URZ, URZ, URZ, URZ ;  /* 0x0000003f3f3ff290 */ /* 0x000fe8000fffe03f */
[----:B------:R-:W-:Y:S04]  /*238a0*/  STL.64 [R1+0x90], R20 ;  /* 0x0000901401007387 */ /* 0x000fe80000100a00 */
[----:B------:R1:W-:Y:S05]  /*238b0*/  STL.64 [R1+0x98], R22 ;  /* 0x0000981601007387 */ /* 0x0003ea0000100a00 */
[----:B------:R-:W-:Y:S02]  /*238c0*/  IMAD.MOV.U32 R245, RZ, RZ, R12 ;  /* 0x000000fffff57224 */ /* 0x000fe400078e000c */
[----:B------:R-:W-:-:S02]  /*238d0*/  IMAD.MOV.U32 R246, RZ, RZ, R13 ;  /* 0x000000fffff67224 */ /* 0x000fc400078e000d */
[----:B------:R-:W-:Y:S02]  /*238e0*/  IMAD.MOV.U32 R247, RZ, RZ, R14 ;  /* 0x000000fffff77224 */ /* 0x000fe400078e000e */
[----:B------:R-:W-:Y:S01]  /*238f0*/  IMAD.MOV.U32 R207, RZ, RZ, R15 ;  /* 0x000000ffffcf7224 */ /* 0x000fe200078e000f */
[C---:B-1----:R-:W-:Y:S08]  /*23900*/  HMMA.1688.F32.TF32 R20, R72.reuse, R4, R196 ;  /* 0x000000044814723c */ /* 0x042ff000000810c4 */
[----:B------:R-:W-:Y:S01]  /*23910*/  HMMA.1688.F32.TF32 R12, R72, R124, R200 ;  /* 0x0000007c480c723c */ /* 0x000fe200000810c8 */
[----:B------:R-:W-:Y:S04]  /*23920*/  STL.64 [R1+0x1378], R206 ;  /* 0x001378ce01007387 */ /* 0x000fe80000100a00 */
[----:B------:R-:W-:Y:S04]  /*23930*/  STL.64 [R1+0x1370], R204 ;  /* 0x001370cc01007387 */ /* 0x000fe80000100a00 */
[----:B------:R-:W-:Y:S04]  /*23940*/  STL.64 [R1+0x1368], R246 ;  /* 0x001368f601007387 */ /* 0x000fe80000100a00 */
[----:B------:R-:W-:Y:S10]  /*23950*/  STL.64 [R1+0x1360], R244 ;  /* 0x001360f401007387 */ /* 0x000ff40000100a00 */
[----:B------:R-:W-:Y:S04]  /*23960*/  STL [R1+0x64], R13 ;  /* 0x0000640d01007387 */ /* 0x000fe80000100800 */
[----:B------:R-:W-:Y:S04]  /*23970*/  STL.64 [R1+0x70], R20 ;  /* 0x0000701401007387 */ /* 0x000fe80000100a00 */
[----:B------:R1:W-:Y:S04]  /*23980*/  STL.64 [R1+0x78], R22 ;  /* 0x0000781601007387 */ /* 0x0003e80000100a00 */
[----:B------:R2:W-:Y:S04]  /*23990*/  STL.64 [R1+0x68], R14 ;  /* 0x0000680e01007387 */ /* 0x0005e80000100a00 */
        /* <DEDUP_REMOVED lines=32> */
[----:B-1----:R-:W-:-:S02]  /*23ba0*/  IMAD.MOV.U32 R23, RZ, RZ, R12 ;  /* 0x000000ffff177224 */ /* 0x002fc400078e000c */
[----:B--2---:R-:W-:Y:S01]  /*23bb0*/  HMMA.1688.F32.TF32 R12, R72, R120, R212 ;  /* 0x00000078480c723c */ /* 0x004fe200000810d4 */
[----:B------:R-:W2:Y:S04]  /*23bc0*/  LDL.LU R212, [R1+0x620] ;  /* 0x0006200001d47983 */ /* 0x000ea80000300800 */
[----:B------:R-:W2:Y:S04]  /*23bd0*/  LDL.LU R213, [R1+0x624] ;  /* 0x0006240001d57983 */ /* 0x000ea80000300800 */
[----:B------:R-:W2:Y:S04]  /*23be0*/  LDL.LU R214, [R1+0x628] ;  /* 0x0006280001d67983 */ /* 0x000ea80000300800 */
[----:B------:R-:W2:Y:S11]  /*23bf0*/  LDL.LU R215, [R1+0x62c] ;  /* 0x00062c0001d77983 */ /* 0x000eb60000300800 */
[----:B------:R-:W-:-:S02]  /*23c00*/  IMAD.MOV.U32 R19, RZ, RZ, R12 ;  /* 0x000000ffff137224 */ /* 0x000fc400078e000c */
[----:B------:R-:W-:Y:S02]  /*23c10*/  IMAD.MOV.U32 R20, RZ, RZ, R13 ;  /* 0x000000ffff147224 */ /* 0x000fe400078e000d */
[----:B------:R-:W-:Y:S02]  /*23c20*/  IMAD.MOV.U32 R21, RZ, RZ, R14 ;  /* 0x000000ffff157224 */ /* 0x000fe400078e000e */
[----:B------:R-:W-:-:S05]  /*23c30*/  IMAD.MOV.U32 R22, RZ, RZ, R15 ;  /* 0x000000ffff167224 */ /* 0x000fca00078e000f */
[----:B------:R-:W-:Y:S04]  /*23c40*/  STL.64 [R1+0x1398], R22 ;  /* 0x0013981601007387 */ /* 0x000fe80000100a00 */
[----:B------:R1:W-:Y:S04]  /*23c50*/  STL.64 [R1+0x1390], R20 ;  /* 0x0013901401007387 */ /* 0x0003e80000100a00 */
[----:B------:R-:W-:Y:S04]  /*23c60*/  STL.64 [R1+0x1388], R18 ;  /* 0x0013881201007387 */ /* 0x000fe80000100a00 */
[----:B------:R-:W-:Y:S01]  /*23c70*/  STL.64 [R1+0x1380], R16 ;  /* 0x0013801001007387 */ /* 0x000fe20000100a00 */
[C---:B----4-:R-:W-:Y:S08]  /*23c80*/  HMMA.1688.F32.TF32 R12, R72.reuse, R116, R224 ;  /* 0x00000074480c723c */ /* 0x050ff000000810e0 */
[C---:B---3--:R-:W-:Y:S08]  /*23c90*/  HMMA.1688.F32.TF32 R64, R72.reuse, R8, R200 ;  /* 0x000000084840723c */ /* 0x048ff000000810c8 */
[C---:B------:R-:W-:Y:S08]  /*23ca0*/  HMMA.1688.F32.TF32 R32, R72.reuse, R104, R184 ;  /* 0x000000684820723c */ /* 0x040ff000000810b8 */
[----:B------:R-:W-:Y:S01]  /*23cb0*/  HMMA.1688.F32.TF32 R24, R72, R112, R220 ;  /* 0x000000704818723c */ /* 0x000fe200000810dc */
[----:B------:R-:W-:-:S07]  /*23cc0*/  IMAD.MOV.U32 R242, RZ, RZ, R14 ;  /* 0x000000fffff27224 */ /* 0x000fce00078e000e */
[----:B------:R-:W-:Y:S01]  /*23cd0*/  HMMA.1688.F32.TF32 R28, R72, R108, R216 ;  /* 0x0000006c481c723c */ /* 0x000fe200000810d8 */
[----:B------:R-:W-:Y:S02]  /*23ce0*/  IMAD.MOV.U32 R243, RZ, RZ, R15 ;  /* 0x000000fffff37224 */ /* 0x000fe400078e000f */
[----:B------:R-:W-:Y:S02]  /*23cf0*/  IMAD.MOV.U32 R240, RZ, RZ, R12 ;  /* 0x000000fffff07224 */ /* 0x000fe400078e000c */
[----:B------:R-:W-:-:S03]  /*23d00*/  IMAD.MOV.U32 R241, RZ, RZ, R13 ;  /* 0x000000fffff17224 */ /* 0x000fc600078e000d */
[C---:B------:R-:W-:Y:S01]  /*23d10*/  HMMA.1688.F32.TF32 R36, R72.reuse, R100, R188 ;  /* 0x000000644824723c */ /* 0x040fe200000810bc */
[----:B------:R-:W-:Y:S07]  /*23d20*/  STL.64 [R1+0x13a8], R242 ;  /* 0x0013a8f201007387 */ /* 0x000fee0000100a00 */
[C---:B------:R-:W-:Y:S01]  /*23d30*/  HMMA.1688.F32.TF32 R56, R72.reuse, R96, R192 ;  /* 0x000000604838723c */ /* 0x040fe200000810c0 */
[----:B------:R-:W-:Y:S07]  /*23d40*/  STL.64 [R1+0x13a0], R240 ;  /* 0x0013a0f001007387 */ /* 0x000fee0000100a00 */
        /* <DEDUP_REMOVED lines=55> */
[----:B--2---:R-:W-:Y:S03]  /*240c0*/  HMMA.1688.F32.TF32 R68, R72, R44, R212 ;  /* 0x0000002c4844723c */ /* 0x004fe600000810d4 */
[----:B------:R-:W2:Y:S04]  /*240d0*/  LDL.LU R212, [R1+0x800] ;  /* 0x0008000001d47983 */ /* 0x000ea80000300800 */
[----:B------:R-:W2:Y:S04]  /*240e0*/  LDL.LU R213, [R1+0x804] ;  /* 0x0008040001d57983 */ /* 0x000ea80000300800 */
[----:B------:R-:W2:Y:S04]  /*240f0*/  LDL.LU R214, [R1+0x808] ;  /* 0x0008080001d67983 */ /* 0x000ea80000300800 */
[----:B------:R-:W2:Y:S08]  /*24100*/  LDL.LU R215, [R1+0x80c] ;  /* 0x00080c0001d77983 */ /* 0x000eb00000300800 */
[----:B------:R-:W-:Y:S04]  /*24110*/  STL.64 [R1+0x1408], R70 ;  /* 0x0014084601007387 */ /* 0x000fe80000100a00 */
[----:B------:R-:W-:Y:S01]  /*24120*/  STL.64 [R1+0x1400], R68 ;  /* 0x0014004401007387 */ /* 0x000fe20000100a00 */
[----:B------:R-:W-:Y:S01]  /*24130*/  IMAD.MOV.U32 R251, RZ, RZ, R252 ;  /* 0x000000fffffb7224 */ /* 0x000fe200078e00fc */
[C---:B---3--:R-:W-:Y:S08]  /*24140*/  HMMA.1688.F32.TF32 R148, R176.reuse, R108, R200 ;  /* 0x0000006cb094723c */ /* 0x048ff000000810c8 */
[C---:B----4-:R-:W-:Y:S08]  /*24150*/  HMMA.1688.F32.TF32 R92, R176.reuse, R124, R184 ;  /* 0x0000007cb05c723c */ /* 0x050ff000000810b8 */
[----:B------:R-:W-:Y:S08]  /*24160*/  HMMA.1688.F32.TF32 R76, R176, R132, R228 ;  /* 0x00000084b04c723c */ /* 0x000ff000000810e4 */
[----:B------:R-:W-:Y:S08]  /*24170*/  HMMA.1688.F32.TF32 R72, R72, R40, R232 ;  /* 0x000000284848723c */ /* 0x000ff000000810e8 */
[C---:B------:R-:W-:Y:S08]  /*24180*/  HMMA.1688.F32.TF32 R80, R176.reuse, R128, R224 ;  /* 0x00000080b050723c */ /* 0x040ff000000810e0 */
[C---:B------:R-:W-:Y:S07]  /*24190*/  HMMA.1688.F32.TF32 R84, R176.reuse, R48, R220 ;  /* 0x00000030b054723c */ /* 0x040fee00000810dc */
[----:B------:R-:W-:Y:S01]  /*241a0*/  STL.64 [R1+0x1418], R74 ;  /* 0x0014184a01007387 */ /* 0x000fe20000100a00 */
[C---:B------:R-:W-:Y:S03]  /*241b0*/  HMMA.1688.F32.TF32 R88, R176.reuse, R4, R216 ;  /* 0x00000004b058723c */ /* 0x040fe600000810d8 */
[----:B------:R-:W-:Y:S05]  /*241c0*/  STL.64 [R1+0x1410], R72 ;  /* 0x0014104801007387 */ /* 0x000fea0000100a00 */
[C---:B------:R-:W-:Y:S01]  /*241d0*/  HMMA.1688.F32.TF32 R136, R176.reuse, R120, R188 ;  /* 0x00000078b088723c */ /* 0x040fe200000810bc */
[----:B------:R-:W-:Y:S07]  /*241e0*/  STL.64 [R1+0x1428], R78 ;  /* 0x0014284e01007387 */ /* 0x000fee0000100a00 */
[C---:B------:R-:W-:Y:S01]  /*241f0*/  HMMA.1688.F32.TF32 R140, R176.reuse, R116, R192 ;  /* 0x00000074b08c723c */ /* 0x040fe200000810c0 */
[----:B------:R-:W-:Y:S04]  /*24200*/  STL.64 [R1+0x1420], R76 ;  /* 0x0014204c01007387 */ /* 0x000fe80000100a00 */
[----:B------:R-:W-:Y:S03]  /*24210*/  STL.64 [R1+0x1438], R82 ;  /* 0x0014385201007387 */ /* 0x000fe60000100a00 */
        /* <DEDUP_REMOVED lines=19> */
[----:B------:R-:W4:Y:S04]  /*24350*/  LDL.LU R252, [R1+0x15b0] ;  /* 0x0015b00001fc7983 */ /* 0x000f280000300800 */
[----:B------:R-:W1:Y:S04]  /*24360*/  LDL.LU R204, [R1+0x590] ;  /* 0x0005900001cc7983 */ /* 0x000e680000300800 */
[----:B------:R-:W1:Y:S04]  /*24370*/  LDL.LU R205, [R1+0x594] ;  /* 0x0005940001cd7983 */ /* 0x000e680000300800 */
[----:B------:R-:W1:Y:S04]  /*24380*/  LDL.LU R206, [R1+0x598] ;  /* 0x0005980001ce7983 */ /* 0x000e680000300800 */
[----:B------:R-:W1:Y:S04]  /*24390*/  LDL.LU R207, [R1+0x59c] ;  /* 0x00059c0001cf7983 */ /* 0x000e680000300800 */
        /* <DEDUP_REMOVED lines=75> */
[----:B-1----:R-:W-:Y:S03]  /*24850*/  HMMA.1688.F32.TF32 R20, R236, R8, R204 ;  /* 0x00000008ec14723c */ /* 0x002fe600000810cc */
[----:B------:R-:W2:Y:S04]  /*24860*/  LDL.LU R230, [R1+0x5b8] ;  /* 0x0005b80001e67983 */ /* 0x000ea80000300800 */
[----:B------:R-:W-:Y:S04]  /*24870*/  STL.64 [R1+0x14b8], R154 ;  /* 0x0014b89a01007387 */ /* 0x000fe80000100a00 */
[----:B------:R-:W-:Y:S01]  /*24880*/  STL.64 [R1+0x14b0], R152 ;  /* 0x0014b09801007387 */ /* 0x000fe20000100a00 */
[----:B------:R-:W-:-:S02]  /*24890*/  IMAD.MOV.U32 R244, RZ, RZ, R110 ;  /* 0x000000fffff47224 */ /* 0x000fc400078e006e */
[----:B------:R-:W-:Y:S02]  /*248a0*/  IMAD.MOV.U32 R245, RZ, RZ, R111 ;  /* 0x000000fffff57224 */ /* 0x000fe400078e006f */
[----:B------:R-:W-:Y:S01]  /*248b0*/  IMAD.MOV.U32 R246, RZ, RZ, R114 ;  /* 0x000000fffff67224 */ /* 0x000fe200078e0072 */
[C---:B---3--:R-:W-:Y:S08]  /*248c0*/  HMMA.1688.F32.TF32 R160, R176.reuse, R96, R160 ;  /* 0x00000060b0a0723c */ /* 0x048ff000000810a0 */
[C---:B----4-:R-:W-:Y:S08]  /*248d0*/  HMMA.1688.F32.TF32 R156, R176.reuse, R100, R156 ;  /* 0x00000064b09c723c */ /* 0x050ff0000008109c */
[C---:B------:R-:W-:Y:S08]  /*248e0*/  HMMA.1688.F32.TF32 R164, R176.reuse, R52, R164 ;  /* 0x00000034b0a4723c */ /* 0x040ff000000810a4 */
[----:B------:R-:W-:Y:S07]  /*248f0*/  HMMA.1688.F32.TF32 R168, R176, R8, R168 ;  /* 0x00000008b0a8723c */ /* 0x000fee00000810a8 */
[----:B------:R-:W-:Y:S04]  /*24900*/  STL.64 [R1+0x14c8], R158 ;  /* 0x0014c89e01007387 */ /* 0x000fe80000100a00 */
[----:B------:R-:W-:Y:S04]  /*24910*/  STL.64 [R1+0x14c0], R156 ;  /* 0x0014c09c01007387 */ /* 0x000fe80000100a00 */
[----:B------:R-:W-:Y:S04]  /*24920*/  STL.64 [R1+0x14d8], R162 ;  /* 0x0014d8a201007387 */ /* 0x000fe80000100a00 */
[----:B------:R-:W-:Y:S04]  /*24930*/  STL.64 [R1+0x14d0], R160 ;  /* 0x0014d0a001007387 */ /* 0x000fe80000100a00 */
[----:B------:R-:W-:Y:S04]  /*24940*/  STL [R1+0x12f4], R167 ;  /* 0x0012f4a701007387 */ /* 0x000fe80000100800 */
[----:B------:R-:W-:Y:S04]  /*24950*/  STL [R1+0x12f0], R171 ;  /* 0x0012f0ab01007387 */ /* 0x000fe80000100800 */
[----:B------:R1:W-:Y:S04]  /*24960*/  STL.64 [R1+0xb0], R20 ;  /* 0x0000b01401007387 */ /* 0x0003e80000100a00 */
[----:B------:R3:W-:Y:S04]  /*24970*/  STL.64 [R1+0xb8], R22 ;  /* 0x0000b81601007387 */ /* 0x0007e80000100a00 */
[----:B------:R-:W4:Y:S04]  /*24980*/  LDL.LU R110, [R1+0x15ac] ;  /* 0x0015ac00016e7983 */ /* 0x000f280000300800 */
[----:B------:R-:W2:Y:S04]  /*24990*/  LDL.LU R111, [R1+0x15a8] ;  /* 0x0015a800016f7983 */ /* 0x000ea80000300800 */
[----:B------:R-:W2:Y:S01]  /*249a0*/  LDL.LU R114, [R1+0x15a4] ;  /* 0x0015a40001727983 */ /* 0x000ea20000300800 */
[----:B------:R-:W-:-:S02]  /*249b0*/  IMAD.MOV.U32 R247, RZ, RZ, R122 ;  /* 0x000000fffff77224 */ /* 0x000fc400078e007a */
[----:B-1----:R-:W-:Y:S01]  /*249c0*/  IMAD.MOV.U32 R20, RZ, RZ, R119 ;  /* 0x000000ffff147224 */ /* 0x002fe200078e0077 */
[----:B------:R-:W2:Y:S01]  /*249d0*/  LDL.LU R122, [R1+0x15a0] ;  /* 0x0015a000017a7983 */ /* 0x000ea20000300800 */
[----:B------:R-:W-:Y:S02]  /*249e0*/  IMAD.MOV.U32 R21, RZ, RZ, R118 ;  /* 0x000000ffff157224 */ /* 0x000fe400078e0076 */
[----:B---3--:R-:W-:Y:S01]  /*249f0*/  IMAD.MOV.U32 R22, RZ, RZ, R115 ;  /* 0x000000ffff167224 */ /* 0x008fe200078e0073 */
[----:B------:R-:W3:Y:S01]  /*24a00*/  LDL.LU R119, [R1+0x159c] ;  /* 0x00159c0001777983 */ /* 0x000ee20000300800 */
[----:B------:R-:W-:-:S03]  /*24a10*/  IMAD.MOV.U32 R23, RZ, RZ, R106 ;  /* 0x000000ffff177224 */ /* 0x000fc600078e006a */
        /* <DEDUP_REMOVED lines=8> */
[----:B----4-:R-:W-:Y:S02]  /*24aa0*/  IMAD.MOV.U32 R242, RZ, RZ, R110 ;  /* 0x000000fffff27224 */ /* 0x010fe400078e006e */
[----:B--2---:R-:W-:Y:S02]  /*24ab0*/  IMAD.MOV.U32 R241, RZ, RZ, R111 ;  /* 0x000000fffff17224 */ /* 0x004fe400078e006f */
[----:B------:R-:W-:Y:S02]  /*24ac0*/  IMAD.MOV.U32 R240, RZ, RZ, R114 ;  /* 0x000000fffff07224 */ /* 0x000fe400078e0072 */
[----:B------:R-:W2:Y:S04]  /*24ad0*/  LDL.LU R114, [R1+0x158c] ;  /* 0x00158c0001727983 */ /* 0x000ea80000300800 */
[----:B------:R-:W4:Y:S04]  /*24ae0*/  LDL.LU R111, [R1+0x1588] ;  /* 0x00158800016f7983 */ /* 0x000f280000300800 */
[----:B------:R-:W4:Y:S04]  /*24af0*/  LDL.LU R110, [R1+0x1584] ;  /* 0x00158400016e7983 */ /* 0x000f280000300800 */
[----:B------:R-:W4:Y:S01]  /*24b00*/  LDL.LU R107, [R1+0x1580] ;  /* 0x00158000016b7983 */ /* 0x000f220000300800 */
[----:B------:R-:W-:Y:S03]  /*24b10*/  HMMA.1688.F32.TF32 R16, R236, R44, R248 ;  /* 0x0000002cec10723c */ /* 0x000fe600000810f8 */
[----:B------:R-:W4:Y:S04]  /*24b20*/  LDL.LU R36, [R1+0x560] ;  /* 0x0005600001247983 */ /* 0x000f280000300800 */
[----:B------:R-:W4:Y:S04]  /*24b30*/  LDL.LU R37, [R1+0x564] ;  /* 0x0005640001257983 */ /* 0x000f280000300800 */
[----:B------:R-:W4:Y:S01]  /*24b40*/  LDL.LU R38, [R1+0x568] ;  /* 0x0005680001267983 */ /* 0x000f220000300800 */
[----:B---3--:R-:W-:-:S03]  /*24b50*/  IMAD.MOV.U32 R31, RZ, RZ, R106 ;  /* 0x000000ffff1f7224 */ /* 0x008fc600078e006a */
[----:B------:R-:W3:Y:S04]  /*24b60*/  LDL.LU R39, [R1+0x56c] ;  /* 0x00056c0001277983 */ /* 0x000ee80000300800 */
[----:B------:R-:W3:Y:S04]  /*24b70*/  LDL.LU R28, [R1+0x530] ;  /* 0x00053000011c7983 */ /* 0x000ee80000300800 */
[----:B------:R-:W3:Y:S04]  /*24b80*/  LDL.LU R29, [R1+0x534] ;  /* 0x00053400011d7983 */ /* 0x000ee80000300800 */
[----:B------:R-:W3:Y:S04]  /*24b90*/  LDL.LU R30, [R1+0x538] ;  /* 0x00053800011e7983 */ /* 0x000ee80000300800 */
[----:B------:R-:W3:Y:S01]  /*24ba0*/  LDL.LU R106, [R1+0x157c] ;  /* 0x00157c00016a7983 */ /* 0x000ee20000300800 */
        /* <DEDUP_REMOVED lines=18> */
[----:B--2---:R-:W-:-:S02]  /*24cd0*/  IMAD.MOV.U32 R35, RZ, RZ, R114 ;  /* 0x000000ffff237224 */ /* 0x004fc400078e0072 */
[----:B----4-:R-:W-:Y:S02]  /*24ce0*/  IMAD.MOV.U32 R34, RZ, RZ, R111 ;  /* 0x000000ffff227224 */ /* 0x010fe400078e006f */
[----:B------:R-:W-:Y:S02]  /*24cf0*/  IMAD.MOV.U32 R33, RZ, RZ, R110 ;  /* 0x000000ffff217224 */ /* 0x000fe400078e006e */
[----:B------:R-:W-:Y:S02]  /*24d00*/  IMAD.MOV.U32 R32, RZ, RZ, R107 ;  /* 0x000000ffff207224 */ /* 0x000fe400078e006b */
[----:B------:R-:W2:Y:S04]  /*24d10*/  LDL.LU R107, [R1+0x1578] ;  /* 0x00157800016b7983 */ /* 0x000ea80000300800 */
        /* <DEDUP_REMOVED lines=15> */
[----:B------:R-:W4:Y:S01]  /*24e10*/  LDL.LU R131, [R1+0x1538] ;  /* 0x0015380001837983 */ /* 0x000f220000300800 */
[C---:B------:R-:W-:Y:S08]  /*24e20*/  HMMA.1688.F32.TF32 R172, R176.reuse, R44, R172 ;  /* 0x0000002cb0ac723c */ /* 0x040ff000000810ac */
[----:B------:R-:W-:Y:S08]  /*24e30*/  HMMA.1688.F32.TF32 R176, R176, R40, R180 ;  /* 0x00000028b0b0723c */ /* 0x000ff000000810b4 */
[----:B------:R-:W-:Y:S01]  /*24e40*/  HMMA.1688.F32.TF32 R180, R236, R132, R232 ;  /* 0x00000084ecb4723c */ /* 0x000fe200000810e8 */
[----:B------:R-:W-:Y:S04]  /*24e50*/  LDS R232, [R2+0x4a000] ;  /* 0x04a0000002e87984 */ /* 0x000fe80000000800 */
[----:B------:R-:W-:Y:S04]  /*24e60*/  LDS R234, [R2+0x4b000] ;  /* 0x04b0000002ea7984 */ /* 0x000fe80000000800 */
[----:B------:R-:W-:Y:S04]  /*24e70*/  LDS R233, [R0+0x4a000] ;  /* 0x04a0000000e97984 */ /* 0x000fe80000000800 */
[----:B------:R-:W2:Y:S01]  /*24e80*/  LDS R235, [R0+0x4b000] ;  /* 0x04b0000000eb7984 */ /* 0x000ea20000000800 */
[----:B------:R-:W-:-:S02]  /*24e90*/  IMAD.MOV.U32 R205, RZ, RZ, R134 ;  /* 0x000000ffffcd7224 */ /* 0x000fc400078e0086 */
[----:B------:R-:W-:Y:S01]  /*24ea0*/  IMAD.MOV.U32 R206, RZ, RZ, R135 ;  /* 0x000000ffffce7224 */ /* 0x000fe200078e0087 */
[----:B------:R-:W4:Y:S01]  /*24eb0*/  LDL.LU R134, [R1+0x1534] ;  /* 0x0015340001867983 */ /* 0x000f220000300800 */
[----:B------:R-:W-:Y:S03]  /*24ec0*/  HMMA.1688.F32.TF32 R56, R236, R40, R56 ;  /* 0x00000028ec38723c */ /* 0x000fe60000081038 */
[----:B------:R-:W4:Y:S01]  /*24ed0*/  LDL.LU R135, [R1+0x1530] ;  /* 0x0015300001877983 */ /* 0x000f220000300800 */
[----:B------:R-:W-:-:S04]  /*24ee0*/  IMAD.MOV.U32 R207, RZ, RZ, R3 ;  /* 0x000000ffffcf7224 */ /* 0x000fc800078e0003 */
[----:B------:R-:W-:Y:S08]  /*24ef0*/  HMMA.1688.F32.TF32 R184, R236, R128, R184 ;  /* 0x00000080ecb8723c */ /* 0x000ff000000810b8 */
[C---:B--2---:R-:W-:Y:S08]  /*24f00*/  HMMA.1688.F32.TF32 R20, R232.reuse, R118, R20 ;  /* 0x00000076e814723c */ /* 0x044ff00000081014 */
[C---:B---3--:R-:W-:Y:S08]  /*24f10*/  HMMA.1688.F32.TF32 R28, R232.reuse, R50, R28 ;  /* 0x00000032e81c723c */ /* 0x048ff0000008101c */
[----:B----4-:R-:W-:Y:S11]  /*24f20*/  HMMA.1688.F32.TF32 R32, R232, R130, R32 ;  /* 0x00000082e820723c */ /* 0x010ff60000081020 */
[----:B------:R-:W-:Y:S05]  /*24f30*/  @!UPT UIADD3 URZ, URZ, URZ, URZ ;  /* 0x0000003f3f3ff290 */ /* 0x000fea000fffe03f */
[----:B------:R-:W-:Y:S02]  /*24f40*/  IMAD.MOV.U32 R45, RZ, RZ, R28 ;  /* 0x000000ffff2d7224 */ /* 0x000fe400078e001c */
[----:B------:R-:W-:Y:S02]  /*24f50*/  IMAD.MOV.U32 R44, RZ, RZ, R29 ;  /* 0x000000ffff2c7224 */ /* 0x000fe400078e001d */
[----:B------:R-:W-:-:S03]  /*24f60*/  IMAD.MOV.U32 R41, RZ, RZ, R30 ;  /* 0x000000ffff297224 */ /* 0x000fc600078e001e */
[----:B------:R-:W-:Y:S01]  /*24f70*/  STL.64 [R1+0x7b0], R32 ;  /* 0x0007b02001007387 */ /* 0x000fe20000100a00 */
[----:B------:R-:W-:-:S03]  /*24f80*/  IMAD.MOV.U32 R40, RZ, RZ, R31 ;  /* 0x000000ffff287224 */ /* 0x000fc600078e001f */
[----:B------:R1:W-:Y:S01]  /*24f90*/  STL.64 [R1+0x7b8], R34 ;  /* 0x0007b82201007387 */ /* 0x0003e20000100a00 */
[C---:B------:R-:W-:Y:S08]  /*24fa0*/  HMMA.1688.F32.TF32 R28, R232.reuse, R126, R240 ;  /* 0x0000007ee81c723c */ /* 0x040ff000000810f0 */
[C---:B-1----:R-:W-:Y:S08]  /*24fb0*/  HMMA.1688.F32.TF32 R32, R232.reuse, R6, R24 ;  /* 0x00000006e820723c */ /* 0x042ff00000081018 */
[C---:B------:R-:W-:Y:S08]  /*24fc0*/  HMMA.1688.F32.TF32 R24, R232.reuse, R122, R16 ;  /* 0x0000007ae818723c */ /* 0x040ff00000081010 */
[C---:B------:R-:W-:Y:S07]  /*24fd0*/  HMMA.1688.F32.TF32 R16, R232.reuse, R114, R244 ;  /* 0x00000072e810723c */ /* 0x040fee00000810f4 */
[----:B------:R-:W-:Y:S04]  /*24fe0*/  STL.64 [R1+0x790], R32 ;  /* 0x0007902001007387 */ /* 0x000fe80000100a00 */
[----:B------:R-:W-:Y:S04]  /*24ff0*/  STL.64 [R1+0x798], R34 ;  /* 0x0007982201007387 */ /* 0x000fe80000100a00 */
[----:B------:R-:W-:Y:S04]  /*25000*/  STL.64 [R1+0x780], R28 ;  /* 0x0007801c01007387 */ /* 0x000fe80000100a00 */
[----:B------:R-:W-:Y:S04]  /*25010*/  STL.64 [R1+0x788], R30 ;  /* 0x0007881e01007387 */ /* 0x000fe80000100a00 */
[----:B------:R-:W-:Y:S04]  /*25020*/  STL.64 [R1+0x770], R24 ;  /* 0x0007701801007387 */ /* 0x000fe80000100a00 */
[----:B------:R-:W-:Y:S04]  /*25030*/  STL.64 [R1+0x778], R26 ;  /* 0x0007781a01007387 */ /* 0x000fe80000100a00 */
[----:B------:R-:W-:Y:S04]  /*25040*/  STL.64 [R1+0x760], R20 ;  /* 0x0007601401007387 */ /* 0x000fe80000100a00 */
[----:B------:R1:W-:Y:S02]  /*25050*/  STL.64 [R1+0x768], R22 ;  /* 0x0007681601007387 */ /* 0x0003e40000100a00 */
[----:B-1----:R-:W-:Y:S01]  /*25060*/  HMMA.1688.F32.TF32 R20, R232, R110, R204 ;  /* 0x0000006ee814723c */ /* 0x002fe200000810cc */
[----:B------:R-:W-:-:S02]  /*25070*/  IMAD.MOV.U32 R128, RZ, RZ, R19 ;  /* 0x000000ffff807224 */ /* 0x000fc400078e0013 */
[----:B------:R-:W-:Y:S02]  /*25080*/  IMAD.MOV.U32 R129, RZ, RZ, R18 ;  /* 0x000000ffff817224 */ /* 0x000fe400078e0012 */
[----:B------:R-:W-:Y:S02]  /*25090*/  IMAD.MOV.U32 R132, RZ, RZ, R17 ;  /* 0x000000ffff847224 */ /* 0x000fe400078e0011 */
[----:B------:R-:W-:Y:S01]  /*250a0*/  IMAD.MOV.U32 R133, RZ, RZ, R16 ;  /* 0x000000ffff857224 */ /* 0x000fe200078e0010 */
[----:B------:R-:W-:Y:S04]  /*250b0*/  STL [R1+0x12ec], R128 ;  /* 0x0012ec8001007387 */ /* 0x000fe80000100800 */
[----:B------:R-:W-:Y:S01]  /*250c0*/  STL [R1+0x12e8], R129 ;  /* 0x0012e88101007387 */ /* 0x000fe20000100800 */
[----:B------:R-:W-:-:S03]  /*250d0*/  IMAD.MOV.U32 R204, RZ, RZ, R47 ;  /* 0x000000ffffcc7224 */ /* 0x000fc600078e002f */
[----:B------:R-:W-:Y:S01]  /*250e0*/  STL [R1+0x12e4], R132 ;  /* 0x0012e48401007387 */ /* 0x000fe20000100800 */
[----:B------:R-:W-:-:S03]  /*250f0*/  IMAD.MOV.U32 R205, RZ, RZ, R46 ;  /* 0x000000ffffcd7224 */ /* 0x000fc600078e002e */
[----:B------:R-:W-:Y:S01]  /*25100*/  STL [R1+0x12e0], R133 ;  /* 0x0012e08501007387 */ /* 0x000fe20000100800 */
[----:B------:R-:W-:-:S03]  /*25110*/  IMAD.MOV.U32 R206, RZ, RZ, R43 ;  /* 0x000000ffffce7224 */ /* 0x000fc600078e002b */
[----:B------:R-:W-:Y:S01]  /*25120*/  STL.64 [R1+0x740], R20 ;  /* 0x0007401401007387 */ /* 0x000fe20000100a00 */
[----:B------:R-:W-:-:S03]  /*25130*/  IMAD.MOV.U32 R207, RZ, RZ, R42 ;  /* 0x000000ffffcf7224 */ /* 0x000fc600078e002a */
[----:B------:R1:W-:Y:S01]  /*25140*/  STL.64 [R1+0x748], R22 ;  /* 0x0007481601007387 */ /* 0x0003e20000100a00 */
[----:B------:R-:W-:-:S03]  /*25150*/  IMAD.MOV.U32 R244, RZ, RZ, R98 ;  /* 0x000000fffff47224 */ /* 0x000fc600078e0062 */
[----:B------:R-:W1:Y:S01]  /*25160*/  LDL.LU R47, [R1+0x152c] ;  /* 0x00152c00012f7983 */ /* 0x000e620000300800 */
[----:B------:R-:W-:-:S03]  /*25170*/  IMAD.MOV.U32 R245, RZ, RZ, R103 ;  /* 0x000000fffff57224 */ /* 0x000fc600078e0067 */
[----:B------:R-:W2:Y:S01]  /*25180*/  LDL.LU R46, [R1+0x1528] ;  /* 0x00152800012e7983 */ /* 0x000ea20000300800 */
[----:B------:R-:W-:-:S03]  /*25190*/  IMAD.MOV.U32 R246, RZ, RZ, R102 ;  /* 0x000000fffff67224 */ /* 0x000fc600078e0066 */
[----:B------:R-:W3:Y:S01]  /*251a0*/  LDL.LU R43, [R1+0x1524] ;  /* 0x00152400012b7983 */ /* 0x000ee20000300800 */
[----:B------:R-:W-:-:S03]  /*251b0*/  IMAD.MOV.U32 R247, RZ, RZ, R10 ;  /* 0x000000fffff77224 */ /* 0x000fc600078e000a */
[----:B------:R-:W4:Y:S04]  /*251c0*/  LDL.LU R42, [R1+0x1520] ;  /* 0x00152000012a7983 */ /* 0x000f280000300800 */
[----:B------:R-:W4:Y:S04]  /*251d0*/  LDL.LU R98, [R1+0x151c] ;  /* 0x00151c0001627983 */ /* 0x000f280000300800 */
[----:B------:R-:W4:Y:S04]  /*251e0*/  LDL.LU R103, [R1+0x1518] ;  /* 0x0015180001677983 */ /* 0x000f280000300800 */
[----:B------:R-:W4:Y:S04]  /*251f0*/  LDL.LU R102, [R1+0x1514] ;  /* 0x0015140001667983 */ /* 0x000f280000300800 */
[----:B------:R-:W4:Y:S01]  /*25200*/  LDL.LU R10, [R1+0x1510] ;  /* 0x00151000010a7983 */ /* 0x000f220000300800 */
[----:B------:R-:W-:Y:S01]  /*25210*/  HMMA.1688.F32.TF32 R36, R232, R134, R36 ;  /* 0x00000086e824723c */ /* 0x000fe20000081024 */
[----:B------:R-:W-:-:S02]  /*25220*/  IMAD.MOV.U32 R8, RZ, RZ, R56 ;  /* 0x000000ffff087224 */ /* 0x000fc400078e0038 */
[----:B------:R-:W4:Y:S01]  /*25230*/  LDL.LU R56, [R1+0x490] ;  /* 0x0004900001387983 */ /* 0x000f220000300800 */
[----:B------:R-:W-:-:S04]  /*25240*/  IMAD.MOV.U32 R3, RZ, RZ, R59 ;  /* 0x000000ffff037224 */ /* 0x000fc800078e003b */
[C---:B------:R-:W-:Y:S07]  /*25250*/  HMMA.1688.F32.TF32 R192, R236.reuse, R4, R192 ;  /* 0x00000004ecc0723c */ /* 0x040fee00000810c0 */
[----:B------:R-:W-:Y:S01]  /*25260*/  IMAD.MOV.U32 R5, RZ, RZ, R57 ;  /* 0x000000ffff057224 */ /* 0x000fe200078e0039 */
[----:B------:R-:W-:Y:S01]  /*25270*/  HMMA.1688.F32.TF32 R228, R236, R52, R228 ;  /* 0x00000034ece4723c */ /* 0x000fe200000810e4 */
[----:B------:R-:W-:Y:S01]  /*25280*/  IMAD.MOV.U32 R4, RZ, RZ, R58 ;  /* 0x000000ffff047224 */ /* 0x000fe200078e003a */
[----:B------:R-:W4:Y:S04]  /*25290*/  LDL.LU R57, [R1+0x494] ;  /* 0x0004940001397983 */ /* 0x000f280000300800 */
[----:B------:R-:W4:Y:S02]  /*252a0*/  LDL.LU R58, [R1+0x498] ;  /* 0x00049800013a7983 */ /* 0x000f240000300800 */
[----:B------:R-:W-:Y:S01]  /*252b0*/  HMMA.1688.F32.TF32 R16, R232, R106, R248 ;  /* 0x0000006ae810723c */ /* 0x000fe200000810f8 */
[----:B------:R-:W-:Y:S01]  /*252c0*/  IMAD.MOV.U32 R53, RZ, RZ, R36 ;  /* 0x000000ffff357224 */ /* 0x000fe200078e0024 */
[----:B------:R-:W4:Y:S01]  /*252d0*/  LDL.LU R59, [R1+0x49c] ;  /* 0x00049c00013b7983 */ /* 0x000f220000300800 */
[----:B------:R-:W-:-:S03]  /*252e0*/  IMAD.MOV.U32 R52, RZ, RZ, R37 ;  /* 0x000000ffff347224 */ /* 0x000fc600078e0025 */
[----:B------:R-:W4:Y:S02]  /*252f0*/  LDL.LU R36, [R1+0x480] ;  /* 0x0004800001247983 */ /* 0x000f240000300800 */
[C---:B------:R-:W-:Y:S02]  /*25300*/  HMMA.1688.F32.TF32 R188, R236.reuse, R48, R188 ;  /* 0x00000030ecbc723c */ /* 0x040fe400000810bc */
[----:B------:R-:W4:Y:S05]  /*25310*/  LDL.LU R37, [R1+0x484] ;  /* 0x0004840001257983 */ /* 0x000f2a0000300800 */
[----:B------:R-:W-:Y:S02]  /*25320*/  IMAD.MOV.U32 R49, RZ, RZ, R38 ;  /* 0x000000ffff317224 */ /* 0x000fe400078e0026 */
[----:B------:R-:W-:Y:S01]  /*25330*/  IMAD.MOV.U32 R48, RZ, RZ, R39 ;  /* 0x000000ffff307224 */ /* 0x000fe200078e0027 */
        /* <DEDUP_REMOVED lines=16> */
[C---:B------:R-:W-:Y:S03]  /*25440*/  HMMA.1688.F32.TF32 R196, R236.reuse, R124, R196 ;  /* 0x0000007cecc4723c */ /* 0x040fe600000810c4 */
[----:B------:R-:W4:Y:S04]  /*25450*/  LDL.LU R26, [R1+0x458] ;  /* 0x00045800011a7983 */ /* 0x000f280000300800 */
[----:B------:R-:W4:Y:S01]  /*25460*/  LDL.LU R27, [R1+0x45c] ;  /* 0x00045c00011b7983 */ /* 0x000f220000300800 */
[----:B------:R-:W-:Y:S01]  /*25470*/  IMAD.MOV.U32 R125, RZ, RZ, R16 ;  /* 0x000000ffff7d7224 */ /* 0x000fe200078e0010 */
[----:B------:R-:W-:Y:S01]  /*25480*/  HMMA.1688.F32.TF32 R200, R236, R120, R200 ;  /* 0x00000078ecc8723c */ /* 0x000fe200000810c8 */
[----:B------:R-:W-:-:S02]  /*25490*/  IMAD.MOV.U32 R124, RZ, RZ, R17 ;  /* 0x000000ffff7c7224 */ /* 0x000fc400078e0011 */
[----:B------:R-:W-:-:S04]  /*254a0*/  IMAD.MOV.U32 R248, RZ, RZ, R99 ;  /* 0x000000fffff87224 */ /* 0x000fc800078e0063 */
[----:B------:R-:W-:Y:S02]  /*254b0*/  IMAD.MOV.U32 R121, RZ, RZ, R18 ;  /* 0x000000ffff797224 */ /* 0x000fe400078e0012 */
[----:B------:R-:W-:Y:S02]  /*254c0*/  IMAD.MOV.U32 R120, RZ, RZ, R19 ;  /* 0x000000ffff787224 */ /* 0x000fe400078e0013 */
[----:B------:R-:W-:Y:S02]  /*254d0*/  IMAD.MOV.U32 R249, RZ, RZ, R11 ;  /* 0x000000fffff97224 */ /* 0x000fe400078e000b */
[----:B-1----:R-:W-:Y:S02]  /*254e0*/  IMAD.MOV.U32 R23, RZ, RZ, R47 ;  /* 0x000000ffff177224 */ /* 0x002fe400078e002f */
[----:B--2---:R-:W-:Y:S02]  /*254f0*/  IMAD.MOV.U32 R22, RZ, RZ, R46 ;  /* 0x000000ffff167224 */ /* 0x004fe400078e002e */
[----:B---3--:R-:W-:-:S02]  /*25500*/  IMAD.MOV.U32 R21, RZ, RZ, R43 ;  /* 0x000000ffff157224 */ /* 0x008fc400078e002b */
[----:B----4-:R-:W-:Y:S02]  /*25510*/  IMAD.MOV.U32 R20, RZ, RZ, R42 ;  /* 0x000000ffff147224 */ /* 0x010fe400078e002a */
[----:B------:R-:W2:Y:S04]  /*25520*/  LDL.LU R42, [R1+0x150c] ;  /* 0x00150c00012a7983 */ /* 0x000ea80000300800 */
[----:B------:R-:W2:Y:S04]  /*25530*/  LDL.LU R43, [R1+0x1508] ;  /* 0x00150800012b7983 */ /* 0x000ea80000300800 */
[----:B------:R-:W3:Y:S01]  /*25540*/  LDL.LU R46, [R1+0x1504] ;  /* 0x00150400012e7983 */ /* 0x000ee20000300800 */
[----:B------:R-:W-:-:S02]  /*25550*/  IMAD.MOV.U32 R18, RZ, RZ, R103 ;  /* 0x000000ffff127224 */ /* 0x000fc400078e0067 */
[----:B------:R-:W-:Y:S01]  /*25560*/  IMAD.MOV.U32 R17, RZ, RZ, R102 ;  /* 0x000000ffff117224 */ /* 0x000fe200078e0066 */
[----:B------:R-:W3:Y:S01]  /*25570*/  LDL.LU R47, [R1+0x1500] ;  /* 0x00150000012f7983 */ /* 0x000ee20000300800 */
[----:B------:R-:W-:-:S03]  /*25580*/  IMAD.MOV.U32 R16, RZ, RZ, R10 ;  /* 0x000000ffff107224 */ /* 0x000fc600078e000a */
[----:B------:R-:W4:Y:S01]  /*25590*/  LDL.LU R10, [R1+0x14fc] ;  /* 0x0014fc00010a7983 */ /* 0x000f220000300800 */
[----:B------:R-:W-:-:S03]  /*255a0*/  IMAD.MOV.U32 R19, RZ, RZ, R98 ;  /* 0x000000ffff137224 */ /* 0x000fc600078e0062 */
[----:B------:R-:W2:Y:S04]  /*255b0*/  LDL.LU R102, [R1+0x14f8] ;  /* 0x0014f80001667983 */ /* 0x000ea80000300800 */
[----:B------:R-:W2:Y:S04]  /*255c0*/  LDL.LU R103, [R1+0x14f4] ;  /* 0x0014f40001677983 */ /* 0x000ea80000300800 */
[----:B------:R-:W2:Y:S04]  /*255d0*/  LDL.LU R98, [R1+0x14f0] ;  /* 0x0014f00001627983 */ /* 0x000ea80000300800 */
[----:B------:R-:W2:Y:S04]  /*255e0*/  LDL.LU R99, [R1+0x14ec] ;  /* 0x0014ec0001637983 */ /* 0x000ea80000300800 */
[----:B------:R-:W4:Y:S01]  /*255f0*/  LDL.LU R11, [R1+0x14e8] ;  /* 0x0014e800010b7983 */ /* 0x000f220000300800 */
[----:B------:R-:W-:-:S02]  /*25600*/  IMAD.MOV.U32 R250, RZ, RZ, R54 ;  /* 0x000000fffffa7224 */ /* 0x000fc400078e0036 */
[----:B------:R-:W-:Y:S01]  /*25610*/  IMAD.MOV.U32 R251, RZ, RZ, R55 ;  /* 0x000000fffffb7224 */ /* 0x000fe200078e0037 */
[----:B------:R-:W2:Y:S04]  /*25620*/  LDL.LU R54, [R1+0x14e4] ;  /* 0x0014e40001367983 */ /* 0x000ea80000300800 */
[----:B------:R-:W2:Y:S01]  /*25630*/  LDL.LU R55, [R1+0x14e0] ;  /* 0x0014e00001377983 */ /* 0x000ea20000300800 */
[C---:B------:R-:W-:Y:S08]  /*25640*/  HMMA.1688.F32.TF32 R12, R236.reuse, R116, R12 ;  /* 0x00000074ec0c723c */ /* 0x040ff0000008100c */
        /* <DEDUP_REMOVED lines=8> */
[----:B------:R-:W1:Y:S01]  /*256d0*/  LDS R239, [R0+0x4b080] ;  /* 0x04b0800000ef7984 */ /* 0x000e620000000800 */
[C---:B----4-:R-:W-:Y:S11]  /*256e0*/  HMMA.1688.F32.TF32 R28, R232.reuse, R10, R28 ;  /* 0x0000000ae81c723c */ /* 0x050ff6000008101c */
[----:B------:R-:W-:Y:S11]  /*256f0*/  @!UPT UIADD3 URZ, URZ, URZ, URZ ;  /* 0x0000003f3f3ff290 */ /* 0x000ff6000fffe03f */
[----:B------:R-:W-:Y:S02]  /*25700*/  @!UPT UIADD3 URZ, URZ, URZ, URZ ;  /* 0x0000003f3f3ff290 */ /* 0x000fe4000fffe03f */
[----:B------:R-:W-:Y:S02]  /*25710*/  IMAD.MOV.U32 R101, RZ, RZ, R28 ;  /* 0x000000ffff657224 */ /* 0x000fe400078e001c */
[----:B------:R-:W-:Y:S02]  /*25720*/  IMAD.MOV.U32 R100, RZ, RZ, R29 ;  /* 0x000000ffff647224 */ /* 0x000fe400078e001d */
[----:B------:R-:W-:Y:S02]  /*25730*/  IMAD.MOV.U32 R97, RZ, RZ, R30 ;  /* 0x000000ffff617224 */ /* 0x000fe400078e001e */
[----:B------:R-:W-:Y:S02]  /*25740*/  IMAD.MOV.U32 R96, RZ, RZ, R31 ;  /* 0x000000ffff607224 */ /* 0x000fe400078e001f */
[C---:B---3--:R-:W-:Y:S08]  /*25750*/  HMMA.1688.F32.TF32 R28, R232.reuse, R46, R24 ;  /* 0x0000002ee81c723c */ /* 0x048ff00000081018 */
[----:B--2---:R-:W-:Y:S11]  /*25760*/  HMMA.1688.F32.TF32 R24, R232, R42, R240 ;  /* 0x0000002ae818723c */ /* 0x004ff600000810f0 */
[----:B------:R-:W-:Y:S04]  /*25770*/  @!UPT UIADD3 URZ, URZ, URZ, URZ ;  /* 0x0000003f3f3ff290 */ /* 0x000fe8000fffe03f */
[----:B------:R-:W-:Y:S04]  /*25780*/  STL.64 [R1+0x6e0], R28 ;  /* 0x0006e01c01007387 */ /* 0x000fe80000100a00 */
[----:B------:R1:W-:Y:S02]  /*25790*/  STL.64 [R1+0x6e8], R30 ;  /* 0x0006e81e01007387 */ /* 0x0003e40000100a00 */
[C---:B-1----:R-:W-:Y:S08]  /*257a0*/  HMMA.1688.F32.TF32 R28, R236.reuse, R134, R16 ;  /* 0x00000086ec1c723c */ /* 0x042ff00000081010 */
[C---:B------:R-:W-:Y:S01]  /*257b0*/  HMMA.1688.F32.TF32 R16, R236.reuse, R130, R20 ;  /* 0x00000082ec10723c */ /* 0x040fe20000081014 */
[----:B------:R-:W-:Y:S04]  /*257c0*/  STL.64 [R1+0x450], R24 ;  /* 0x0004501801007387 */ /* 0x000fe80000100a00 */
[----:B------:R1:W-:Y:S03]  /*257d0*/  STL.64 [R1+0x458], R26 ;  /* 0x0004581a01007387 */ /* 0x0003e60000100a00 */
[C---:B------:R-:W-:Y:S07]  /*257e0*/  HMMA.1688.F32.TF32 R20, R236.reuse, R6, R204 ;  /* 0x00000006ec14723c */ /* 0x040fee00000810cc */
[----:B------:R-:W-:Y:S01]  /*257f0*/  STL.64 [R1+0x6d0], R28 ;  /* 0x0006d01c01007387 */ /* 0x000fe20000100a00 */
[C---:B-1----:R-:W-:Y:S03]  /*25800*/  HMMA.1688.F32.TF32 R24, R236.reuse, R50, R244 ;  /* 0x00000032ec18723c */ /* 0x042fe600000810f4 */
[----:B------:R-:W-:Y:S04]  /*25810*/  STL.64 [R1+0x6d8], R30 ;  /* 0x0006d81e01007387 */ /* 0x000fe80000100a00 */
[----:B------:R-:W-:Y:S04]  /*25820*/  STL.64 [R1+0x6c0], R16 ;  /* 0x0006c01001007387 */ /* 0x000fe80000100a00 */
[----:B------:R1:W-:Y:S02]  /*25830*/  STL.64 [R1+0x6c8], R18 ;  /* 0x0006c81201007387 */ /* 0x0003e40000100a00 */
[----:B-1----:R-:W-:Y:S10]  /*25840*/  HMMA.1688.F32.TF32 R16, R236, R126, R248 ;  /* 0x0000007eec10723c */ /* 0x002ff400000810f8 */
[----:B------:R-:W-:Y:S04]  /*25850*/  STL.64 [R1+0x6b0], R24 ;  /* 0x0006b01801007387 */ /* 0x000fe80000100a00 */
[----:B------:R-:W-:Y:S04]  /*25860*/  STL.64 [R1+0x6b8], R26 ;  /* 0x0006b81a01007387 */ /* 0x000fe80000100a00 */
[----:B------:R-:W2:Y:S01]  /*25870*/  LDL.LU R204, [R1+0x250] ;  /* 0x0002500001cc7983 */ /* 0x000ea20000300800 */
[C---:B------:R-:W-:Y:S03]  /*25880*/  HMMA.1688.F32.TF32 R36, R232.reuse, R98, R36 ;  /* 0x00000062e824723c */ /* 0x040fe60000081024 */
[----:B------:R1:W-:Y:S04]  /*25890*/  STL.64 [R1+0x6a0], R20 ;  /* 0x0006a01401007387 */ /* 0x0003e80000100a00 */
[----:B------:R3:W-:Y:S01]  /*258a0*/  STL.64 [R1+0x6a8], R22 ;  /* 0x0006a81601007387 */ /* 0x0007e20000100a00 */
[----:B------:R-:W-:Y:S03]  /*258b0*/  HMMA.1688.F32.TF32 R56, R232, R102, R56 ;  /* 0x00000066e838723c */ /* 0x000fe60000081038 */
        /* <DEDUP_REMOVED lines=20> */
[----:B------:R-:W2:Y:S01]  /*25a00*/  LDL.LU R27, [R1+0x2ac] ;  /* 0x0002ac00011b7983 */ /* 0x000ea20000300800 */
[----:B------:R-:W-:-:S03]  /*25a10*/  IMAD.MOV.U32 R109, RZ, RZ, R36 ;  /* 0x000000ffff6d7224 */ /* 0x000fc600078e0024 */
        /* <DEDUP_REMOVED lines=86> */
[----:B------:R-:W3:Y:S01]  /*25f80*/  LDL.LU R32, [R1+0x2c0] ;  /* 0x0002c00001207983 */ /* 0x000ee20000300800 */
[----:B------:R-:W-:Y:S02]  /*25f90*/  IMAD.MOV.U32 R132, RZ, RZ, R34 ;  /* 0x000000ffff847224 */ /* 0x000fe400078e0022 */
[----:B------:R-:W-:Y:S01]  /*25fa0*/  IMAD.MOV.U32 R133, RZ, RZ, R35 ;  /* 0x000000ffff857224 */ /* 0x000fe200078e0023 */
        /* <DEDUP_REMOVED lines=12> */
[----:B------:R-:W-:Y:S04]  /*26070*/  LDS R234, [R2+0x4b100] ;  /* 0x04b1000002ea7984 */ /* 0x000fe80000000800 */
[----:B------:R-:W-:Y:S04]  /*26080*/  LDS R233, [R0+0x4a100] ;  /* 0x04a1000000e97984 */ /* 0x000fe80000000800 */
[----:B------:R-:W1:Y:S01]  /*26090*/  LDS R235, [R0+0x4b100] ;  /* 0x04b1000000eb7984 */ /* 0x000e620000000800 */
[C---:B--2---:R-:W-:Y:S08]  /*260a0*/  HMMA.1688.F32.TF32 R84, R236.reuse, R46, R84 ;  /* 0x0000002eec54723c */ /* 0x044ff00000081054 */
        /* <DEDUP_REMOVED lines=8> */
[C---:B------:R-:W-:Y:S07]  /*26130*/  HMMA.1688.F32.TF32 R136, R236.reuse, R98, R136 ;  /* 0x00000062ec88723c */ /* 0x040fee0000081088 */
[----:B------:R-:W-:Y:S04]  /*26140*/  STL.64 [R1+0x680], R160 ;  /* 0x000680a001007387 */ /* 0x000fe80000100a00 */
[----:B------:R-:W-:Y:S04]  /*26150*/  STL.64 [R1+0x688], R162 ;  /* 0x000688a201007387 */ /* 0x000fe80000100a00 */
[----:B------:R-:W-:Y:S01]  /*26160*/  STL.64 [R1+0x670], R156 ;  /* 0x0006709c01007387 */ /* 0x000fe20000100a00 */
[----:B------:R-:W-:Y:S03]  /*26170*/  HMMA.1688.F32.TF32 R80, R236, R42, R80 ;  /* 0x0000002aec50723c */ /* 0x000fe60000081050 */
        /* <DEDUP_REMOVED lines=18> */
[----:B------:R2:W-:Y:S01]  /*262a0*/  STL.64 [R1+0x348], R82 ;  /* 0x0003485201007387 */ /* 0x0005e20000100a00 */
[C---:B-1----:R-:W-:Y:S03]  /*262b0*/  HMMA.1688.F32.TF32 R28, R232.reuse, R110, R28 ;  /* 0x0000006ee81c723c */ /* 0x042fe6000008101c */
[----:B------:R-:W-:Y:S04]  /*262c0*/  LDS R236, [R2+0x4a180] ;  /* 0x04a1800002ec7984 */ /* 0x000fe80000000800 */
[----:B------:R-:W-:Y:S01]  /*262d0*/  LDS R238, [R2+0x4b180] ;  /* 0x04b1800002ee7984 */ /* 0x000fe20000000800 */
[C---:B--2---:R-:W-:Y:S03]  /*262e0*/  HMMA.1688.F32.TF32 R80, R232.reuse, R134, R76 ;  /* 0x00000086e850723c */ /* 0x044fe6000008104c */
[----:B------:R-:W-:Y:S04]  /*262f0*/  LDS R237, [R0+0x4a180] ;  /* 0x04a1800000ed7984 */ /* 0x000fe80000000800 */
[----:B------:R-:W1:Y:S01]  /*26300*/  LDS R239, [R0+0x4b180] ;  /* 0x04b1800000ef7984 */ /* 0x000e620000000800 */
[C---:B------:R-:W-:Y:S08]  /*26310*/  HMMA.1688.F32.TF32 R76, R232.reuse, R130, R72 ;  /* 0x00000082e84c723c */ /* 0x040ff00000081048 */
        /* <DEDUP_REMOVED lines=17> */
[----:B------:R-:W-:Y:S04]  /*26430*/  STL.64 [R1+0x590], R60 ;  /* 0x0005903c01007387 */ /* 0x000fe80000100a00 */
[----:B------:R-:W-:Y:S01]  /*26440*/  STL.64 [R1+0x598], R62 ;  /* 0x0005983e01007387 */ /* 0x000fe20000100a00 */
[C---:B------:R-:W-:Y:S03]  /*26450*/  HMMA.1688.F32.TF32 R24, R232.reuse, R102, R240 ;  /* 0x00000066e818723c */ /* 0x040fe600000810f0 */
[----:B------:R-:W-:Y:S04]  /*26460*/  STL.64 [R1+0x580], R56 ;  /* 0x0005803801007387 */ /* 0x000fe80000100a00 */
[----:B------:R-:W-:Y:S04]  /*26470*/  STL.64 [R1+0x588], R58 ;  /* 0x0005883a01007387 */ /* 0x000fe80000100a00 */
[----:B------:R-:W-:Y:S04]  /*26480*/  STL.64 [R1+0x570], R36 ;  /* 0x0005702401007387 */ /* 0x000fe80000100a00 */
[----:B------:R-:W-:Y:S04]  /*26490*/  STL.64 [R1+0x578], R38 ;  /* 0x0005782601007387 */ /* 0x000fe80000100a00 */
[----:B------:R-:W-:Y:S04]  /*264a0*/  STL.64 [R1+0x560], R28 ;  /* 0x0005601c01007387 */ /* 0x000fe80000100a00 */
[----:B------:R4:W-:Y:S02]  /*264b0*/  STL.64 [R1+0x568], R30 ;  /* 0x0005681e01007387 */ /* 0x0009e40000100a00 */
[C---:B----4-:R-:W-:Y:S08]  /*264c0*/  HMMA.1688.F32.TF32 R28, R232.reuse, R98, R16 ;  /* 0x00000062e81c723c */ /* 0x050ff00000081010 */
[C---:B------:R-:W-:Y:S01]  /*264d0*/  HMMA.1688.F32.TF32 R16, R232.reuse, R54, R20 ;  /* 0x00000036e810723c */ /* 0x040fe20000081014 */
[----:B------:R-:W-:Y:S04]  /*264e0*/  STL.64 [R1+0x550], R32 ;  /* 0x0005502001007387 */ /* 0x000fe80000100a00 */
[----:B------:R-:W-:Y:S04]  /*264f0*/  STL.64 [R1+0x558], R34 ;  /* 0x0005582201007387 */ /* 0x000fe80000100a00 */
[----:B------:R-:W-:Y:S04]  /*26500*/  STL.64 [R1+0x540], R24 ;  /* 0x0005401801007387 */ /* 0x000fe80000100a00 */
[----:B------:R2:W-:Y:S01]  /*26510*/  STL.64 [R1+0x548], R26 ;  /* 0x0005481a01007387 */ /* 0x0005e20000100a00 */
[C---:B------:R-:W-:Y:S03]  /*26520*/  HMMA.1688.F32.TF32 R20, R232.reuse, R46, R204 ;  /* 0x0000002ee814723c */ /* 0x040fe600000810cc */
[----:B------:R-:W-:Y:S04]  /*26530*/  STL.64 [R1+0x530], R28 ;  /* 0x0005301c01007387 */ /* 0x000fe80000100a00 */
[----:B------:R-:W-:Y:S01]  /*26540*/  STL.64 [R1+0x538], R30 ;  /* 0x0005381e01007387 */ /* 0x000fe20000100a00 */
[C---:B--2---:R-:W-:Y:S03]  /*26550*/  HMMA.1688.F32.TF32 R24, R232.reuse, R10, R244 ;  /* 0x0000000ae818723c */ /* 0x044fe600000810f4 */
[----:B------:R-:W-:Y:S04]  /*26560*/  STL.64 [R1+0x520], R16 ;  /* 0x0005201001007387 */ /* 0x000fe80000100a00 */
[----:B------:R2:W-:Y:S02]  /*26570*/  STL.64 [R1+0x528], R18 ;  /* 0x0005281201007387 */ /* 0x0005e40000100a00 */
[----:B--2---:R-:W-:Y:S02]  /*26580*/  HMMA.1688.F32.TF32 R16, R232, R42, R248 ;  /* 0x0000002ae810723c */ /* 0x004fe400000810f8 */
[----:B------:R-:W-:Y:S04]  /*26590*/  LDS R232, [R2+0x4a200] ;  /* 0x04a2000002e87984 */ /* 0x000fe80000000800 */
[----:B------:R-:W-:Y:S08]  /*265a0*/  LDS R234, [R2+0x4b200] ;  /* 0x04b2000002ea7984 */ /* 0x000ff00000000800 */
[----:B------:R2:W-:Y:S04]  /*265b0*/  STL.64 [R1+0x510], R24 ;  /* 0x0005101801007387 */ /* 0x0005e80000100a00 */
[----:B------:R3:W-:Y:S04]  /*265c0*/  STL.64 [R1+0x518], R26 ;  /* 0x0005181a01007387 */ /* 0x0007e80000100a00 */
[----:B------:R-:W-:Y:S04]  /*265d0*/  LDS R233, [R0+0x4a200] ;  /* 0x04a2000000e97984 */ /* 0x000fe80000000800 */
[----:B--2---:R-:W2:Y:S04]  /*265e0*/  LDL.LU R24, [R1] ;  /* 0x0000000001187983 */ /* 0x004ea80000300800 */
[----:B------:R-:W-:Y:S04]  /*265f0*/  STL.64 [R1+0x500], R20 ;  /* 0x0005001401007387 */ /* 0x000fe80000100a00 */
[----:B------:R-:W-:Y:S04]  /*26600*/  STL.64 [R1+0x508], R22 ;  /* 0x0005081601007387 */ /* 0x000fe80000100a00 */
[----:B------:R4:W-:Y:S04]  /*26610*/  STL.64 [R1+0x240], R16 ;  /* 0x0002401001007387 */ /* 0x0009e80000100a00 */
[----:B------:R1:W-:Y:S04]  /*26620*/  STL.64 [R1+0x248], R18 ;  /* 0x0002481201007387 */ /* 0x0003e80000100a00 */
        /* <DEDUP_REMOVED lines=15> */
[----:B----4-:R-:W4:Y:S04]  /*26720*/  LDL.LU R16, [R1+0xc0] ;  /* 0x0000c00001107983 */ /* 0x010f280000300800 */
[----:B------:R-:W4:Y:S04]  /*26730*/  LDL.LU R17, [R1+0xc4] ;  /* 0x0000c40001117983 */ /* 0x000f280000300800 */
[----:B-1----:R-:W4:Y:S04]  /*26740*/  LDL.LU R18, [R1+0xc8] ;  /* 0x0000c80001127983 */ /* 0x002f280000300800 */
        /* <DEDUP_REMOVED lines=89> */
[----:B------:R-:W1:Y:S01]  /*26ce0*/  LDS R235, [R0+0x4b200] ;  /* 0x04b2000000eb7984 */ /* 0x000e620000000800 */
[C---:B--2---:R-:W-:Y:S08]  /*26cf0*/  HMMA.1688.F32.TF32 R68, R236.reuse, R10, R68 ;  /* 0x0000000aec44723c */ /* 0x044ff00000081044 */
[C---:B---3--:R-:W-:Y:S08]  /*26d00*/  HMMA.1688.F32.TF32 R72, R236.reuse, R54, R72 ;  /* 0x00000036ec48723c */ /* 0x048ff00000081048 */
[C---:B----4-:R-:W-:Y:S08]  /*26d10*/  HMMA.1688.F32.TF32 R76, R236.reuse, R98, R76 ;  /* 0x00000062ec4c723c */ /* 0x050ff0000008104c */
[C---:B------:R-:W-:Y:S08]  /*26d20*/  HMMA.1688.F32.TF32 R84, R236.reuse, R106, R84 ;  /* 0x0000006aec54723c */ /* 0x040ff00000081054 */
        /* <DEDUP_REMOVED lines=12> */
[----:B--2---:R-:W2:Y:S04]  /*26df0*/  LDL.LU.64 R162, [R1+0x14d8] ;  /* 0x0014d80001a27983 */ /* 0x004ea80000300a00 */
[----:B------:R-:W2:Y:S04]  /*26e00*/  LDL.LU.64 R160, [R1+0x14d0] ;  /* 0x0014d00001a07983 */ /* 0x000ea80000300a00 */
[----:B------:R-:W-:Y:S04]  /*26e10*/  STL.64 [R1+0x4e0], R156 ;  /* 0x0004e09c01007387 */ /* 0x000fe80000100a00 */
[----:B------:R3:W-:Y:S01]  /*26e20*/  STL.64 [R1+0x4e8], R158 ;  /* 0x0004e89e01007387 */ /* 0x0007e20000100a00 */
[C---:B------:R-:W-:Y:S03]  /*26e30*/  HMMA.1688.F32.TF32 R80, R236.reuse, R102, R80 ;  /* 0x00000066ec50723c */ /* 0x040fe60000081050 */
[----:B---3--:R-:W3:Y:S04]  /*26e40*/  LDL.LU.64 R158, [R1+0x14c8] ;  /* 0x0014c800019e7983 */ /* 0x008ee80000300a00 */
[----:B------:R-:W3:Y:S04]  /*26e50*/  LDL.LU.64 R156, [R1+0x14c0] ;  /* 0x0014c000019c7983 */ /* 0x000ee80000300a00 */
[----:B------:R-:W-:Y:S04]  /*26e60*/  STL.64 [R1+0x4d0], R152 ;  /* 0x0004d09801007387 */ /* 0x000fe80000100a00 */
[----:B------:R4:W-:Y:S04]  /*26e70*/  STL.64 [R1+0x4d8], R154 ;  /* 0x0004d89a01007387 */ /* 0x0009e80000100a00 */
        /* <DEDUP_REMOVED lines=12> */
[C---:B------:R-:W-:Y:S03]  /*26f40*/  HMMA.1688.F32.TF32 R64, R236.reuse, R46, R64 ;  /* 0x0000002eec40723c */ /* 0x040fe60000081040 */
        /* <DEDUP_REMOVED lines=46> */
[----:B------:R-:W2:Y:S04]  /*27230*/  LDL.LU.64 R62, [R1+0x13e8] ;  /* 0x0013e800013e7983 */ /* 0x000ea80000300a00 */
[----:B------:R-:W2:Y:S04]  /*27240*/  LDL.LU.64 R60, [R1+0x13e0] ;  /* 0x0013e000013c7983 */ /* 0x000ea80000300a00 */
[----:B------:R-:W-:Y:S04]  /*27250*/  STL.64 [R1+0x140], R236 ;  /* 0x000140ec01007387 */ /* 0x000fe80000100a00 */
[----:B------:R-:W-:Y:S04]  /*27260*/  STL.64 [R1+0x148], R238 ;  /* 0x000148ee01007387 */ /* 0x000fe80000100a00 */
[----:B------:R-:W-:Y:S04]  /*27270*/  STL.64 [R1+0x400], R56 ;  /* 0x0004003801007387 */ /* 0x000fe80000100a00 */
[----:B------:R1:W-:Y:S01]  /*27280*/  STL.64 [R1+0x408], R58 ;  /* 0x0004083a01007387 */ /* 0x0003e20000100a00 */
[C---:B------:R-:W-:Y:S03]  /*27290*/  HMMA.1688.F32.TF32 R244, R232.reuse, R114, R244 ;  /* 0x00000072e8f4723c */ /* 0x040fe600000810f4 */
[----:B------:R-:W-:Y:S04]  /*272a0*/  LDS R236, [R2+0x4a280] ;  /* 0x04a2800002ec7984 */ /* 0x000fe80000000800 */
[----:B------:R-:W-:Y:S04]  /*272b0*/  LDS R238, [R2+0x4b280] ;  /* 0x04b2800002ee7984 */ /* 0x000fe80000000800 */
[----:B-1----:R-:W2:Y:S04]  /*272c0*/  LDL.LU.64 R58, [R1+0x13d8] ;  /* 0x0013d800013a7983 */ /* 0x002ea80000300a00 */
[----:B------:R-:W2:Y:S04]  /*272d0*/  LDL.LU.64 R56, [R1+0x13d0] ;  /* 0x0013d00001387983 */ /* 0x000ea80000300a00 */
[----:B------:R-:W-:Y:S04]  /*272e0*/  STL.64 [R1+0x180], R36 ;  /* 0x0001802401007387 */ /* 0x000fe80000100a00 */
[----:B------:R1:W-:Y:S01]  /*272f0*/  STL.64 [R1+0x188], R38 ;  /* 0x0001882601007387 */ /* 0x0003e20000100a00 */
[C---:B------:R-:W-:Y:S03]  /*27300*/  HMMA.1688.F32.TF32 R248, R232.reuse, R110, R248 ;  /* 0x0000006ee8f8723c */ /* 0x040fe600000810f8 */
[----:B------:R-:W-:Y:S04]  /*27310*/  LDS R237, [R0+0x4a280] ;  /* 0x04a2800000ed7984 */ /* 0x000fe80000000800 */
[----:B------:R-:W2:Y:S04]  /*27320*/  LDS R239, [R0+0x4b280] ;  /* 0x04b2800000ef7984 */ /* 0x000ea80000000800 */
        /* <DEDUP_REMOVED lines=30> */
[C---:B------:R-:W-:Y:S11]  /*27510*/  HMMA.1688.F32.TF32 R28, R232.reuse, R106, R28 ;  /* 0x0000006ae81c723c */ /* 0x040ff6000008101c */
[----:B------:R-:W-:Y:S11]  /*27520*/  @!UPT UIADD3 URZ, URZ, URZ, URZ ;  /* 0x0000003f3f3ff290 */ /* 0x000ff6000fffe03f */
[----:B------:R-:W-:Y:S01]  /*27530*/  @!UPT UIADD3 URZ, URZ, URZ, URZ ;  /* 0x0000003f3f3ff290 */ /* 0x000fe2000fffe03f */
[----:B------:R-:W-:Y:S04]  /*27540*/  STL.64 [R1+0x2e0], R28 ;  /* 0x0002e01c01007387 */ /* 0x000fe80000100a00 */
[----:B------:R1:W-:Y:S02]  /*27550*/  STL.64 [R1+0x2e8], R30 ;  /* 0x0002e81e01007387 */ /* 0x0003e40000100a00 */
[C---:B-1----:R-:W-:Y:S11]  /*27560*/  HMMA.1688.F32.TF32 R28, R232.reuse, R102, R24 ;  /* 0x00000066e81c723c */ /* 0x042ff60000081018 */
[----:B------:R-:W-:Y:S11]  /*27570*/  @!UPT UIADD3 URZ, URZ, URZ, URZ ;  /* 0x0000003f3f3ff290 */ /* 0x000ff6000fffe03f */
[----:B------:R-:W-:Y:S01]  /*27580*/  @!UPT UIADD3 URZ, URZ, URZ, URZ ;  /* 0x0000003f3f3ff290 */ /* 0x000fe2000fffe03f */
[----:B------:R1:W-:Y:S04]  /*27590*/  STL.64 [R1+0x2f0], R28 ;  /* 0x0002f01c01007387 */ /* 0x0003e80000100a00 */
[----:B------:R2:W-:Y:S04]  /*275a0*/  STL.64 [R1+0x2f8], R30 ;  /* 0x0002f81e01007387 */ /* 0x0005e80000100a00 */
[----:B-1----:R-:W3:Y:S01]  /*275b0*/  LDL.LU R28, [R1+0x90] ;  /* 0x00009000011c7983 */ /* 0x002ee20000300800 */
[----:B--2---:R-:W-:Y:S11]  /*275c0*/  HMMA.1688.F32.TF32 R24, R232, R98, R248 ;  /* 0x00000062e818723c */ /* 0x004ff600000810f8 */
[----:B------:R-:W-:Y:S11]  /*275d0*/  @!UPT UIADD3 URZ, URZ, URZ, URZ ;  /* 0x0000003f3f3ff290 */ /* 0x000ff6000fffe03f */
[----:B------:R-:W-:Y:S01]  /*275e0*/  @!UPT UIADD3 URZ, URZ, URZ, URZ ;  /* 0x0000003f3f3ff290 */ /* 0x000fe2000fffe03f */
[----:B------:R1:W-:Y:S04]  /*275f0*/  STL.64 [R1+0x310], R24 ;  /* 0x0003101801007387 */ /* 0x0003e80000100a00 */
[----:B------:R2:W-:Y:S04]  /*27600*/  STL.64 [R1+0x318], R26 ;  /* 0x0003181a01007387 */ /* 0x0005e80000100a00 */
[----:B------:R-:W3:Y:S04]  /*27610*/  LDL.LU R29, [R1+0x94] ;  /* 0x00009400011d7983 */ /* 0x000ee80000300800 */
[----:B------:R-:W3:Y:S01]  /*27620*/  LDL.LU R30, [R1+0x98] ;  /* 0x00009800011e7983 */ /* 0x000ee20000300800 */
[----:B-1----:R-:W-:-:S02]  /*27630*/  IMAD.MOV.U32 R24, RZ, RZ, R245 ;  /* 0x000000ffff187224 */ /* 0x002fc400078e00f5 */
[----:B------:R-:W-:Y:S01]  /*27640*/  IMAD.MOV.U32 R25, RZ, RZ, R246 ;  /* 0x000000ffff197224 */ /* 0x000fe200078e00f6 */
[----:B------:R-:W3:Y:S01]  /*27650*/  LDL.LU R31, [R1+0x9c] ;  /* 0x00009c00011f7983 */ /* 0x000ee20000300800 */
[----:B--2---:R-:W-:-:S03]  /*27660*/  IMAD.MOV.U32 R26, RZ, RZ, R247 ;  /* 0x000000ffff1a7224 */ /* 0x004fc600078e00f7 */
[----:B------:R-:W2:Y:S04]  /*27670*/  LDL.LU R245, [R1+0x1348] ;  /* 0x0013480001f57983 */ /* 0x000ea80000300800 */
[----:B------:R-:W2:Y:S04]  /*27680*/  LDL.LU R246, [R1+0x1344] ;  /* 0x0013440001f67983 */ /* 0x000ea80000300800 */
[----:B------:R-:W2:Y:S01]  /*27690*/  LDL.LU R247, [R1+0x1340] ;  /* 0x0013400001f77983 */ /* 0x000ea20000300800 */
[----:B------:R-:W-:Y:S02]  /*276a0*/  IMAD.MOV.U32 R27, RZ, RZ, R207 ;  /* 0x000000ffff1b7224 */ /* 0x000fe400078e00cf */
[----:B------:R-:W-:Y:S01]  /*276b0*/  IMAD.MOV.U32 R248, RZ, RZ, R240 ;  /* 0x000000fffff87224 */ /* 0x000fe200078e00f0 */
[----:B------:R-:W3:Y:S01]  /*276c0*/  LDL.LU R207, [R1+0x133c] ;  /* 0x00133c0001cf7983 */ /* 0x000ee20000300800 */
[----:B------:R-:W-:-:S02]  /*276d0*/  IMAD.MOV.U32 R249, RZ, RZ, R241 ;  /* 0x000000fffff97224 */ /* 0x000fc400078e00f1 */
[----:B------:R-:W-:Y:S01]  /*276e0*/  IMAD.MOV.U32 R250, RZ, RZ, R242 ;  /* 0x000000fffffa7224 */ /* 0x000fe200078e00f2 */
[----:B------:R-:W3:Y:S01]  /*276f0*/  LDL.LU R240, [R1+0x1338] ;  /* 0x0013380001f07983 */ /* 0x000ee20000300800 */
[----:B------:R-:W-:-:S03]  /*27700*/  IMAD.MOV.U32 R251, RZ, RZ, R243 ;  /* 0x000000fffffb7224 */ /* 0x000fc600078e00f3 */
[----:B------:R-:W3:Y:S04]  /*27710*/  LDL.LU R241, [R1+0x1334] ;  /* 0x0013340001f17983 */ /* 0x000ee80000300800 */
[----:B------:R-:W3:Y:S04]  /*27720*/  LDL.LU R242, [R1+0x1330] ;  /* 0x0013300001f27983 */ /* 0x000ee80000300800 */
[----:B------:R-:W3:Y:S01]  /*27730*/  LDL.LU R243, [R1+0x132c] ;  /* 0x00132c0001f37983 */ /* 0x000ee20000300800 */
[----:B--2---:R-:W-:Y:S11]  /*27740*/  HMMA.1688.F32.TF32 R244, R232, R54, R244 ;  /* 0x00000036e8f4723c */ /* 0x004ff600000810f4 */
[----:B------:R-:W-:Y:S11]  /*27750*/  @!UPT UIADD3 URZ, URZ, URZ, URZ ;  /* 0x0000003f3f3ff290 */ /* 0x000ff6000fffe03f */
[----:B------:R-:W-:Y:S01]  /*27760*/  @!UPT UIADD3 URZ, URZ, URZ, URZ ;  /* 0x0000003f3f3ff290 */ /* 0x000fe2000fffe03f */
[----:B------:R1:W-:Y:S04]  /*27770*/  STL.64 [R1+0x330], R244 ;  /* 0x000330f401007387 */ /* 0x0003e80000100a00 */
[----:B------:R2:W-:Y:S01]  /*27780*/  STL.64 [R1+0x338], R246 ;  /* 0x000338f601007387 */ /* 0x0005e20000100a00 */
[----:B-1----:R-:W-:-:S03]  /*27790*/  IMAD.MOV.U32 R244, RZ, RZ, R19 ;  /* 0x000000fffff47224 */ /* 0x002fc600078e0013 */
[----:B------:R-:W4:Y:S01]  /*277a0*/  LDL.LU R19, [R1+0x1328] ;  /* 0x0013280001137983 */ /* 0x000f220000300800 */
[C---:B---3--:R-:W-:Y:S08]  /*277b0*/  HMMA.1688.F32.TF32 R240, R232.reuse, R10, R240 ;  /* 0x0000000ae8f0723c */ /* 0x048ff000000810f0 */
[----:B------:R-:W-:Y:S01]  /*277c0*/  HMMA.1688.F32.TF32 R204, R232, R46, R204 ;  /* 0x0000002ee8cc723c */ /* 0x000fe200000810cc */
[----:B------:R-:W-:-:S02]  /*277d0*/  IMAD.MOV.U32 R245, RZ, RZ, R20 ;  /* 0x000000fffff57224 */ /* 0x000fc400078e0014 */
[----:B------:R-:W3:Y:S01]  /*277e0*/  LDL.LU R20, [R1+0x1324] ;  /* 0x0013240001147983 */ /* 0x000ee20000300800 */
[----:B--2---:R-:W-:Y:S02]  /*277f0*/  IMAD.MOV.U32 R246, RZ, RZ, R21 ;  /* 0x000000fffff67224 */ /* 0x004fe400078e0015 */
[----:B------:R-:W-:Y:S01]  /*27800*/  IMAD.MOV.U32 R247, RZ, RZ, R22 ;  /* 0x000000fffff77224 */ /* 0x000fe200078e0016 */
[----:B------:R-:W3:Y:S04]  /*27810*/  LDL.LU R21, [R1+0x1320] ;  /* 0x0013200001157983 */ /* 0x000ee80000300800 */
[----:B------:R-:W3:Y:S04]  /*27820*/  LDL.LU R22, [R1+0x131c] ;  /* 0x00131c0001167983 */ /* 0x000ee80000300800 */
[----:B------:R-:W-:Y:S04]  /*27830*/  STL.64 [R1+0x370], R240 ;  /* 0x000370f001007387 */ /* 0x000fe80000100a00 */
[----:B------:R4:W-:Y:S04]  /*27840*/  STL.64 [R1+0x378], R242 ;  /* 0x000378f201007387 */ /* 0x0009e80000100a00 */
[----:B------:R-:W-:Y:S04]  /*27850*/  STL.64 [R1+0x360], R204 ;  /* 0x000360cc01007387 */ /* 0x000fe80000100a00 */
[----:B------:R-:W-:Y:S01]  /*27860*/  STL.64 [R1+0x368], R206 ;  /* 0x000368ce01007387 */ /* 0x000fe20000100a00 */
[C---:B------:R-:W-:Y:S03]  /*27870*/  HMMA.1688.F32.TF32 R28, R236.reuse, R130, R28 ;  /* 0x00000082ec1c723c */ /* 0x040fe6000008101c */
[----:B------:R-:W-:Y:S04]  /*27880*/  LDS R204, [R2+0x4a300] ;  /* 0x04a3000002cc7984 */ /* 0x000fe80000000800 */
[----:B------:R-:W-:Y:S01]  /*27890*/  LDS R206, [R2+0x4b300] ;  /* 0x04b3000002ce7984 */ /* 0x000fe20000000800 */
[----:B------:R-:W-:Y:S03]  /*278a0*/  HMMA.1688.F32.TF32 R24, R236, R50, R24 ;  /* 0x00000032ec18723c */ /* 0x000fe60000081018 */
[----:B------:R-:W-:Y:S04]  /*278b0*/  LDS R205, [R0+0x4a300] ;  /* 0x04a3000000cd7984 */ /* 0x000fe80000000800 */
[----:B------:R-:W1:Y:S01]  /*278c0*/  LDS R207, [R0+0x4b300] ;  /* 0x04b3000000cf7984 */ /* 0x000e620000000800 */
[----:B----4-:R-:W-:Y:S07]  /*278d0*/  HMMA.1688.F32.TF32 R240, R232, R42, R16 ;  /* 0x0000002ae8f0723c */ /* 0x010fee0000081010 */
[----:B------:R-:W-:-:S02]  /*278e0*/  IMAD.MOV.U32 R232, RZ, RZ, R23 ;  /* 0x000000ffffe87224 */ /* 0x000fc400078e0017 */
[----:B------:R-:W3:Y:S04]  /*278f0*/  LDL.LU R23, [R1+0x1318] ;  /* 0x0013180001177983 */ /* 0x000ee80000300800 */
[----:B------:R-:W2:Y:S04]  /*27900*/  LDL.LU R233, [R1+0x64] ;  /* 0x0000640001e97983 */ /* 0x000ea80000300800 */
[----:B------:R-:W2:Y:S04]  /*27910*/  LDL.LU R234, [R1+0x68] ;  /* 0x0000680001ea7983 */ /* 0x000ea80000300800 */
[----:B------:R-:W2:Y:S01]  /*27920*/  LDL.LU R235, [R1+0x6c] ;  /* 0x00006c0001eb7983 */ /* 0x000ea20000300800 */
[C---:B---3--:R-:W-:Y:S03]  /*27930*/  HMMA.1688.F32.TF32 R16, R236.reuse, R134, R20 ;  /* 0x00000086ec10723c */ /* 0x048fe60000081014 */
[----:B------:R-:W3:Y:S11]  /*27940*/  LDL.LU R20, [R1+0x70] ;  /* 0x0000700001147983 */ /* 0x000ef60000300800 */
[----:B------:R-:W-:Y:S09]  /*27950*/  @!UPT UIADD3 URZ, URZ, URZ, URZ ;  /* 0x0000003f3f3ff290 */ /* 0x000ff2000fffe03f */
[----:B------:R-:W-:Y:S04]  /*27960*/  STL.64 [R1+0x3a0], R16 ;  /* 0x0003a01001007387 */ /* 0x000fe80000100a00 */
[----:B------:R-:W-:Y:S04]  /*27970*/  STL.64 [R1+0x3a8], R18 ;  /* 0x0003a81201007387 */ /* 0x000fe80000100a00 */
[----:B------:R-:W3:Y:S04]  /*27980*/  LDL.LU R21, [R1+0x74] ;  /* 0x0000740001157983 */ /* 0x000ee80000300800 */
[----:B------:R-:W3:Y:S04]  /*27990*/  LDL.LU R22, [R1+0x78] ;  /* 0x0000780001167983 */ /* 0x000ee80000300800 */
[----:B------:R-:W3:Y:S04]  /*279a0*/  LDL.LU R23, [R1+0x7c] ;  /* 0x00007c0001177983 */ /* 0x000ee80000300800 */
[----:B------:R-:W-:Y:S04]  /*279b0*/  STL.64 [R1+0x8a0], R28 ;  /* 0x0008a01c01007387 */ /* 0x000fe80000100a00 */
[----:B------:R4:W-:Y:S01]  /*279c0*/  STL.64 [R1+0x8a8], R30 ;  /* 0x0008a81e01007387 */ /* 0x0009e20000100a00 */
[C---:B------:R-:W-:Y:S03]  /*279d0*/  HMMA.1688.F32.TF32 R244, R236.reuse, R122, R244 ;  /* 0x0000007aecf4723c */ /* 0x040fe600000810f4 */
[----:B------:R-:W-:Y:S04]  /*279e0*/  LDS R16, [R2+0x4a380] ;  /* 0x04a3800002107984 */ /* 0x000fe80000000800 */
[----:B------:R-:W-:Y:S04]  /*279f0*/  LDS R18, [R2+0x4b380] ;  /* 0x04b3800002127984 */ /* 0x000fe80000000800 */
[----:B----4-:R-:W4:Y:S04]  /*27a00*/  LDL.LU.64 R30, [R1+0x1310] ;  /* 0x00131000011e7983 */ /* 0x010f280000300a00 */
[----:B------:R-:W4:Y:S04]  /*27a10*/  LDL.LU.64 R28, [R1+0x1308] ;  /* 0x00130800011c7983 */ /* 0x000f280000300a00 */
[----:B------:R-:W-:Y:S04]  /*27a20*/  STL.64 [R1+0x890], R24 ;  /* 0x0008901801007387 */ /* 0x000fe80000100a00 */
[----:B------:R1:W-:Y:S04]  /*27a30*/  STL.64 [R1+0x898], R26 ;  /* 0x0008981a01007387 */ /* 0x0003e80000100a00 */
[----:B------:R-:W-:Y:S04]  /*27a40*/  LDS R17, [R0+0x4a380] ;  /* 0x04a3800000117984 */ /* 0x000fe80000000800 */
[----:B------:R-:W2:Y:S04]  /*27a50*/  LDS R19, [R0+0x4b380] ;  /* 0x04b3800000137984 */ /* 0x000ea80000000800 */
[----:B-1----:R-:W4:Y:S04]  /*27a60*/  LDL.LU.64 R26, [R1+0x1300] ;  /* 0x00130000011a7983 */ /* 0x002f280000300a00 */
[----:B------:R-:W4:Y:S01]  /*27a70*/  LDL.LU.64 R24, [R1+0x12f8] ;  /* 0x0012f80001187983 */ /* 0x000f220000300a00 */
[C---:B---3--:R-:W-:Y:S11]  /*27a80*/  HMMA.1688.F32.TF32 R20, R236.reuse, R6, R20 ;  /* 0x00000006ec14723c */ /* 0x048ff60000081014 */
[----:B------:R-:W-:Y:S11]  /*27a90*/  @!UPT UIADD3 URZ, URZ, URZ, URZ ;  /* 0x0000003f3f3ff290 */ /* 0x000ff6000fffe03f */
[----:B------:R-:W-:Y:S01]  /*27aa0*/  @!UPT UIADD3 URZ, URZ, URZ, URZ ;  /* 0x0000003f3f3ff290 */ /* 0x000fe2000fffe03f */
[----:B------:R-:W-:Y:S04]  /*27ab0*/  STL.64 [R1+0x880], R20 ;  /* 0x0008801401007387 */ /* 0x000fe80000100a00 */
[----:B------:R2:W-:Y:S02]  /*27ac0*/  STL.64 [R1+0x888], R22 ;  /* 0x0008881601007387 */ /* 0x0005e40000100a00 */
[C---:B--2---:R-:W-:Y:S08]  /*27ad0*/  HMMA.1688.F32.TF32 R20, R236.reuse, R126, R232 ;  /* 0x0000007eec14723c */ /* 0x044ff000000810e8 */
[C---:B------:R-:W-:Y:S11]  /*27ae0*/  HMMA.1688.F32.TF32 R232, R236.reuse, R118, R248 ;  /* 0x00000076ece8723c */ /* 0x040ff600000810f8 */
[----:B------:R-:W-:Y:S04]  /*27af0*/  @!UPT UIADD3 URZ, URZ, URZ, URZ ;  /* 0x0000003f3f3ff290 */ /* 0x000fe8000fffe03f */
[----:B------:R-:W-:Y:S04]  /*27b00*/  STL.64 [R1+0x870], R20 ;  /* 0x0008701401007387 */ /* 0x000fe80000100a00 */
[----:B------:R4:W-:Y:S02]  /*27b10*/  STL.64 [R1+0x878], R22 ;  /* 0x0008781601007387 */ /* 0x0009e40000100a00 */
[C---:B----4-:R-:W-:Y:S02]  /*27b20*/  HMMA.1688.F32.TF32 R20, R236.reuse, R114, R24 ;  /* 0x00000072ec14723c */ /* 0x050fe40000081018 */
[----:B------:R-:W-:Y:S04]  /*27b30*/  STL.64 [R1+0x860], R244 ;  /* 0x000860f401007387 */ /* 0x000fe80000100a00 */
[----:B------:R-:W-:Y:S02]  /*27b40*/  STL.64 [R1+0x868], R246 ;  /* 0x000868f601007387 */ /* 0x000fe40000100a00 */
[C---:B------:R-:W-:Y:S02]  /*27b50*/  HMMA.1688.F32.TF32 R28, R236.reuse, R110, R28 ;  /* 0x0000006eec1c723c */ /* 0x040fe4000008101c */
[----:B------:R-:W-:Y:S04]  /*27b60*/  STL.64 [R1+0x850], R232 ;  /* 0x000850e801007387 */ /* 0x000fe80000100a00 */
[----:B------:R-:W-:Y:S02]  /*27b70*/  STL.64 [R1+0x858], R234 ;  /* 0x000858ea01007387 */ /* 0x000fe40000100a00 */
        /* <DEDUP_REMOVED lines=19> */
[----:B--2---:R-:W-:Y:S01]  /*27cb0*/  HMMA.1688.F32.TF32 R24, R236, R42, R72 ;  /* 0x0000002aec18723c */ /* 0x004fe20000081048 */
        /* <DEDUP_REMOVED lines=24> */
[----:B-1----:R-:W-:Y:S01]  /*27e40*/  HMMA.1688.F32.TF32 R28, R204, R114, R144 ;  /* 0x00000072cc1c723c */ /* 0x002fe20000081090 */
[----:B------:R-:W-:-:S02]  /*27e50*/  IMAD.MOV.U32 R244, RZ, RZ, R167 ;  /* 0x000000fffff47224 */ /* 0x000fc400078e00a7 */
[----:B------:R-:W-:Y:S04]  /*27e60*/  LDS R144, [R2+0x4c000] ;  /* 0x04c0000002907984 */ /* 0x000fe80000000800 */
[----:B------:R-:W-:Y:S01]  /*27e70*/  STL.64 [R1+0x420], R20 ;  /* 0x0004201401007387 */ /* 0x000fe20000100a00 */
[----:B--2---:R-:W-:Y:S03]  /*27e80*/  HMMA.1688.F32.TF32 R24, R204, R110, R148 ;  /* 0x0000006ecc18723c */ /* 0x004fe60000081094 */
[----:B------:R1:W-:Y:S01]  /*27e90*/  STL.64 [R1+0x428], R22 ;  /* 0x0004281601007387 */ /* 0x0003e20000100a00 */
[----:B------:R-:W-:Y:S02]  /*27ea0*/  IMAD.MOV.U32 R245, RZ, RZ, R171 ;  /* 0x000000fffff57224 */ /* 0x000fe400078e00ab */
[----:B------:R-:W-:Y:S01]  /*27eb0*/  IMAD.MOV.U32 R249, RZ, RZ, R5 ;  /* 0x000000fffff97224 */ /* 0x000fe200078e0005 */
[----:B------:R-:W-:Y:S01]  /*27ec0*/  LDS R146, [R2+0x4d000] ;  /* 0x04d0000002927984 */ /* 0x000fe20000000800 */
[----:B------:R-:W-:-:S02]  /*27ed0*/  IMAD.MOV.U32 R250, RZ, RZ, R4 ;  /* 0x000000fffffa7224 */ /* 0x000fc400078e0004 */
[----:B------:R-:W-:Y:S01]  /*27ee0*/  IMAD.MOV.U32 R246, RZ, RZ, R252 ;  /* 0x000000fffff67224 */ /* 0x000fe200078e00fc */
[----:B------:R-:W-:Y:S01]  /*27ef0*/  LDS R145, [R0+0x4c000] ;  /* 0x04c0000000917984 */ /* 0x000fe20000000800 */
[----:B-1----:R-:W-:Y:S03]  /*27f00*/  HMMA.1688.F32.TF32 R20, R204, R106, R152 ;  /* 0x0000006acc14723c */ /* 0x002fe60000081098 */
[----:B------:R-:W-:Y:S04]  /*27f10*/  STL.64 [R1+0x410], R28 ;  /* 0x0004101c01007387 */ /* 0x000fe80000100a00 */
[----:B------:R1:W-:Y:S04]  /*27f20*/  STL.64 [R1+0x418], R30 ;  /* 0x0004181e01007387 */ /* 0x0003e80000100a00 */
[----:B------:R-:W2:Y:S04]  /*27f30*/  LDL.LU R232, [R1+0xb0] ;  /* 0x0000b00001e87983 */ /* 0x000ea80000300800 */
[----:B------:R-:W-:Y:S04]  /*27f40*/  STL.64 [R1+0x3f0], R24 ;  /* 0x0003f01801007387 */ /* 0x000fe80000100a00 */
[----:B------:R3:W-:Y:S01]  /*27f50*/  STL.64 [R1+0x3f8], R26 ;  /* 0x0003f81a01007387 */ /* 0x0007e20000100a00 */
[----:B------:R-:W-:-:S02]  /*27f60*/  IMAD.MOV.U32 R247, RZ, RZ, R9 ;  /* 0x000000fffff77224 */ /* 0x000fc400078e0009 */
[----:B------:R-:W-:Y:S01]  /*27f70*/  IMAD.MOV.U32 R251, RZ, RZ, R3 ;  /* 0x000000fffffb7224 */ /* 0x000fe200078e0003 */
[----:B------:R-:W-:Y:S04]  /*27f80*/  LDS R147, [R0+0x4d000] ;  /* 0x04d0000000937984 */ /* 0x000fe80000000800 */
[----:B------:R-:W-:Y:S04]  /*27f90*/  STL.64 [R1+0x3e0], R20 ;  /* 0x0003e01401007387 */ /* 0x000fe80000100a00 */
[----:B------:R-:W-:Y:S04]  /*27fa0*/  STL.64 [R1+0x3e8], R22 ;  /* 0x0003e81601007387 */ /* 0x000fe80000100a00 */
[----:B------:R-:W2:Y:S04]  /*27fb0*/  LDL.LU R233, [R1+0xb4] ;  /* 0x0000b40001e97983 */ /* 0x000ea80000300800 */
[----:B------:R-:W2:Y:S04]  /*27fc0*/  LDL.LU R234, [R1+0xb8] ;  /* 0x0000b80001ea7983 */ /* 0x000ea80000300800 */
[----:B------:R-:W2:Y:S04]  /*27fd0*/  LDL.LU R235, [R1+0xbc] ;  /* 0x0000bc0001eb7983 */ /* 0x000ea80000300800 */
[----:B------:R-:W4:Y:S04]  /*27fe0*/  LDL.LU R167, [R1+0x12f4] ;  /* 0x0012f40001a77983 */ /* 0x000f280000300800 */
[----:B------:R-:W2:Y:S01]  /*27ff0*/  LDL.LU R171, [R1+0x12f0] ;  /* 0x0012f00001ab7983 */ /* 0x000ea20000300800 */
[C---:B-1----:R-:W-:Y:S08]  /*28000*/  HMMA.1688.F32.TF32 R28, R204.reuse, R102, R156 ;  /* 0x00000066cc1c723c */ /* 0x042ff0000008109c */
[C---:B---3--:R-:W-:Y:S11]  /*28010*/  HMMA.1688.F32.TF32 R24, R204.reuse, R98, R160 ;  /* 0x00000062cc18723c */ /* 0x048ff600000810a0 */
[----:B------:R-:W-:Y:S04]  /*28020*/  @!UPT UIADD3 URZ, URZ, URZ, URZ ;  /* 0x0000003f3f3ff290 */ /* 0x000fe8000fffe03f */
[----:B------:R-:W-:Y:S04]  /*28030*/  STL.64 [R1+0x3d0], R28 ;  /* 0x0003d01c01007387 */ /* 0x000fe80000100a00 */
[----:B------:R-:W-:Y:S04]  /*28040*/  STL.64 [R1+0x3d8], R30 ;  /* 0x0003d81e01007387 */ /* 0x000fe80000100a00 */
[----:B------:R-:W-:Y:S04]  /*28050*/  STL.64 [R1+0x3b0], R24 ;  /* 0x0003b01801007387 */ /* 0x000fe80000100a00 */
[----:B------:R1:W-:Y:S02]  /*28060*/  STL.64 [R1+0x3b8], R26 ;  /* 0x0003b81a01007387 */ /* 0x0003e40000100a00 */
[----:B-1----:R-:W-:Y:S08]  /*28070*/  HMMA.1688.F32.TF32 R24, R204, R46, R172 ;  /* 0x0000002ecc18723c */ /* 0x002ff000000810ac */
[----:B------:R-:W-:Y:S01]  /*28080*/  HMMA.1688.F32.TF32 R4, R16, R6, R192 ;  /* 0x000000061004723c */ /* 0x000fe200000810c0 */
[----:B------:R-:W-:-:S07]  /*28090*/  IMAD.MOV.U32 R248, RZ, RZ, R8 ;  /* 0x000000fffff87224 */ /* 0x000fce00078e0008 */
[C---:B----4-:R-:W-:Y:S08]  /*280a0*/  HMMA.1688.F32.TF32 R20, R204.reuse, R54, R164 ;  /* 0x00000036cc14723c */ /* 0x050ff000000810a4 */
[C---:B--2---:R-:W-:Y:S11]  /*280b0*/  HMMA.1688.F32.TF32 R28, R204.reuse, R10, R168 ;  /* 0x0000000acc1c723c */ /* 0x044ff600000810a8 */
[----:B------:R-:W-:Y:S04]  /*280c0*/  @!UPT UIADD3 URZ, URZ, URZ, URZ ;  /* 0x0000003f3f3ff290 */ /* 0x000fe8000fffe03f */
[----:B------:R-:W-:Y:S04]  /*280d0*/  STL.64 [R1+0x390], R20 ;  /* 0x0003901401007387 */ /* 0x000fe80000100a00 */
[----:B------:R1:W-:Y:S02]  /*280e0*/  STL.64 [R1+0x398], R22 ;  /* 0x0003981601007387 */ /* 0x0003e40000100a00 */
[----:B-1----:R-:W-:Y:S02]  /*280f0*/  HMMA.1688.F32.TF32 R20, R204, R42, R176 ;  /* 0x0000002acc14723c */ /* 0x002fe400000810b0 */
        /* <DEDUP_REMOVED lines=10> */
[----:B------:R-:W-:Y:S05]  /*281a0*/  STL.64 [R1+0x308], R30 ;  /* 0x0003081e01007387 */ /* 0x000fea0000100a00 */
[----:B------:R-:W-:Y:S04]  /*281b0*/  STL.64 [R1+0x2d0], R24 ;  /* 0x0002d01801007387 */ /* 0x000fe80000100a00 */
[----:B------:R1:W-:Y:S04]  /*281c0*/  STL.64 [R1+0x2d8], R26 ;  /* 0x0002d81a01007387 */ /* 0x0003e80000100a00 */
[----:B------:R-:W-:Y:S01]  /*281d0*/  STL.64 [R1+0x2b0], R20 ;  /* 0x0002b01401007387 */ /* 0x000fe20000100a00 */
[C---:B-1----:R-:W-:Y:S03]  /*281e0*/  HMMA.1688.F32.TF32 R24, R16.reuse, R126, R196 ;  /* 0x0000007e1018723c */ /* 0x042fe600000810c4 */
[----:B------:R1:W-:Y:S04]  /*281f0*/  STL.64 [R1+0x2b8], R22 ;  /* 0x0002b81601007387 */ /* 0x0003e80000100a00 */
[----:B------:R-:W-:Y:S04]  /*28200*/  STL.64 [R1+0x280], R4 ;  /* 0x0002800401007387 */ /* 0x000fe80000100a00 */
[----:B------:R2:W-:Y:S01]  /*28210*/  STL.64 [R1+0x288], R6 ;  /* 0x0002880601007387 */ /* 0x0005e20000100a00 */
[C---:B-1----:R-:W-:Y:S08]  /*28220*/  HMMA.1688.F32.TF32 R20, R16.reuse, R122, R200 ;  /* 0x0000007a1014723c */ /* 0x042ff000000810c8 */
[C---:B--2---:R-:W-:Y:S03]  /*28230*/  HMMA.1688.F32.TF32 R4, R16.reuse, R118, R12 ;  /* 0x000000761004723c */ /* 0x044fe6000008100c */
[----:B------:R-:W-:Y:S04]  /*28240*/  STL.64 [R1+0x250], R24 ;  /* 0x0002501801007387 */ /* 0x000fe80000100a00 */
[----:B------:R-:W-:Y:S01]  /*28250*/  STL.64 [R1+0x258], R26 ;  /* 0x0002581a01007387 */ /* 0x000fe20000100a00 */
[----:B------:R-:W-:Y:S01]  /*28260*/  HMMA.1688.F32.TF32 R12, R16, R114, R208 ;  /* 0x00000072100c723c */ /* 0x000fe200000810d0 */
[----:B------:R-:W-:-:S02]  /*28270*/  IMAD.MOV.U32 R136, RZ, RZ, R125 ;  /* 0x000000ffff887224 */ /* 0x000fc400078e007d */
[----:B------:R-:W-:Y:S01]  /*28280*/  LDS R208, [R2+0x4c080] ;  /* 0x04c0800002d07984 */ /* 0x000fe20000000800 */
[----:B------:R-:W-:Y:S02]  /*28290*/  IMAD.MOV.U32 R137, RZ, RZ, R124 ;  /* 0x000000ffff897224 */ /* 0x000fe400078e007c */
[----:B------:R-:W-:Y:S01]  /*282a0*/  IMAD.MOV.U32 R138, RZ, RZ, R121 ;  /* 0x000000ffff8a7224 */ /* 0x000fe200078e0079 */
[----:B------:R-:W-:Y:S04]  /*282b0*/  LDS R210, [R2+0x4d080] ;  /* 0x04d0800002d27984 */ /* 0x000fe80000000800 */
[----:B------:R-:W-:Y:S04]  /*282c0*/  STL.64 [R1+0x230], R20 ;  /* 0x0002301401007387 */ /* 0x000fe80000100a00 */
[----:B------:R1:W-:Y:S04]  /*282d0*/  STL.64 [R1+0x238], R22 ;  /* 0x0002381601007387 */ /* 0x0003e80000100a00 */
[----:B------:R-:W-:Y:S04]  /*282e0*/  STL.64 [R1+0x150], R4 ;  /* 0x0001500401007387 */ /* 0x000fe80000100a00 */
[----:B------:R2:W-:Y:S01]  /*282f0*/  STL.64 [R1+0x158], R6 ;  /* 0x0001580601007387 */ /* 0x0005e20000100a00 */
[----:B-1----:R-:W-:Y:S01]  /*28300*/  HMMA.1688.F32.TF32 R20, R16, R110, R212 ;  /* 0x0000006e1014723c */ /* 0x002fe200000810d4 */
[----:B------:R-:W-:-:S02]  /*28310*/  IMAD.MOV.U32 R139, RZ, RZ, R120 ;  /* 0x000000ffff8b7224 */ /* 0x000fc400078e0078 */
[----:B------:R-:W-:Y:S01]  /*28320*/  LDS R209, [R0+0x4c080] ;  /* 0x04c0800000d17984 */ /* 0x000fe20000000800 */
[----:B------:R-:W-:Y:S02]  /*28330*/  IMAD.MOV.U32 R236, RZ, RZ, R117 ;  /* 0x000000ffffec7224 */ /* 0x000fe400078e0075 */
[----:B------:R-:W-:Y:S01]  /*28340*/  IMAD.MOV.U32 R237, RZ, RZ, R116 ;  /* 0x000000ffffed7224 */ /* 0x000fe200078e0074 */
[----:B------:R-:W-:Y:S01]  /*28350*/  LDS R211, [R0+0x4d080] ;  /* 0x04d0800000d37984 */ /* 0x000fe20000000800 */
[C---:B--2---:R-:W-:Y:S03]  /*28360*/  HMMA.1688.F32.TF32 R4, R16.reuse, R106, R216 ;  /* 0x0000006a1004723c */ /* 0x044fe600000810d8 */
[----:B------:R-:W-:Y:S04]  /*28370*/  STL.64 [R1+0x120], R12 ;  /* 0x0001200c01007387 */ /* 0x000fe80000100a00 */
[----:B------:R1:W-:Y:S08]  /*28380*/  STL.64 [R1+0x128], R14 ;  /* 0x0001280e01007387 */ /* 0x0003f00000100a00 */
[----:B------:R-:W-:Y:S04]  /*28390*/  STL.64 [R1+0x110], R20 ;  /* 0x0001101401007387 */ /* 0x000fe80000100a00 */
[----:B------:R-:W-:Y:S01]  /*283a0*/  STL.64 [R1+0x118], R22 ;  /* 0x0001181601007387 */ /* 0x000fe20000100a00 */
[C---:B-1----:R-:W-:Y:S03]  /*283b0*/  HMMA.1688.F32.TF32 R12, R16.reuse, R102, R220 ;  /* 0x00000066100c723c */ /* 0x042fe600000810dc */
[----:B------:R-:W2:Y:S04]  /*283c0*/  LDL.LU R239, [R1+0x8b0] ;  /* 0x0008b00001ef7983 */ /* 0x000ea80000300800 */
[----:B------:R-:W-:Y:S04]  /*283d0*/  STL.64 [R1+0x100], R4 ;  /* 0x0001000401007387 */ /* 0x000fe80000100a00 */
[----:B------:R1:W-:Y:S02]  /*283e0*/  STL.64 [R1+0x108], R6 ;  /* 0x0001080601007387 */ /* 0x0003e40000100a00 */
[C---:B-1----:R-:W-:Y:S10]  /*283f0*/  HMMA.1688.F32.TF32 R4, R16.reuse, R98, R224 ;  /* 0x000000621004723c */ /* 0x042ff400000810e0 */
[----:B------:R-:W-:Y:S04]  /*28400*/  STL.64 [R1+0xf0], R12 ;  /* 0x0000f00c01007387 */ /* 0x000fe80000100a00 */
[----:B------:R1:W-:Y:S01]  /*28410*/  STL.64 [R1+0xf8], R14 ;  /* 0x0000f80e01007387 */ /* 0x0003e20000100a00 */
[C---:B------:R-:W-:Y:S08]  /*28420*/  HMMA.1688.F32.TF32 R8, R16.reuse, R10, R232 ;  /* 0x0000000a1008723c */ /* 0x040ff000000810e8 */
[----:B-1----:R-:W-:Y:S01]  /*28430*/  HMMA.1688.F32.TF32 R12, R16, R46, R244 ;  /* 0x0000002e100c723c */ /* 0x002fe200000810f4 */
[----:B------:R1:W-:Y:S01]  /*28440*/  STL.64 [R1+0xc0], R4 ;  /* 0x0000c00401007387 */ /* 0x0003e20000100a00 */
[----:B------:R-:W-:-:S02]  /*28450*/  IMAD.MOV.U32 R252, RZ, RZ, R6 ;  /* 0x000000fffffc7224 */ /* 0x000fc400078e0006 */
[----:B------:R-:W-:-:S04]  /*28460*/  IMAD.MOV.U32 R3, RZ, RZ, R7 ;  /* 0x000000ffff037224 */ /* 0x000fc800078e0007 */
[----:B-1----:R-:W-:Y:S11]  /*28470*/  HMMA.1688.F32.TF32 R4, R16, R54, R228 ;  /* 0x000000361004723c */ /* 0x002ff600000810e4 */
        /* <DEDUP_REMOVED lines=12> */
[----:B------:R-:W-:-:S02]  /*28540*/  IMAD.MOV.U32 R232, RZ, RZ, R53 ;  /* 0x000000ffffe87224 */ /* 0x000fc400078e0035 */
[----:B------:R-:W-:Y:S02]  /*28550*/  IMAD.MOV.U32 R233, RZ, RZ, R52 ;  /* 0x000000ffffe97224 */ /* 0x000fe400078e0034 */
[----:B------:R-:W-:Y:S02]  /*28560*/  IMAD.MOV.U32 R234, RZ, RZ, R49 ;  /* 0x000000ffffea7224 */ /* 0x000fe400078e0031 */
[----:B------:R-:W-:Y:S01]  /*28570*/  IMAD.MOV.U32 R235, RZ, RZ, R48 ;  /* 0x000000ffffeb7224 */ /* 0x000fe200078e0030 */
[----:B------:R-:W-:Y:S11]  /*28580*/  HMMA.1688.F32.TF32 R16, R16, R42, R248 ;  /* 0x0000002a1010723c */ /* 0x000ff600000810f8 */
[----:B------:R-:W-:Y:S11]  /*28590*/  @!UPT UIADD3 URZ, URZ, URZ, URZ ;  /* 0x0000003f3f3ff290 */ /* 0x000ff6000fffe03f */
[----:B------:R-:W-:Y:S01]  /*285a0*/  @!UPT UIADD3 URZ, URZ, URZ, URZ ;  /* 0x0000003f3f3ff290 */ /* 0x000fe2000fffe03f */
[----:B------:R-:W-:Y:S04]  /*285b0*/  STL.64 [R1+0x1158], R18 ;  /* 0x0011581201007387 */ /* 0x000fe80000100a00 */
[----:B------:R-:W-:Y:S04]  /*285c0*/  STL.64 [R1+0x1150], R16 ;  /* 0x0011501001007387 */ /* 0x000fe80000100a00 */
[----:B--2---:R-:W1:Y:S04]  /*285d0*/  LDSM.16.M88.4 R20, [R239+0x80] ;  /* 0x00008000ef14783b */ /* 0x004e680000000200 */
[----:B------:R-:W3:Y:S04]  /*285e0*/  LDSM.16.M88.4 R24, [R239+0x2080] ;  /* 0x00208000ef18783b */ /* 0x000ee80000000200 */
[----:B------:R-:W2:Y:S04]  /*285f0*/  LDSM.16.M88.4 R28, [R239+0x4080] ;  /* 0x00408000ef1c783b */ /* 0x000ea80000000200 */
[----:B------:R-:W-:Y:S04]  /*28600*/  LDSM.16.M88.4 R32, [R239+0x6080] ;  /* 0x00608000ef20783b */ /* 0x000fe80000000200 */
[----:B------:R-:W-:Y:S04]  /*28610*/  LDSM.16.M88.4 R36, [R239+0x8080] ;  /* 0x00808000ef24783b */ /* 0x000fe80000000200 */
[----:B------:R-:W-:Y:S04]  /*28620*/  LDSM.16.M88.4 R48, [R239+0xe080] ;  /* 0x00e08000ef30783b */ /* 0x000fe80000000200 */
[----:B------:R-:W-:Y:S04]  /*28630*/  LDSM.16.M88.4 R52, [R239+0x10080] ;  /* 0x01008000ef34783b */ /* 0x000fe80000000200 */
[----:B------:R-:W4:Y:S04]  /*28640*/  LDSM.16.M88.4 R56, [R239+0x12080] ;  /* 0x01208000ef38783b */ /* 0x000f280000000200 */
[----:B------:R-:W2:Y:S04]  /*28650*/  LDSM.16.M88.4 R60, [R239+0x14080] ;  /* 0x01408000ef3c783b */ /* 0x000ea80000000200 */
[----:B------:R-:W-:Y:S01]  /*28660*/  LDSM.16.M88.4 R64, [R239+0x16080] ;  /* 0x01608000ef40783b */ /* 0x000fe20000000200 */
[----:B-1----:R-:W-:Y:S03]  /*28670*/  HMMA.1688.F32.TF32 R84, R144, R20, R232 ;  /* 0x000000149054723c */ /* 0x002fe600000810e8 */
[----:B------:R-:W-:Y:S04]  /*28680*/  LDSM.16.M88.4 R68, [R239+0x18080] ;  /* 0x01808000ef44783b */ /* 0x000fe80000000200 */
[----:B------:R-:W1:Y:S01]  /*28690*/  LDSM.16.M88.4 R72, [R239+0x1a080] ;  /* 0x01a08000ef48783b */ /* 0x000e620000000200 */
[----:B------:R-:W-:-:S03]  /*286a0*/  IMAD.MOV.U32 R238, RZ, RZ, R113 ;  /* 0x000000ffffee7224 */ /* 0x000fc600078e0071 */
[----:B------:R-:W-:Y:S04]  /*286b0*/  LDSM.16.M88.4 R76, [R239+0x1c080] ;  /* 0x01c08000ef4c783b */ /* 0x000fe80000000200 */
[----:B------:R-:W-:Y:S08]  /*286c0*/  LDSM.16.M88.4 R80, [R239+0x1e080] ;  /* 0x01e08000ef50783b */ /* 0x000ff00000000200 */
[----:B------:R-:W-:Y:S04]  /*286d0*/  STL.64 [R1+0x1168], R86 ;  /* 0x0011685601007387 */ /* 0x000fe80000100a00 */
[----:B------:R-:W-:Y:S01]  /*286e0*/  STL.64 [R1+0x1160], R84 ;  /* 0x0011605401007387 */ /* 0x000fe20000100a00 */
[----:B---3--:R-:W-:Y:S07]  /*286f0*/  HMMA.1688.F32.TF32 R88, R144, R24, R244 ;  /* 0x000000189058723c */ /* 0x008fee00000810f4 */
[----:B------:R-:W-:-:S02]  /*28700*/  IMAD.MOV.U32 R244, RZ, RZ, R128 ;  /* 0x000000fffff47224 */ /* 0x000fc400078e0080 */
[----:B------:R-:W-:Y:S02]  /*28710*/  IMAD.MOV.U32 R245, RZ, RZ, R129 ;  /* 0x000000fffff57224 */ /* 0x000fe400078e0081 */
[----:B------:R-:W-:Y:S02]  /*28720*/  IMAD.MOV.U32 R246, RZ, RZ, R132 ;  /* 0x000000fffff67224 */ /* 0x000fe400078e0084 */
[----:B------:R-:W-:-:S10]  /*28730*/  IMAD.MOV.U32 R247, RZ, RZ, R133 ;  /* 0x000000fffff77224 */ /* 0x000fd400078e0085 */
[----:B------:R-:W-:Y:S04]  /*28740*/  STL.64 [R1+0x1178], R90 ;  /* 0x0011785a01007387 */ /* 0x000fe80000100a00 */
[----:B------:R-:W-:Y:S04]  /*28750*/  STL.64 [R1+0x1170], R88 ;  /* 0x0011705801007387 */ /* 0x000fe80000100a00 */
        /* <DEDUP_REMOVED lines=25> */
[----:B------:R-:W-:Y:S02]  /*288f0*/  IMAD.MOV.U32 R251, RZ, RZ, R40 ;  /* 0x000000fffffb7224 */ /* 0x000fe400078e0028 */
[----:B------:R-:W1:Y:S01]  /*28900*/  LDSM.16.M88.4 R40, [R239+0xa080] ;  /* 0x00a08000ef28783b */ /* 0x000e620000000200 */
[----:B------:R-:W-:Y:S02]  /*28910*/  IMAD.MOV.U32 R248, RZ, RZ, R45 ;  /* 0x000000fffff87224 */ /* 0x000fe400078e002d */
[----:B------:R-:W-:Y:S02]  /*28920*/  IMAD.MOV.U32 R249, RZ, RZ, R44 ;  /* 0x000000fffff97224 */ /* 0x000fe400078e002c */
[----:B------:R4:W1:Y:S05]  /*28930*/  LDSM.16.M88.4 R44, [R239+0xc080] ;  /* 0x00c08000ef2c783b */ /* 0x00086a0000000200 */
[----:B--2---:R-:W-:Y:S01]  /*28940*/  HMMA.1688.F32.TF32 R92, R144, R28, R248 ;  /* 0x0000001c905c723c */ /* 0x004fe200000810f8 */
[----:B------:R-:W-:-:S02]  /*28950*/  IMAD.MOV.U32 R234, RZ, RZ, R105 ;  /* 0x000000ffffea7224 */ /* 0x000fc400078e0069 */
[----:B------:R-:W-:-:S04]  /*28960*/  IMAD.MOV.U32 R235, RZ, RZ, R104 ;  /* 0x000000ffffeb7224 */ /* 0x000fc800078e0068 */
[----:B------:R-:W-:Y:S02]  /*28970*/  IMAD.MOV.U32 R250, RZ, RZ, R97 ;  /* 0x000000fffffa7224 */ /* 0x000fe400078e0061 */
[----:B------:R-:W-:Y:S02]  /*28980*/  IMAD.MOV.U32 R251, RZ, RZ, R96 ;  /* 0x000000fffffb7224 */ /* 0x000fe400078e0060 */
[----:B------:R-:W-:Y:S02]  /*28990*/  IMAD.MOV.U32 R248, RZ, RZ, R101 ;  /* 0x000000fffff87224 */ /* 0x000fe400078e0065 */
[----:B------:R-:W-:Y:S02]  /*289a0*/  IMAD.MOV.U32 R249, RZ, RZ, R100 ;  /* 0x000000fffff97224 */ /* 0x000fe400078e0064 */
[----:B------:R-:W-:Y:S02]  /*289b0*/  IMAD.MOV.U32 R232, RZ, RZ, R109 ;  /* 0x000000ffffe87224 */ /* 0x000fe400078e006d */
[----:B------:R-:W-:-:S02]  /*289c0*/  IMAD.MOV.U32 R233, RZ, RZ, R108 ;  /* 0x000000ffffe97224 */ /* 0x000fc400078e006c */
[----:B----4-:R-:W-:Y:S01]  /*289d0*/  IMAD.MOV.U32 R239, RZ, RZ, R112 ;  /* 0x000000ffffef7224 */ /* 0x010fe200078e0070 */
[C---:B------:R-:W-:Y:S08]  /*289e0*/  HMMA.1688.F32.TF32 R120, R144.reuse, R56, R136 ;  /* 0x000000389078723c */ /* 0x040ff00000081088 */
[C---:B------:R-:W-:Y:S01]  /*289f0*/  HMMA.1688.F32.TF32 R124, R144.reuse, R60, R236 ;  /* 0x0000003c907c723c */ /* 0x040fe200000810ec */
[----:B------:R-:W-:Y:S04]  /*28a00*/  STL.64 [R1+0x1188], R94 ;  /* 0x0011885e01007387 */ /* 0x000fe80000100a00 */
[----:B------:R-:W-:Y:S03]  /*28a10*/  STL.64 [R1+0x1180], R92 ;  /* 0x0011805c01007387 */ /* 0x000fe60000100a00 */
[----:B-1----:R-:W-:Y:S01]  /*28a20*/  HMMA.1688.F32.TF32 R136, R144, R72, R248 ;  /* 0x000000489088723c */ /* 0x002fe200000810f8 */
[----:B---3--:R-:W-:-:S02]  /*28a30*/  IMAD.MOV.U32 R151, RZ, RZ, R128 ;  /* 0x000000ffff977224 */ /* 0x008fc400078e0080 */
[----:B------:R-:W-:Y:S02]  /*28a40*/  IMAD.MOV.U32 R150, RZ, RZ, R129 ;  /* 0x000000ffff967224 */ /* 0x000fe400078e0081 */
[----:B------:R-:W-:Y:S02]  /*28a50*/  IMAD.MOV.U32 R149, RZ, RZ, R132 ;  /* 0x000000ffff957224 */ /* 0x000fe400078e0084 */
[----:B------:R-:W-:-:S07]  /*28a60*/  IMAD.MOV.U32 R148, RZ, RZ, R133 ;  /* 0x000000ffff947224 */ /* 0x000fce00078e0085 */
[C---:B------:R-:W-:Y:S08]  /*28a70*/  HMMA.1688.F32.TF32 R112, R144.reuse, R48, R148 ;  /* 0x000000309070723c */ /* 0x040ff00000081094 */
[C---:B------:R-:W-:Y:S08]  /*28a80*/  HMMA.1688.F32.TF32 R116, R144.reuse, R52, R140 ;  /* 0x000000349074723c */ /* 0x040ff0000008108c */
[C---:B------:R-:W-:Y:S08]  /*28a90*/  HMMA.1688.F32.TF32 R100, R144.reuse, R36, R160 ;  /* 0x000000249064723c */ /* 0x040ff000000810a0 */
[C---:B------:R-:W-:Y:S08]  /*28aa0*/  HMMA.1688.F32.TF32 R96, R144.reuse, R32, R164 ;  /* 0x000000209060723c */ /* 0x040ff000000810a4 */
[C---:B------:R-:W-:Y:S08]  /*28ab0*/  HMMA.1688.F32.TF32 R104, R144.reuse, R40, R156 ;  /* 0x000000289068723c */ /* 0x040ff0000008109c */
[C---:B------:R-:W-:Y:S07]  /*28ac0*/  HMMA.1688.F32.TF32 R108, R144.reuse, R44, R152 ;  /* 0x0000002c906c723c */ /* 0x040fee0000081098 */
[----:B------:R-:W-:Y:S01]  /*28ad0*/  STL.64 [R1+0x1198], R98 ;  /* 0x0011986201007387 */ /* 0x000fe20000100a00 */
[C---:B------:R-:W-:Y:S03]  /*28ae0*/  HMMA.1688.F32.TF32 R128, R144.reuse, R64, R232 ;  /* 0x000000409080723c */ /* 0x040fe600000810e8 */
[----:B------:R-:W-:Y:S05]  /*28af0*/  STL.64 [R1+0x1190], R96 ;  /* 0x0011906001007387 */ /* 0x000fea0000100a00 */
        /* <DEDUP_REMOVED lines=55> */
[----:B------:R-:W-:Y:S04]  /*28e70*/  STL.64 [R1+0x1238], R138 ;  /* 0x0012388a01007387 */ /* 0x000fe80000100a00 */
[----:B------:R-:W-:Y:S01]  /*28e80*/  STL.64 [R1+0x1230], R136 ;  /* 0x0012308801007387 */ /* 0x000fe20000100a00 */
[C---:B---3--:R-:W-:Y:S08]  /*28e90*/  HMMA.1688.F32.TF32 R140, R144.reuse, R76, R140 ;  /* 0x0000004c908c723c */ /* 0x048ff0000008108c */
[----:B--2---:R-:W-:Y:S01]  /*28ea0*/  HMMA.1688.F32.TF32 R144, R144, R80, R248 ;  /* 0x000000509090723c */ /* 0x004fe200000810f8 */
[----:B------:R-:W-:Y:S04]  /*28eb0*/  LDS R248, [R2+0x4c100] ;  /* 0x04c1000002f87984 */ /* 0x000fe80000000800 */
[----:B------:R-:W-:Y:S03]  /*28ec0*/  LDS R250, [R2+0x4d100] ;  /* 0x04d1000002fa7984 */ /* 0x000fe60000000800 */
[C---:B----4-:R-:W-:Y:S01]  /*28ed0*/  HMMA.1688.F32.TF32 R160, R208.reuse, R32, R160 ;  /* 0x00000020d0a0723c */ /* 0x050fe200000810a0 */
[----:B------:R-:W-:Y:S04]  /*28ee0*/  LDS R249, [R0+0x4c100] ;  /* 0x04c1000000f97984 */ /* 0x000fe80000000800 */
[----:B------:R-:W1:Y:S03]  /*28ef0*/  LDS R251, [R0+0x4d100] ;  /* 0x04d1000000fb7984 */ /* 0x000e660000000800 */
[C---:B------:R-:W-:Y:S08]  /*28f00*/  HMMA.1688.F32.TF32 R148, R208.reuse, R20, R148 ;  /* 0x00000014d094723c */ /* 0x040ff00000081094 */
[C---:B------:R-:W-:Y:S01]  /*28f10*/  HMMA.1688.F32.TF32 R152, R208.reuse, R24, R152 ;  /* 0x00000018d098723c */ /* 0x040fe20000081098 */
[----:B------:R-:W-:Y:S07]  /*28f20*/  STL.64 [R1+0x1248], R142 ;  /* 0x0012488e01007387 */ /* 0x000fee0000100a00 */
        /* <DEDUP_REMOVED lines=56> */
[----:B------:R-:W-:Y:S04]  /*292b0*/  STL.64 [R1+0x12c0], R172 ;  /* 0x0012c0ac01007387 */ /* 0x000fe80000100a00 */
[----:B------:R-:W1:Y:S04]  /*292c0*/  LDL.LU R212, [R1+0x5e0] ;  /* 0x0005e00001d47983 */ /* 0x000e680000300800 */
[----:B------:R-:W1:Y:S04]  /*292d0*/  LDL.LU R213, [R1+0x5e4] ;  /* 0x0005e40001d57983 */ /* 0x000e680000300800 */
[----:B------:R-:W1:Y:S04]  /*292e0*/  LDL.LU R214, [R1+0x5e8] ;  /* 0x0005e80001d67983 */ /* 0x000e680000300800 */
[----:B------:R-:W1:Y:S04]  /*292f0*/  LDL.LU R215, [R1+0x5ec] ;  /* 0x0005ec0001d77983 */ /* 0x000e680000300800 */
        /* <DEDUP_REMOVED lines=8> */
[C---:B---3--:R-:W-:Y:S11]  /*29380*/  HMMA.1688.F32.TF32 R176, R208.reuse, R48, R176 ;  /* 0x00000030d0b0723c */ /* 0x048ff600000810b0 */
[----:B------:R-:W-:Y:S11]  /*29390*/  @!UPT UIADD3 URZ, URZ, URZ, URZ ;  /* 0x0000003f3f3ff290 */ /* 0x000ff6000fffe03f */
[----:B------:R-:W-:Y:S01]  /*293a0*/  @!UPT UIADD3 URZ, URZ, URZ, URZ ;  /* 0x0000003f3f3ff290 */ /* 0x000fe2000fffe03f */
[----:B------:R-:W-:Y:S04]  /*293b0*/  STL.64 [R1+0x12d8], R178 ;  /* 0x0012d8b201007387 */ /* 0x000fe80000100a00 */
[----:B------:R-:W-:Y:S01]  /*293c0*/  STL.64 [R1+0x12d0], R176 ;  /* 0x0012d0b001007387 */ /* 0x000fe20000100a00 */
[C---:B--2---:R-:W-:Y:S03]  /*293d0*/  HMMA.1688.F32.TF32 R180, R208.reuse, R52, R236 ;  /* 0x00000034d0b4723c */ /* 0x044fe600000810ec */
[----:B------:R-:W2:Y:S04]  /*293e0*/  LDL.LU R236, [R1+0x5b0] ;  /* 0x0005b00001ec7983 */ /* 0x000ea80000300800 */
[----:B------:R-:W2:Y:S04]  /*293f0*/  LDL.LU R237, [R1+0x5b4] ;  /* 0x0005b40001ed7983 */ /* 0x000ea80000300800 */
[----:B------:R-:W2:Y:S04]  /*29400*/  LDL.LU R238, [R1+0x5b8] ;  /* 0x0005b80001ee7983 */ /* 0x000ea80000300800 */
[----:B------:R-:W2:Y:S01]  /*29410*/  LDL.LU R239, [R1+0x5bc] ;  /* 0x0005bc0001ef7983 */ /* 0x000ea20000300800 */
[----:B----4-:R-:W-:Y:S03]  /*29420*/  HMMA.1688.F32.TF32 R184, R208, R56, R244 ;  /* 0x00000038d0b8723c */ /* 0x010fe600000810f4 */
[----:B------:R-:W3:Y:S04]  /*29430*/  LDL.LU R244, [R1+0x5a0] ;  /* 0x0005a00001f47983 */ /* 0x000ee80000300800 */
[----:B------:R-:W3:Y:S04]  /*29440*/  LDL.LU R245, [R1+0x5a4] ;  /* 0x0005a40001f57983 */ /* 0x000ee80000300800 */
[----:B------:R-:W3:Y:S04]  /*29450*/  LDL.LU R246, [R1+0x5a8] ;  /* 0x0005a80001f67983 */ /* 0x000ee80000300800 */
[----:B------:R-:W3:Y:S01]  /*29460*/  LDL.LU R247, [R1+0x5ac] ;  /* 0x0005ac0001f77983 */ /* 0x000ee20000300800 */
[C---:B-1----:R-:W-:Y:S08]  /*29470*/  HMMA.1688.F32.TF32 R212, R248.reuse, R20, R212 ;  /* 0x00000014f8d4723c */ /* 0x042ff000000810d4 */
[C---:B------:R-:W-:Y:S08]  /*29480*/  HMMA.1688.F32.TF32 R216, R248.reuse, R24, R216 ;  /* 0x00000018f8d8723c */ /* 0x040ff000000810d8 */
[C---:B------:R-:W-:Y:S07]  /*29490*/  HMMA.1688.F32.TF32 R220, R248.reuse, R28, R220 ;  /* 0x0000001cf8dc723c */ /* 0x040fee00000810dc */
[----:B------:R-:W-:Y:S04]  /*294a0*/  STL [R1+0x10e4], R212 ;  /* 0x0010e4d401007387 */ /* 0x000fe80000100800 */
[----:B------:R-:W-:Y:S04]  /*294b0*/  STL [R1+0x10e0], R213 ;  /* 0x0010e0d501007387 */ /* 0x000fe80000100800 */
[----:B------:R-:W-:Y:S04]  /*294c0*/  STL [R1+0x10dc], R214 ;  /* 0x0010dcd601007387 */ /* 0x000fe80000100800 */
[----:B------:R1:W-:Y:S04]  /*294d0*/  STL [R1+0x10d8], R215 ;  /* 0x0010d8d701007387 */ /* 0x0003e80000100800 */
[----:B------:R-:W-:Y:S04]  /*294e0*/  STL [R1+0x10e8], R216 ;  /* 0x0010e8d801007387 */ /* 0x000fe80000100800 */
[----:B------:R4:W-:Y:S04]  /*294f0*/  STL [R1+0x10d4], R217 ;  /* 0x0010d4d901007387 */ /* 0x0009e80000100800 */
[----:B------:R1:W-:Y:S04]  /*29500*/  STL [R1+0x10d0], R218 ;  /* 0x0010d0da01007387 */ /* 0x0003e80000100800 */
[----:B------:R1:W-:Y:S04]  /*29510*/  STL [R1+0x10cc], R219 ;  /* 0x0010ccdb01007387 */ /* 0x0003e80000100800 */
[----:B------:R-:W-:Y:S04]  /*29520*/  STL [R1+0x10f8], R220 ;  /* 0x0010f8dc01007387 */ /* 0x000fe80000100800 */
[----:B------:R-:W-:Y:S04]  /*29530*/  STL [R1+0x10f4], R221 ;  /* 0x0010f4dd01007387 */ /* 0x000fe80000100800 */
[----:B------:R-:W-:Y:S04]  /*29540*/  STL [R1+0x10f0], R222 ;  /* 0x0010f0de01007387 */ /* 0x000fe80000100800 */
[----:B------:R-:W-:Y:S01]  /*29550*/  STL [R1+0x10ec], R223 ;  /* 0x0010ecdf01007387 */ /* 0x000fe20000100800 */
[C---:B--2---:R-:W-:Y:S11]  /*29560*/  HMMA.1688.F32.TF32 R224, R248.reuse, R32, R236 ;  /* 0x00000020f8e0723c */ /* 0x044ff600000810ec */
[----:B------:R-:W-:Y:S11]  /*29570*/  @!UPT UIADD3 URZ, URZ, URZ, URZ ;  /* 0x0000003f3f3ff290 */ /* 0x000ff6000fffe03f */
[----:B------:R-:W-:Y:S01]  /*29580*/  @!UPT UIADD3 URZ, URZ, URZ, URZ ;  /* 0x0000003f3f3ff290 */ /* 0x000fe2000fffe03f */
[----:B------:R-:W-:Y:S04]  /*29590*/  STL [R1+0x1108], R224 ;  /* 0x001108e001007387 */ /* 0x000fe80000100800 */
[----:B------:R-:W-:Y:S04]  /*295a0*/  STL [R1+0x1104], R225 ;  /* 0x001104e101007387 */ /* 0x000fe80000100800 */
[----:B------:R-:W-:Y:S01]  /*295b0*/  STL [R1+0x1100], R226 ;  /* 0x001100e201007387 */ /* 0x000fe20000100800 */
[C---:B---3--:R-:W-:Y:S03]  /*295c0*/  HMMA.1688.F32.TF32 R228, R248.reuse, R36, R244 ;  /* 0x00000024f8e4723c */ /* 0x048fe600000810f4 */
[----:B------:R-:W-:Y:S04]  /*295d0*/  STL [R1+0x10fc], R227 ;  /* 0x0010fce301007387 */ /* 0x000fe80000100800 */
        /* <DEDUP_REMOVED lines=44> */
[----:B------:R-:W-:Y:S04]  /*298a0*/  STL [R1+0x1118], R228 ;  /* 0x001118e401007387 */ /* 0x000fe80000100800 */
[----:B------:R-:W-:Y:S04]  /*298b0*/  STL [R1+0x1114], R229 ;  /* 0x001114e501007387 */ /* 0x000fe80000100800 */
[----:B------:R-:W-:Y:S04]  /*298c0*/  STL [R1+0x1110], R230 ;  /* 0x001110e601007387 */ /* 0x000fe80000100800 */
[----:B------:R-:W-:Y:S01]  /*298d0*/  STL [R1+0x110c], R231 ;  /* 0x00110ce701007387 */ /* 0x000fe20000100800 */
[C---:B--2---:R-:W-:Y:S08]  /*298e0*/  HMMA.1688.F32.TF32 R100, R248.reuse, R40, R100 ;  /* 0x00000028f864723c */ /* 0x044ff00000081064 */
[C---:B---3--:R-:W-:Y:S11]  /*298f0*/  HMMA.1688.F32.TF32 R4, R248.reuse, R72, R4 ;  /* 0x00000048f804723c */ /* 0x048ff60000081004 */
[----:B------:R-:W-:Y:S04]  /*29900*/  @!UPT UIADD3 URZ, URZ, URZ, URZ ;  /* 0x0000003f3f3ff290 */ /* 0x000fe8000fffe03f */
[----:B------:R-:W-:Y:S04]  /*29910*/  STL.64 [R1], R100 ;  /* 0x0000006401007387 */ /* 0x000fe80000100a00 */
[----:B------:R-:W-:Y:S01]  /*29920*/  STL.64 [R1+0x8], R102 ;  /* 0x0000086601007387 */ /* 0x000fe20000100a00 */
[C---:B------:R-:W-:Y:S08]  /*29930*/  HMMA.1688.F32.TF32 R96, R248.reuse, R44, R96 ;  /* 0x0000002cf860723c */ /* 0x040ff00000081060 */
[C---:B----4-:R-:W-:Y:S11]  /*29940*/  HMMA.1688.F32.TF32 R16, R248.reuse, R60, R16 ;  /* 0x0000003cf810723c */ /* 0x050ff60000081010 */
[----:B------:R-:W-:Y:S11]  /*29950*/  @!UPT UIADD3 URZ, URZ, URZ, URZ ;  /* 0x0000003f3f3ff290 */ /* 0x000ff6000fffe03f */
[----:B------:R-:W-:Y:S02]  /*29960*/  @!UPT UIADD3 URZ, URZ, URZ, URZ ;  /* 0x0000003f3f3ff290 */ /* 0x000fe4000fffe03f */
[----:B-1----:R-:W-:Y:S02]  /*29970*/  IMAD.MOV.U32 R215, RZ, RZ, R16 ;  /* 0x000000ffffd77224 */ /* 0x002fe400078e0010 */
[----:B------:R-:W-:Y:S02]  /*29980*/  IMAD.MOV.U32 R217, RZ, RZ, R17 ;  /* 0x000000ffffd97224 */ /* 0x000fe400078e0011 */
[----:B------:R-:W-:Y:S02]  /*29990*/  IMAD.MOV.U32 R218, RZ, RZ, R18 ;  /* 0x000000ffffda7224 */ /* 0x000fe400078e0012 */
[----:B------:R-:W-:Y:S02]  /*299a0*/  IMAD.MOV.U32 R219, RZ, RZ, R19 ;  /* 0x000000ffffdb7224 */ /* 0x000fe400078e0013 */
[C---:B------:R-:W-:Y:S08]  /*299b0*/  HMMA.1688.F32.TF32 R16, R248.reuse, R64, R12 ;  /* 0x00000040f810723c */ /* 0x040ff0000008100c */
        /* <DEDUP_REMOVED lines=8> */
[----:B------:R1:W-:Y:S04]  /*29a40*/  STL.64 [R1+0x30], R4 ;  /* 0x0000300401007387 */ /* 0x0003e80000100a00 */
[----:B------:R2:W-:Y:S01]  /*29a50*/  STL.64 [R1+0x38], R6 ;  /* 0x0000380601007387 */ /* 0x0005e20000100a00 */
[----:B------:R-:W-:-:S02]  /*29a60*/  IMAD.MOV.U32 R216, RZ, RZ, R96 ;  /* 0x000000ffffd87224 */ /* 0x000fc400078e0060 */
[----:B------:R-:W-:Y:S01]  /*29a70*/  IMAD.MOV.U32 R212, RZ, RZ, R97 ;  /* 0x000000ffffd47224 */ /* 0x000fe200078e0061 */
[----:B------:R-:W-:Y:S01]  /*29a80*/  HMMA.1688.F32.TF32 R84, R248, R56, R84 ;  /* 0x00000038f854723c */ /* 0x000fe20000081054 */
[----:B------:R-:W-:Y:S01]  /*29a90*/  IMAD.MOV.U32 R213, RZ, RZ, R98 ;  /* 0x000000ffffd57224 */ /* 0x000fe200078e0062 */
[----:B------:R-:W-:Y:S04]  /*29aa0*/  LDS R236, [R2+0x4c200] ;  /* 0x04c2000002ec7984 */ /* 0x000fe80000000800 */
[----:B-1----:R-:W3:Y:S04]  /*29ab0*/  LDL.LU R4, [R1+0x220] ;  /* 0x0002200001047983 */ /* 0x002ee80000300800 */
[----:B------:R1:W-:Y:S04]  /*29ac0*/  STL.64 [R1+0x20], R8 ;  /* 0x0000200801007387 */ /* 0x0003e80000100a00 */
[----:B------:R4:W-:Y:S04]  /*29ad0*/  STL.64 [R1+0x28], R10 ;  /* 0x0000280a01007387 */ /* 0x0009e80000100a00 */
[----:B------:R-:W3:Y:S04]  /*29ae0*/  LDL.LU R5, [R1+0x224] ;  /* 0x0002240001057983 */ /* 0x000ee80000300800 */
[----:B--2---:R-:W3:Y:S04]  /*29af0*/  LDL.LU R6, [R1+0x228] ;  /* 0x0002280001067983 */ /* 0x004ee80000300800 */
[----:B------:R-:W3:Y:S04]  /*29b00*/  LDL.LU R7, [R1+0x22c] ;  /* 0x00022c0001077983 */ /* 0x000ee80000300800 */
[----:B-1----:R-:W2:Y:S04]  /*29b10*/  LDL.LU R8, [R1+0x180] ;  /* 0x0001800001087983 */ /* 0x002ea80000300800 */
[----:B------:R-:W2:Y:S04]  /*29b20*/  LDL.LU R9, [R1+0x184] ;  /* 0x0001840001097983 */ /* 0x000ea80000300800 */
[----:B----4-:R-:W2:Y:S04]  /*29b30*/  LDL.LU R10, [R1+0x188] ;  /* 0x00018800010a7983 */ /* 0x010ea80000300800 */
[----:B------:R-:W2:Y:S01]  /*29b40*/  LDL.LU R11, [R1+0x18c] ;  /* 0x00018c00010b7983 */ /* 0x000ea20000300800 */
        /* <DEDUP_REMOVED lines=18> */
[----:B------:R-:W2:Y:S01]  /*29c70*/  LDL.LU R94, [R1+0x1a8] ;  /* 0x0001a800015e7983 */ /* 0x000ea20000300800 */
[----:B------:R-:W-:-:S03]  /*29c80*/  IMAD.MOV.U32 R214, RZ, RZ, R99 ;  /* 0x000000ffffd67224 */ /* 0x000fc600078e0063 */
        /* <DEDUP_REMOVED lines=63> */
[----:B------:R-:W-:Y:S04]  /*2a080*/  LDS R238, [R2+0x4d200] ;  /* 0x04d2000002ee7984 */ /* 0x000fe80000000800 */
[----:B------:R-:W-:Y:S01]  /*2a090*/  LDS R237, [R0+0x4c200] ;  /* 0x04c2000000ed7984 */ /* 0x000fe20000000800 */
[C---:B------:R-:W-:Y:S03]  /*2a0a0*/  HMMA.1688.F32.TF32 R192, R208.reuse, R64, R192 ;  /* 0x00000040d0c0723c */ /* 0x040fe600000810c0 */
[----:B------:R-:W-:Y:S05]  /*2a0b0*/  LDS R239, [R0+0x4d200] ;  /* 0x04d2000000ef7984 */ /* 0x000fea0000000800 */
[C---:B------:R-:W-:Y:S08]  /*2a0c0*/  HMMA.1688.F32.TF32 R196, R208.reuse, R68, R196 ;  /* 0x00000044d0c4723c */ /* 0x040ff000000810c4 */
[C---:B------:R-:W-:Y:S08]  /*2a0d0*/  HMMA.1688.F32.TF32 R200, R208.reuse, R72, R200 ;  /* 0x00000048d0c8723c */ /* 0x040ff000000810c8 */
[C---:B------:R-:W-:Y:S08]  /*2a0e0*/  HMMA.1688.F32.TF32 R204, R208.reuse, R76, R204 ;  /* 0x0000004cd0cc723c */ /* 0x040ff000000810cc */
[----:B------:R-:W-:Y:S01]  /*2a0f0*/  HMMA.1688.F32.TF32 R208, R208, R80, R232 ;  /* 0x00000050d0d0723c */ /* 0x000fe200000810e8 */
[----:B------:R-:W-:Y:S04]  /*2a100*/  LDS R232, [R2+0x4c180] ;  /* 0x04c1800002e87984 */ /* 0x000fe80000000800 */
[----:B------:R-:W-:Y:S04]  /*2a110*/  LDS R234, [R2+0x4d180] ;  /* 0x04d1800002ea7984 */ /* 0x000fe80000000800 */
[----:B------:R-:W-:Y:S04]  /*2a120*/  LDS R233, [R0+0x4c180] ;  /* 0x04c1800000e97984 */ /* 0x000fe80000000800 */
[----:B------:R-:W2:Y:S04]  /*2a130*/  LDS R235, [R0+0x4d180] ;  /* 0x04d1800000eb7984 */ /* 0x000ea80000000800 */
[----:B------:R-:W-:Y:S04]  /*2a140*/  STL [R1+0x10ac], R248 ;  /* 0x0010acf801007387 */ /* 0x000fe80000100800 */
[----:B------:R-:W-:Y:S04]  /*2a150*/  STL [R1+0x10a8], R249 ;  /* 0x0010a8f901007387 */ /* 0x000fe80000100800 */
[----:B------:R-:W-:Y:S04]  /*2a160*/  STL [R1+0x10a4], R250 ;  /* 0x0010a4fa01007387 */ /* 0x000fe80000100800 */
[----:B------:R-:W-:Y:S01]  /*2a170*/  STL [R1+0x10a0], R251 ;  /* 0x0010a0fb01007387 */ /* 0x000fe20000100800 */
[C---:B--2---:R-:W-:Y:S08]  /*2a180*/  HMMA.1688.F32.TF32 R96, R232.reuse, R64, R96 ;  /* 0x00000040e860723c */ /* 0x044ff00000081060 */
[C---:B------:R-:W-:Y:S08]  /*2a190*/  HMMA.1688.F32.TF32 R92, R232.reuse, R68, R92 ;  /* 0x00000044e85c723c */ /* 0x040ff0000008105c */
        /* <DEDUP_REMOVED lines=8> */
[C---:B------:R-:W-:Y:S07]  /*2a220*/  HMMA.1688.F32.TF32 R132, R232.reuse, R28, R132 ;  /* 0x0000001ce884723c */ /* 0x040fee0000081084 */
[----:B------:R-:W-:Y:S04]  /*2a230*/  STL [R1+0x10b8], R244 ;  /* 0x0010b8f401007387 */ /* 0x000fe80000100800 */
[----:B------:R-:W-:Y:S01]  /*2a240*/  STL [R1+0x10b4], R245 ;  /* 0x0010b4f501007387 */ /* 0x000fe20000100800 */
[C---:B------:R-:W-:Y:S03]  /*2a250*/  HMMA.1688.F32.TF32 R116, R232.reuse, R44, R116 ;  /* 0x0000002ce874723c */ /* 0x040fe60000081074 */
[----:B------:R-:W-:Y:S04]  /*2a260*/  STL [R1+0x10b0], R246 ;  /* 0x0010b0f601007387 */ /* 0x000fe80000100800 */
[----:B------:R-:W-:Y:S01]  /*2a270*/  STL [R1+0x109c], R247 ;  /* 0x00109cf701007387 */ /* 0x000fe20000100800 */
[C---:B------:R-:W-:Y:S03]  /*2a280*/  HMMA.1688.F32.TF32 R88, R232.reuse, R72, R88 ;  /* 0x00000048e858723c */ /* 0x040fe60000081058 */
[----:B------:R-:W-:Y:S05]  /*2a290*/  STL.64 [R1+0x10], R136 ;  /* 0x0000108801007387 */ /* 0x000fea0000100a00 */
[C---:B------:R-:W-:Y:S01]  /*2a2a0*/  HMMA.1688.F32.TF32 R100, R232.reuse, R60, R100 ;  /* 0x0000003ce864723c */ /* 0x040fe20000081064 */
[----:B------:R-:W-:Y:S04]  /*2a2b0*/  STL.64 [R1+0x18], R138 ;  /* 0x0000188a01007387 */ /* 0x000fe80000100a00 */
[----:B------:R-:W-:Y:S04]  /*2a2c0*/  STL.64 [R1+0xd0], R132 ;  /* 0x0000d08401007387 */ /* 0x000fe80000100a00 */
[----:B------:R-:W-:Y:S01]  /*2a2d0*/  STL.64 [R1+0xd8], R134 ;  /* 0x0000d88601007387 */ /* 0x000fe20000100a00 */
[C---:B------:R-:W-:Y:S03]  /*2a2e0*/  HMMA.1688.F32.TF32 R16, R232.reuse, R80, R16 ;  /* 0x00000050e810723c */ /* 0x040fe60000081010 */
[----:B------:R-:W-:Y:S05]  /*2a2f0*/  STL.64 [R1+0xe0], R128 ;  /* 0x0000e08001007387 */ /* 0x000fea0000100a00 */
        /* <DEDUP_REMOVED lines=32> */
[C---:B------:R-:W-:Y:S11]  /*2a500*/  HMMA.1688.F32.TF32 R12, R236.reuse, R24, R8 ;  /* 0x00000018ec0c723c */ /* 0x040ff60000081008 */
[----:B------:R-:W-:Y:S04]  /*2a510*/  @!UPT UIADD3 URZ, URZ, URZ, URZ ;  /* 0x0000003f3f3ff290 */ /* 0x000fe8000fffe03f */
[----:B------:R2:W-:Y:S04]  /*2a520*/  STL.64 [R1+0x140], R16 ;  /* 0x0001401001007387 */ /* 0x0005e80000100a00 */
[----:B------:R3:W-:Y:S04]  /*2a530*/  STL.64 [R1+0x148], R18 ;  /* 0x0001481201007387 */ /* 0x0007e80000100a00 */
[----:B------:R-:W4:Y:S04]  /*2a540*/  LDL.LU R8, [R1+0x360] ;  /* 0x0003600001087983 */ /* 0x000f280000300800 */
[----:B------:R1:W-:Y:S04]  /*2a550*/  STL.64 [R1+0x180], R12 ;  /* 0x0001800c01007387 */ /* 0x0003e80000100a00 */
[----:B------:R1:W-:Y:S04]  /*2a560*/  STL.64 [R1+0x188], R14 ;  /* 0x0001880e01007387 */ /* 0x0003e80000100a00 */
[----:B------:R1:W-:Y:S04]  /*2a570*/  STL.64 [R1+0x220], R4 ;  /* 0x0002200401007387 */ /* 0x0003e80000100a00 */
[----:B------:R1:W-:Y:S04]  /*2a580*/  STL.64 [R1+0x228], R6 ;  /* 0x0002280601007387 */ /* 0x0003e80000100a00 */
        /* <DEDUP_REMOVED lines=53> */
[C---:B----4-:R-:W-:Y:S11]  /*2a8e0*/  HMMA.1688.F32.TF32 R112, R236.reuse, R36, R112 ;  /* 0x00000024ec70723c */ /* 0x050ff60000081070 */
[----:B------:R-:W-:Y:S05]  /*2a8f0*/  @!UPT UIADD3 URZ, URZ, URZ, URZ ;  /* 0x0000003f3f3ff290 */ /* 0x000fea000fffe03f */
[----:B------:R-:W-:Y:S02]  /*2a900*/  IMAD.MOV.U32 R249, RZ, RZ, R100 ;  /* 0x000000fffff97224 */ /* 0x000fe400078e0064 */
[----:B------:R-:W-:Y:S02]  /*2a910*/  IMAD.MOV.U32 R250, RZ, RZ, R101 ;  /* 0x000000fffffa7224 */ /* 0x000fe400078e0065 */
[----:B------:R-:W-:Y:S02]  /*2a920*/  IMAD.MOV.U32 R251, RZ, RZ, R102 ;  /* 0x000000fffffb7224 */ /* 0x000fe400078e0066 */
[----:B------:R-:W-:Y:S02]  /*2a930*/  IMAD.MOV.U32 R247, RZ, RZ, R103 ;  /* 0x000000fffff77224 */ /* 0x000fe400078e0067 */
[----:B------:R-:W-:Y:S02]  /*2a940*/  IMAD.MOV.U32 R248, RZ, RZ, R119 ;  /* 0x000000fffff87224 */ /* 0x000fe400078e0077 */
[----:B------:R-:W-:Y:S01]  /*2a950*/  IMAD.MOV.U32 R246, RZ, RZ, R118 ;  /* 0x000000fffff67224 */ /* 0x000fe200078e0076 */
[----:B------:R-:W-:Y:S01]  /*2a960*/  HMMA.1688.F32.TF32 R104, R236, R44, R104 ;  /* 0x0000002cec68723c */ /* 0x000fe20000081068 */
[----:B------:R-:W-:-:S02]  /*2a970*/  IMAD.MOV.U32 R245, RZ, RZ, R117 ;  /* 0x000000fffff57224 */ /* 0x000fc400078e0075 */
[----:B------:R-:W-:-:S05]  /*2a980*/  IMAD.MOV.U32 R244, RZ, RZ, R116 ;  /* 0x000000fffff47224 */ /* 0x000fca00078e0074 */
[C---:B------:R-:W-:Y:S01]  /*2a990*/  HMMA.1688.F32.TF32 R100, R236.reuse, R52, R96 ;  /* 0x00000034ec64723c */ /* 0x040fe20000081060 */
[----:B------:R-:W-:Y:S07]  /*2a9a0*/  STL [R1+0x10c8], R248 ;  /* 0x0010c8f801007387 */ /* 0x000fee0000100800 */
[C---:B------:R-:W-:Y:S08]  /*2a9b0*/  HMMA.1688.F32.TF32 R96, R236.reuse, R56, R92 ;  /* 0x00000038ec60723c */ /* 0x040ff0000008105c */
[C---:B------:R-:W-:Y:S08]  /*2a9c0*/  HMMA.1688.F32.TF32 R92, R236.reuse, R60, R88 ;  /* 0x0000003cec5c723c */ /* 0x040ff00000081058 */
[C---:B------:R-:W-:Y:S08]  /*2a9d0*/  HMMA.1688.F32.TF32 R88, R236.reuse, R64, R84 ;  /* 0x00000040ec58723c */ /* 0x040ff00000081054 */
[C---:B------:R-:W-:Y:S01]  /*2a9e0*/  HMMA.1688.F32.TF32 R84, R236.reuse, R68, R16 ;  /* 0x00000044ec54723c */ /* 0x040fe20000081010 */
[----:B------:R-:W-:Y:S07]  /*2a9f0*/  STL [R1+0x10c4], R246 ;  /* 0x0010c4f601007387 */ /* 0x000fee0000100800 */
[C---:B------:R-:W-:Y:S01]  /*2aa00*/  HMMA.1688.F32.TF32 R16, R236.reuse, R72, R12 ;  /* 0x00000048ec10723c */ /* 0x040fe2000008100c */
[----:B------:R-:W-:Y:S07]  /*2aa10*/  STL [R1+0x10c0], R245 ;  /* 0x0010c0f501007387 */ /* 0x000fee0000100800 */
[C---:B------:R-:W-:Y:S01]  /*2aa20*/  HMMA.1688.F32.TF32 R12, R236.reuse, R76, R8 ;  /* 0x0000004cec0c723c */ /* 0x040fe20000081008 */
[----:B------:R-:W-:Y:S07]  /*2aa30*/  STL [R1+0x10bc], R244 ;  /* 0x0010bcf401007387 */ /* 0x000fee0000100800 */
        /* <DEDUP_REMOVED lines=21> */
[----:B------:R-:W-:Y:S03]  /*2ab90*/  HMMA.1688.F32.TF32 R108, R236, R40, R108 ;  /* 0x00000028ec6c723c */ /* 0x000fe6000008106c */
[----:B------:R-:W-:Y:S04]  /*2aba0*/  LDS R236, [R2+0x4c300] ;  /* 0x04c3000002ec7984 */ /* 0x000fe80000000800 */
[----:B------:R-:W-:Y:S01]  /*2abb0*/  LDS R238, [R2+0x4d300] ;  /* 0x04d3000002ee7984 */ /* 0x000fe20000000800 */
[----:B-1----:R-:W-:Y:S03]  /*2abc0*/  HMMA.1688.F32.TF32 R8, R232, R20, R4 ;  /* 0x00000014e808723c */ /* 0x002fe60000081004 */
[----:B------:R-:W2:Y:S04]  /*2abd0*/  LDL.LU R4, [R1+0x390] ;  /* 0x0003900001047983 */ /* 0x000ea80000300800 */
[----:B------:R-:W-:Y:S04]  /*2abe0*/  LDS R237, [R0+0x4c300] ;  /* 0x04c3000000ed7984 */ /* 0x000fe80000000800 */
[----:B------:R-:W1:Y:S04]  /*2abf0*/  LDS R239, [R0+0x4d300] ;  /* 0x04d3000000ef7984 */ /* 0x000e680000000800 */
[----:B------:R-:W-:Y:S04]  /*2ac00*/  LDS R240, [R2+0x4c380] ;  /* 0x04c3800002f07984 */ /* 0x000fe80000000800 */
[----:B------:R-:W-:Y:S04]  /*2ac10*/  LDS R242, [R2+0x4d380] ;  /* 0x04d3800002f27984 */ /* 0x000fe80000000800 */
[----:B------:R-:W-:Y:S04]  /*2ac20*/  LDS R241, [R0+0x4c380] ;  /* 0x04c3800000f17984 */ /* 0x000fe80000000800 */
        /* <DEDUP_REMOVED lines=117> */
[----:B------:R-:W4:Y:S01]  /*2b380*/  LDS R243, [R0+0x4d380] ;  /* 0x04d3800000f37984 */ /* 0x000f220000000800 */
[C---:B--2---:R-:W-:Y:S08]  /*2b390*/  HMMA.1688.F32.TF32 R124, R232.reuse, R76, R124 ;  /* 0x0000004ce87c723c */ /* 0x044ff0000008107c */
        /* <DEDUP_REMOVED lines=73> */
[----:B------:R-:W-:Y:S04]  /*2b830*/  STL.64 [R1+0x570], R232 ;  /* 0x000570e801007387 */ /* 0x000fe80000100a00 */
[----:B------:R1:W-:Y:S02]  /*2b840*/  STL.64 [R1+0x578], R234 ;  /* 0x000578ea01007387 */ /* 0x0003e40000100a00 */
[C---:B-1----:R-:W-:Y:S08]  /*2b850*/  HMMA.1688.F32.TF32 R232, R236.reuse, R20, R116 ;  /* 0x00000014ece8723c */ /* 0x042ff00000081074 */
[C---:B------:R-:W-:Y:S08]  /*2b860*/  HMMA.1688.F32.TF32 R116, R236.reuse, R24, R112 ;  /* 0x00000018ec74723c */ /* 0x040ff00000081070 */
[C---:B------:R-:W-:Y:S08]  /*2b870*/  HMMA.1688.F32.TF32 R112, R236.reuse, R28, R108 ;  /* 0x0000001cec70723c */ /* 0x040ff0000008106c */
[C---:B------:R-:W-:Y:S08]  /*2b880*/  HMMA.1688.F32.TF32 R108, R236.reuse, R32, R104 ;  /* 0x00000020ec6c723c */ /* 0x040ff00000081068 */
[C---:B------:R-:W-:Y:S08]  /*2b890*/  HMMA.1688.F32.TF32 R104, R236.reuse, R36, R100 ;  /* 0x00000024ec68723c */ /* 0x040ff00000081064 */
[C---:B------:R-:W-:Y:S08]  /*2b8a0*/  HMMA.1688.F32.TF32 R100, R236.reuse, R40, R96 ;  /* 0x00000028ec64723c */ /* 0x040ff00000081060 */
        /* <DEDUP_REMOVED lines=8> */
[----:B------:R-:W-:Y:S07]  /*2b930*/  STL.64 [R1+0x558], R118 ;  /* 0x0005587601007387 */ /* 0x000fee0000100a00 */
[C---:B---3--:R-:W-:Y:S01]  /*2b940*/  HMMA.1688.F32.TF32 R12, R236.reuse, R64, R8 ;  /* 0x00000040ec0c723c */ /* 0x048fe20000081008 */
        /* <DEDUP_REMOVED lines=79> */
[C---:B----4-:R-:W-:Y:S08]  /*2be40*/  HMMA.1688.F32.TF32 R8, R240.reuse, R56, R8 ;  /* 0x00000038f008723c */ /* 0x050ff00000081008 */
[C---:B--2---:R-:W-:Y:S08]  /*2be50*/  HMMA.1688.F32.TF32 R12, R240.reuse, R52, R12 ;  /* 0x00000034f00c723c */ /* 0x044ff0000008100c */
[----:B---3--:R-:W-:Y:S08]  /*2be60*/  HMMA.1688.F32.TF32 R100, R240, R24, R100 ;  /* 0x00000018f064723c */ /* 0x008ff00000081064 */
[C---:B------:R-:W-:Y:S08]  /*2be70*/  HMMA.1688.F32.TF32 R112, R236.reuse, R76, R112 ;  /* 0x0000004cec70723c */ /* 0x040ff00000081070 */
[C---:B------:R-:W-:Y:S08]  /*2be80*/  HMMA.1688.F32.TF32 R116, R236.reuse, R72, R116 ;  /* 0x00000048ec74723c */ /* 0x040ff00000081074 */
[----:B------:R-:W-:Y:S11]  /*2be90*/  HMMA.1688.F32.TF32 R236, R236, R80, R108 ;  /* 0x00000050ecec723c */ /* 0x000ff6000008106c */
[----:B------:R-:W-:Y:S04]  /*2bea0*/  @!UPT UIADD3 URZ, URZ, URZ, URZ ;  /* 0x0000003f3f3ff290 */ /* 0x000fe8000fffe03f */
[----:B------:R-:W-:Y:S01]  /*2beb0*/  STL.64 [R1+0x3b0], R116 ;  /* 0x0003b07401007387 */ /* 0x000fe20000100a00 */
[C---:B------:R-:W-:Y:S03]  /*2bec0*/  HMMA.1688.F32.TF32 R104, R240.reuse, R20, R104 ;  /* 0x00000014f068723c */ /* 0x040fe60000081068 */
[----:B------:R1:W-:Y:S04]  /*2bed0*/  STL.64 [R1+0x3b8], R118 ;  /* 0x0003b87601007387 */ /* 0x0003e80000100a00 */
[----:B-1----:R-:W2:Y:S01]  /*2bee0*/  LDL.LU.64 R118, [R1+0x11e8] ;  /* 0x0011e80001767983 */ /* 0x002ea20000300a00 */
[C---:B------:R-:W-:Y:S03]  /*2bef0*/  HMMA.1688.F32.TF32 R96, R240.reuse, R28, R96 ;  /* 0x0000001cf060723c */ /* 0x040fe60000081060 */
[----:B------:R-:W2:Y:S04]  /*2bf00*/  LDL.LU.64 R116, [R1+0x11e0] ;  /* 0x0011e00001747983 */ /* 0x000ea80000300a00 */
[----:B------:R-:W-:Y:S04]  /*2bf10*/  STL.64 [R1+0x350], R112 ;  /* 0x0003507001007387 */ /* 0x000fe80000100a00 */
[----:B------:R1:W-:Y:S01]  /*2bf20*/  STL.64 [R1+0x358], R114 ;  /* 0x0003587201007387 */ /* 0x0003e20000100a00 */
[C---:B------:R-:W-:Y:S03]  /*2bf30*/  HMMA.1688.F32.TF32 R92, R240.reuse, R32, R92 ;  /* 0x00000020f05c723c */ /* 0x040fe6000008105c */
[----:B-1----:R-:W3:Y:S04]  /*2bf40*/  LDL.LU.64 R114, [R1+0x11d8] ;  /* 0x0011d80001727983 */ /* 0x002ee80000300a00 */
[----:B------:R-:W3:Y:S04]  /*2bf50*/  LDL.LU.64 R112, [R1+0x11d0] ;  /* 0x0011d00001707983 */ /* 0x000ee80000300a00 */
[----:B------:R-:W4:Y:S01]  /*2bf60*/  LDL.LU.64 R110, [R1+0x11c8] ;  /* 0x0011c800016e7983 */ /* 0x000f220000300a00 */
[C---:B------:R-:W-:Y:S03]  /*2bf70*/  HMMA.1688.F32.TF32 R232, R240.reuse, R36, R232 ;  /* 0x00000024f0e8723c */ /* 0x040fe600000810e8 */
[----:B------:R-:W4:Y:S04]  /*2bf80*/  LDL.LU.64 R108, [R1+0x11c0] ;  /* 0x0011c000016c7983 */ /* 0x000f280000300a00 */
[----:B------:R1:W-:Y:S04]  /*2bf90*/  STL.64 [R1+0x320], R236 ;  /* 0x000320ec01007387 */ /* 0x0003e80000100a00 */
[----:B------:R-:W-:Y:S01]  /*2bfa0*/  STL.64 [R1+0x328], R238 ;  /* 0x000328ee01007387 */ /* 0x000fe20000100a00 */
[C---:B------:R-:W-:Y:S03]  /*2bfb0*/  HMMA.1688.F32.TF32 R88, R240.reuse, R40, R88 ;  /* 0x00000028f058723c */ /* 0x040fe60000081058 */
[----:B-1----:R-:W2:Y:S04]  /*2bfc0*/  LDL.LU R236, [R1+0xc0] ;  /* 0x0000c00001ec7983 */ /* 0x002ea80000300800 */
[----:B------:R-:W2:Y:S01]  /*2bfd0*/  LDL.LU R237, [R1+0xc4] ;  /* 0x0000c40001ed7983 */ /* 0x000ea20000300800 */
[C---:B------:R-:W-:Y:S03]  /*2bfe0*/  HMMA.1688.F32.TF32 R16, R240.reuse, R48, R16 ;  /* 0x00000030f010723c */ /* 0x040fe60000081010 */
[----:B------:R-:W-:Y:S05]  /*2bff0*/  STL.64 [R1+0x300], R104 ;  /* 0x0003006801007387 */ /* 0x000fea0000100a00 */
[----:B------:R-:W-:Y:S01]  /*2c000*/  HMMA.1688.F32.TF32 R84, R240, R44, R84 ;  /* 0x0000002cf054723c */ /* 0x000fe20000081054 */
[----:B------:R1:W-:Y:S01]  /*2c010*/  STL.64 [R1+0x308], R106 ;  /* 0x0003086a01007387 */ /* 0x0003e20000100a00 */
[----:B------:R-:W-:-:S02]  /*2c020*/  IMAD.MOV.U32 R21, RZ, RZ, R102 ;  /* 0x000000ffff157224 */ /* 0x000fc400078e0066 */
[----:B------:R-:W-:Y:S02]  /*2c030*/  IMAD.MOV.U32 R20, RZ, RZ, R103 ;  /* 0x000000ffff147224 */ /* 0x000fe400078e0067 */
[----:B------:R-:W-:Y:S02]  /*2c040*/  IMAD.MOV.U32 R25, RZ, RZ, R100 ;  /* 0x000000ffff197224 */ /* 0x000fe400078e0064 */
[----:B------:R-:W-:Y:S01]  /*2c050*/  IMAD.MOV.U32 R24, RZ, RZ, R101 ;  /* 0x000000ffff187224 */ /* 0x000fe200078e0065 */
[----:B-1----:R-:W3:Y:S01]  /*2c060*/  LDL.LU.64 R106, [R1+0x11b8] ;  /* 0x0011b800016a7983 */ /* 0x002ee20000300a00 */
[----:B------:R-:W-:-:S03]  /*2c070*/  IMAD.MOV.U32 R238, RZ, RZ, R252 ;  /* 0x000000ffffee7224 */ /* 0x000fc600078e00fc */
[----:B------:R-:W3:Y:S01]  /*2c080*/  LDL.LU.64 R104, [R1+0x11b0] ;  /* 0x0011b00001687983 */ /* 0x000ee20000300a00 */
[----:B------:R-:W-:-:S03]  /*2c090*/  IMAD.MOV.U32 R252, RZ, RZ, R99 ;  /* 0x000000fffffc7224 */ /* 0x000fc600078e0063 */
[----:B------:R-:W3:Y:S04]  /*2c0a0*/  LDL.LU.64 R102, [R1+0x11a8] ;  /* 0x0011a80001667983 */ /* 0x000ee80000300a00 */
[----:B------:R-:W3:Y:S01]  /*2c0b0*/  LDL.LU.64 R100, [R1+0x11a0] ;  /* 0x0011a00001647983 */ /* 0x000ee20000300a00 */
[----:B------:R-:W-:-:S03]  /*2c0c0*/  IMAD.MOV.U32 R29, RZ, RZ, R94 ;  /* 0x000000ffff1d7224 */ /* 0x000fc600078e005e */
[----:B------:R-:W-:Y:S01]  /*2c0d0*/  STL.64 [R1+0x2b0], R96 ;  /* 0x0002b06001007387 */ /* 0x000fe20000100a00 */
[----:B------:R-:W-:-:S03]  /*2c0e0*/  IMAD.MOV.U32 R28, RZ, RZ, R95 ;  /* 0x000000ffff1c7224 */ /* 0x000fc600078e005f */
[----:B------:R1:W-:Y:S01]  /*2c0f0*/  STL [R1+0x2b8], R98 ;  /* 0x0002b86201007387 */ /* 0x0003e20000100800 */
[----:B------:R-:W-:Y:S01]  /*2c100*/  IMAD.MOV.U32 R33, RZ, RZ, R92 ;  /* 0x000000ffff217224 */ /* 0x000fe200078e005c */
[----:B------:R-:W-:Y:S01]  /*2c110*/  HMMA.1688.F32.TF32 R4, R240, R60, R4 ;  /* 0x0000003cf004723c */ /* 0x000fe20000081004 */
[----:B------:R-:W-:Y:S01]  /*2c120*/  IMAD.MOV.U32 R32, RZ, RZ, R93 ;  /* 0x000000ffff207224 */ /* 0x000fe200078e005d */
[----:B-1----:R-:W3:Y:S04]  /*2c130*/  LDL.LU.64 R98, [R1+0x1198] ;  /* 0x0011980001627983 */ /* 0x002ee80000300a00 */
[----:B------:R-:W3:Y:S04]  /*2c140*/  LDL.LU.64 R96, [R1+0x1190] ;  /* 0x0011900001607983 */ /* 0x000ee80000300a00 */
[----:B------:R-:W3:Y:S04]  /*2c150*/  LDL.LU.64 R94, [R1+0x1188] ;  /* 0x00118800015e7983 */ /* 0x000ee80000300a00 */
[----:B------:R-:W3:Y:S04]  /*2c160*/  LDL.LU.64 R92, [R1+0x1180] ;  /* 0x00118000015c7983 */ /* 0x000ee80000300a00 */
[----:B------:R-:W-:Y:S04]  /*2c170*/  STL.64 [R1+0x250], R232 ;  /* 0x000250e801007387 */ /* 0x000fe80000100a00 */
[----:B------:R-:W-:Y:S04]  /*2c180*/  STL.64 [R1+0x258], R234 ;  /* 0x000258ea01007387 */ /* 0x000fe80000100a00 */
[----:B------:R-:W-:Y:S04]  /*2c190*/  STL.64 [R1+0x590], R88 ;  /* 0x0005905801007387 */ /* 0x000fe80000100a00 */
[----:B------:R1:W-:Y:S01]  /*2c1a0*/  STL.64 [R1+0x598], R90 ;  /* 0x0005985a01007387 */ /* 0x0003e20000100a00 */
[----:B------:R-:W-:-:S03]  /*2c1b0*/  IMAD.MOV.U32 R239, RZ, RZ, R3 ;  /* 0x000000ffffef7224 */ /* 0x000fc600078e0003 */
[----:B------:R-:W-:Y:S04]  /*2c1c0*/  LDS R232, [R2+0x4e000] ;  /* 0x04e0000002e87984 */ /* 0x000fe80000000800 */
[----:B------:R-:W-:Y:S04]  /*2c1d0*/  LDS R234, [R2+0x4f000] ;  /* 0x04f0000002ea7984 */ /* 0x000fe80000000800 */
[----:B-1----:R-:W3:Y:S04]  /*2c1e0*/  LDL.LU.64 R90, [R1+0x1178] ;  /* 0x00117800015a7983 */ /* 0x002ee80000300a00 */
[----:B------:R-:W3:Y:S04]  /*2c1f0*/  LDL.LU.64 R88, [R1+0x1170] ;  /* 0x0011700001587983 */ /* 0x000ee80000300a00 */
[----:B------:R-:W-:Y:S04]  /*2c200*/  STL.64 [R1+0x640], R84 ;  /* 0x0006405401007387 */ /* 0x000fe80000100a00 */
[----:B------:R1:W-:Y:S04]  /*2c210*/  STL.64 [R1+0x648], R86 ;  /* 0x0006485601007387 */ /* 0x0003e80000100a00 */
[----:B------:R-:W-:Y:S04]  /*2c220*/  LDS R233, [R0+0x4e000] ;  /* 0x04e0000000e97984 */ /* 0x000fe80000000800 */
[----:B------:R-:W2:Y:S04]  /*2c230*/  LDS R235, [R0+0x4f000] ;  /* 0x04f0000000eb7984 */ /* 0x000ea80000000800 */
        /* <DEDUP_REMOVED lines=18> */
[C---:B--2---:R-:W-:Y:S11]  /*2c360*/  HMMA.1688.F32.TF32 R236, R240.reuse, R64, R236 ;  /* 0x00000040f0ec723c */ /* 0x044ff600000810ec */
[----:B------:R-:W-:Y:S11]  /*2c370*/  @!UPT UIADD3 URZ, URZ, URZ, URZ ;  /* 0x0000003f3f3ff290 */ /* 0x000ff6000fffe03f */
[----:B------:R-:W-:Y:S01]  /*2c380*/  @!UPT UIADD3 URZ, URZ, URZ, URZ ;  /* 0x0000003f3f3ff290 */ /* 0x000fe2000fffe03f */
[----:B------:R-:W-:Y:S04]  /*2c390*/  STL.64 [R1+0x5f0], R236 ;  /* 0x0005f0ec01007387 */ /* 0x000fe80000100a00 */
[----:B------:R-:W-:Y:S01]  /*2c3a0*/  STL.64 [R1+0x5f8], R238 ;  /* 0x0005f8ee01007387 */ /* 0x000fe20000100a00 */
[C---:B---3--:R-:W-:Y:S08]  /*2c3b0*/  HMMA.1688.F32.TF32 R8, R240.reuse, R72, R8 ;  /* 0x00000048f008723c */ /* 0x048ff00000081008 */
[C---:B----4-:R-:W-:Y:S11]  /*2c3c0*/  HMMA.1688.F32.TF32 R4, R240.reuse, R68, R4 ;  /* 0x00000044f004723c */ /* 0x050ff60000081004 */
[----:B------:R-:W-:Y:S04]  /*2c3d0*/  @!UPT UIADD3 URZ, URZ, URZ, URZ ;  /* 0x0000003f3f3ff290 */ /* 0x000fe8000fffe03f */
[----:B------:R-:W-:Y:S08]  /*2c3e0*/  STL.64 [R1+0x5d0], R8 ;  /* 0x0005d00801007387 */ /* 0x000ff00000100a00 */
[----:B------:R-:W-:Y:S04]  /*2c3f0*/  STL.64 [R1+0x5e0], R4 ;  /* 0x0005e00401007387 */ /* 0x000fe80000100a00 */
[----:B------:R1:W-:Y:S02]  /*2c400*/  STL.64 [R1+0x5e8], R6 ;  /* 0x0005e80601007387 */ /* 0x0003e40000100a00 */
[----:B-1----:R-:W-:Y:S08]  /*2c410*/  HMMA.1688.F32.TF32 R4, R240, R76, R12 ;  /* 0x0000004cf004723c */ /* 0x002ff0000008100c */
[----:B------:R-:W-:Y:S01]  /*2c420*/  HMMA.1688.F32.TF32 R12, R232, R22, R84 ;  /* 0x00000016e80c723c */ /* 0x000fe20000081054 */
[----:B------:R1:W-:Y:S01]  /*2c430*/  STL [R1+0x5d8], R10 ;  /* 0x0005d80a01007387 */ /* 0x0003e20000100800 */
[----:B------:R-:W-:-:S06]  /*2c440*/  IMAD.MOV.U32 R3, RZ, RZ, R11 ;  /* 0x000000ffff037224 */ /* 0x000fcc00078e000b */
[----:B-1----:R-:W-:Y:S01]  /*2c450*/  HMMA.1688.F32.TF32 R8, R232, R26, R88 ;  /* 0x0000001ae808723c */ /* 0x002fe20000081058 */
[----:B------:R-:W-:Y:S07]  /*2c460*/  LDS R88, [R2+0x4e180] ;  /* 0x04e1800002587984 */ /* 0x000fee0000000800 */
[----:B------:R-:W-:Y:S01]  /*2c470*/  IMAD.MOV.U32 R73, RZ, RZ, R4 ;  /* 0x000000ffff497224 */ /* 0x000fe200078e0004 */
[----:B------:R-:W-:Y:S01]  /*2c480*/  LDS R90, [R2+0x4f180] ;  /* 0x04f18000025a7984 */ /* 0x000fe20000000800 */
[----:B------:R-:W-:-:S02]  /*2c490*/  IMAD.MOV.U32 R72, RZ, RZ, R5 ;  /* 0x000000ffff487224 */ /* 0x000fc400078e0005 */
[----:B------:R-:W-:Y:S01]  /*2c4a0*/  IMAD.MOV.U32 R69, RZ, RZ, R6 ;  /* 0x000000ffff457224 */ /* 0x000fe200078e0006 */
[----:B------:R-:W-:Y:S01]  /*2c4b0*/  LDS R89, [R0+0x4e180] ;  /* 0x04e1800000597984 */ /* 0x000fe20000000800 */
[----:B------:R-:W-:Y:S02]  /*2c4c0*/  IMAD.MOV.U32 R60, RZ, RZ, R7 ;  /* 0x000000ffff3c7224 */ /* 0x000fe400078e0007 */
[----:B------:R-:W-:Y:S01]  /*2c4d0*/  HMMA.1688.F32.TF32 R4, R240, R80, R16 ;  /* 0x00000050f004723c */ /* 0x000fe20000081010 */
[----:B------:R-:W-:Y:S04]  /*2c4e0*/  STL.64 [R1+0x100], R12 ;  /* 0x0001000c01007387 */ /* 0x000fe80000100a00 */
[----:B------:R1:W-:Y:S03]  /*2c4f0*/  STL.64 [R1+0x108], R14 ;  /* 0x0001080e01007387 */ /* 0x0003e60000100a00 */
[C---:B------:R-:W-:Y:S01]  /*2c500*/  HMMA.1688.F32.TF32 R16, R232.reuse, R30, R92 ;  /* 0x0000001ee810723c */ /* 0x040fe2000008105c */
[----:B------:R-:W-:Y:S07]  /*2c510*/  LDS R91, [R0+0x4f180] ;  /* 0x04f18000005b7984 */ /* 0x000fee0000000800 */
[C---:B-1----:R-:W-:Y:S01]  /*2c520*/  HMMA.1688.F32.TF32 R12, R232.reuse, R34, R96 ;  /* 0x00000022e80c723c */ /* 0x042fe20000081060 */
[----:B------:R-:W-:Y:S04]  /*2c530*/  STL.64 [R1+0xf0], R8 ;  /* 0x0000f00801007387 */ /* 0x000fe80000100a00 */
[----:B------:R1:W-:Y:S10]  /*2c540*/  STL.64 [R1+0xf8], R10 ;  /* 0x0000f80a01007387 */ /* 0x0003f40000100a00 */
        /* <DEDUP_REMOVED lines=8> */
[----:B------:R1:W-:Y:S08]  /*2c5d0*/  STL.64 [R1+0x678], R10 ;  /* 0x0006780a01007387 */ /* 0x0003f00000100a00 */
[----:B------:R-:W-:Y:S01]  /*2c5e0*/  STL.64 [R1+0x720], R16 ;  /* 0x0007201001007387 */ /* 0x000fe20000100a00 */
[C---:B-1----:R-:W-:Y:S03]  /*2c5f0*/  HMMA.1688.F32.TF32 R8, R232.reuse, R50, R112 ;  /* 0x00000032e808723c */ /* 0x042fe60000081070 */
        /* <DEDUP_REMOVED lines=9> */
[----:B--2---:R-:W-:Y:S03]  /*2c690*/  HMMA.1688.F32.TF32 R12, R232, R58, R120 ;  /* 0x0000003ae80c723c */ /* 0x004fe60000081078 */
[----:B------:R-:W-:Y:S04]  /*2c6a0*/  STL.64 [R1+0x850], R8 ;  /* 0x0008500801007387 */ /* 0x000fe80000100a00 */
[----:B------:R1:W-:Y:S01]  /*2c6b0*/  STL.64 [R1+0x858], R10 ;  /* 0x0008580a01007387 */ /* 0x0003e20000100a00 */
[----:B------:R-:W-:-:S03]  /*2c6c0*/  IMAD.MOV.U32 R49, RZ, RZ, R7 ;  /* 0x000000ffff317224 */ /* 0x000fc600078e0007 */
[----:B------:R-:W-:Y:S04]  /*2c6d0*/  LDS R6, [R2+0x4f080] ;  /* 0x04f0800002067984 */ /* 0x000fe80000000800 */
[----:B------:R-:W-:Y:S01]  /*2c6e0*/  LDS R5, [R0+0x4e080] ;  /* 0x04e0800000057984 */ /* 0x000fe20000000800 */
[C---:B-1----:R-:W-:Y:S03]  /*2c6f0*/  HMMA.1688.F32.TF32 R8, R232.reuse, R62, R124 ;  /* 0x0000003ee808723c */ /* 0x042fe6000008107c */
[----:B------:R-:W-:Y:S04]  /*2c700*/  STL.64 [R1+0x840], R16 ;  /* 0x0008401001007387 */ /* 0x000fe80000100a00 */
[----:B------:R1:W-:Y:S04]  /*2c710*/  STL.64 [R1+0x848], R18 ;  /* 0x0008481201007387 */ /* 0x0003e80000100a00 */
[----:B------:R-:W-:Y:S04]  /*2c720*/  STL.64 [R1+0x830], R12 ;  /* 0x0008300c01007387 */ /* 0x000fe80000100a00 */
[----:B------:R2:W-:Y:S01]  /*2c730*/  STL.64 [R1+0x838], R14 ;  /* 0x0008380e01007387 */ /* 0x0005e20000100a00 */
[----:B-1----:R-:W-:Y:S03]  /*2c740*/  HMMA.1688.F32.TF32 R16, R232, R66, R128 ;  /* 0x00000042e810723c */ /* 0x002fe60000081080 */
[----:B------:R-:W1:Y:S01]  /*2c750*/  LDS R7, [R0+0x4f080] ;  /* 0x04f0800000077984 */ /* 0x000e620000000800 */
[----:B------:R-:W-:-:S02]  /*2c760*/  IMAD.MOV.U32 R92, RZ, RZ, R220 ;  /* 0x000000ffff5c7224 */ /* 0x000fc400078e00dc */
        /* <DEDUP_REMOVED lines=11> */
[C---:B--2---:R-:W-:Y:S03]  /*2c820*/  HMMA.1688.F32.TF32 R8, R232.reuse, R74, R136 ;  /* 0x0000004ae808723c */ /* 0x044fe60000081088 */
[----:B------:R-:W-:Y:S04]  /*2c830*/  STL.64 [R1+0x810], R16 ;  /* 0x0008101001007387 */ /* 0x000fe80000100a00 */
[----:B------:R2:W-:Y:S04]  /*2c840*/  STL.64 [R1+0x818], R18 ;  /* 0x0008181201007387 */ /* 0x0005e80000100a00 */
[----:B------:R-:W-:Y:S04]  /*2c850*/  STL.64 [R1+0x800], R12 ;  /* 0x0008000c01007387 */ /* 0x000fe80000100a00 */
[----:B------:R3:W-:Y:S01]  /*2c860*/  STL.64 [R1+0x808], R14 ;  /* 0x0008080e01007387 */ /* 0x0007e20000100a00 */
[C---:B--2---:R-:W-:Y:S08]  /*2c870*/  HMMA.1688.F32.TF32 R16, R232.reuse, R78, R140 ;  /* 0x0000004ee810723c */ /* 0x044ff0000008108c */
[----:B---3--:R-:W-:Y:S01]  /*2c880*/  HMMA.1688.F32.TF32 R12, R232, R82, R144 ;  /* 0x00000052e80c723c */ /* 0x008fe20000081090 */
[----:B------:R-:W-:Y:S04]  /*2c890*/  STL.64 [R1+0x7f0], R8 ;  /* 0x0007f00801007387 */ /* 0x000fe80000100a00 */
[----:B------:R-:W-:Y:S03]  /*2c8a0*/  STL.64 [R1+0x7f8], R10 ;  /* 0x0007f80a01007387 */ /* 0x000fe60000100a00 */
[----:B-1----:R-:W-:Y:S01]  /*2c8b0*/  HMMA.1688.F32.TF32 R240, R4, R22, R148 ;  /* 0x0000001604f0723c */ /* 0x002fe20000081094 */
[----:B------:R-:W-:Y:S01]  /*2c8c0*/  IMAD.MOV.U32 R98, RZ, RZ, R213 ;  /* 0x000000ffff627224 */ /* 0x000fe200078e00d5 */
[----:B------:R-:W-:Y:S01]  /*2c8d0*/  LDS R8, [R2+0x4e100] ;  /* 0x04e1000002087984 */ /* 0x000fe20000000800 */
[----:B------:R-:W-:-:S03]  /*2c8e0*/  IMAD.MOV.U32 R99, RZ, RZ, R214 ;  /* 0x000000ffff637224 */ /* 0x000fc600078e00d6 */
[----:B------:R-:W-:Y:S02]  /*2c8f0*/  LDS R10, [R2+0x4f100] ;  /* 0x04f10000020a7984 */ /* 0x000fe40000000800 */
[C---:B------:R-:W-:Y:S02]  /*2c900*/  HMMA.1688.F32.TF32 R232, R4.reuse, R26, R152 ;  /* 0x0000001a04e8723c */ /* 0x040fe40000081098 */
[----:B------:R-:W-:Y:S04]  /*2c910*/  STL.64 [R1+0x7e0], R16 ;  /* 0x0007e01001007387 */ /* 0x000fe80000100a00 */
[----:B------:R1:W-:Y:S02]  /*2c920*/  STL.64 [R1+0x7e8], R18 ;  /* 0x0007e81201007387 */ /* 0x0003e40000100a00 */
[C---:B------:R-:W-:Y:S02]  /*2c930*/  HMMA.1688.F32.TF32 R236, R4.reuse, R38, R164 ;  /* 0x0000002604ec723c */ /* 0x040fe400000810a4 */
[----:B------:R-:W-:Y:S04]  /*2c940*/  STL.64 [R1+0x7d0], R12 ;  /* 0x0007d00c01007387 */ /* 0x000fe80000100a00 */
[----:B------:R2:W-:Y:S02]  /*2c950*/  STL.64 [R1+0x7d8], R14 ;  /* 0x0007d80e01007387 */ /* 0x0005e40000100a00 */
[C---:B-1----:R-:W-:Y:S02]  /*2c960*/  HMMA.1688.F32.TF32 R16, R4.reuse, R30, R156 ;  /* 0x0000001e0410723c */ /* 0x042fe4000008109c */
[----:B------:R-:W-:Y:S04]  /*2c970*/  LDS R9, [R0+0x4e100] ;  /* 0x04e1000000097984 */ /* 0x000fe80000000800 */
[----:B------:R-:W1:Y:S02]  /*2c980*/  LDS R11, [R0+0x4f100] ;  /* 0x04f10000000b7984 */ /* 0x000e640000000800 */
[C---:B--2---:R-:W-:Y:S02]  /*2c990*/  HMMA.1688.F32.TF32 R12, R4.reuse, R34, R160 ;  /* 0x00000022040c723c */ /* 0x044fe400000810a0 */
[----:B------:R-:W-:Y:S04]  /*2c9a0*/  STL.64 [R1+0xff0], R242 ;  /* 0x000ff0f201007387 */ /* 0x000fe80000100a00 */
[----:B------:R-:W-:Y:S02]  /*2c9b0*/  STL.64 [R1+0xfe8], R240 ;  /* 0x000fe8f001007387 */ /* 0x000fe40000100a00 */
[C---:B------:R-:W-:Y:S02]  /*2c9c0*/  HMMA.1688.F32.TF32 R168, R4.reuse, R42, R168 ;  /* 0x0000002a04a8723c */ /* 0x040fe400000810a8 */
[----:B------:R-:W-:Y:S04]  /*2c9d0*/  STL.64 [R1+0x1000], R234 ;  /* 0x001000ea01007387 */ /* 0x000fe80000100a00 */
[----:B------:R-:W-:Y:S02]  /*2c9e0*/  STL.64 [R1+0xff8], R232 ;  /* 0x000ff8e801007387 */ /* 0x000fe40000100a00 */
[C---:B------:R-:W-:Y:S02]  /*2c9f0*/  HMMA.1688.F32.TF32 R84, R4.reuse, R46, R172 ;  /* 0x0000002e0454723c */ /* 0x040fe400000810ac */
[----:B------:R-:W-:Y:S04]  /*2ca00*/  STL.64 [R1+0xc0], R16 ;  /* 0x0000c01001007387 */ /* 0x000fe80000100a00 */
[----:B------:R2:W-:Y:S04]  /*2ca10*/  STL.64 [R1+0xc8], R18 ;  /* 0x0000c81201007387 */ /* 0x0005e80000100a00 */
[----:B------:R-:W-:Y:S04]  /*2ca20*/  STL.64 [R1+0x1010], R238 ;  /* 0x001010ee01007387 */ /* 0x000fe80000100a00 */
[----:B------:R-:W-:Y:S01]  /*2ca30*/  STL.64 [R1+0xb0], R12 ;  /* 0x0000b00c01007387 */ /* 0x000fe20000100a00 */
[C---:B--2---:R-:W-:Y:S03]  /*2ca40*/  HMMA.1688.F32.TF32 R16, R4.reuse, R50, R176 ;  /* 0x000000320410723c */ /* 0x044fe600000810b0 */
[----:B------:R2:W-:Y:S05]  /*2ca50*/  STL.64 [R1+0xb8], R14 ;  /* 0x0000b80e01007387 */ /* 0x0005ea0000100a00 */
[C---:B--2---:R-:W-:Y:S01]  /*2ca60*/  HMMA.1688.F32.TF32 R12, R4.reuse, R54, R180 ;  /* 0x00000036040c723c */ /* 0x044fe200000810b4 */
        /* <DEDUP_REMOVED lines=20> */
[C---:B--2---:R-:W-:Y:S08]  /*2cbb0*/  HMMA.1688.F32.TF32 R12, R4.reuse, R78, R204 ;  /* 0x0000004e040c723c */ /* 0x044ff000000810cc */
[----:B------:R-:W-:Y:S01]  /*2cbc0*/  HMMA.1688.F32.TF32 R4, R4, R82, R208 ;  /* 0x000000520404723c */ /* 0x000fe200000810d0 */
[----:B------:R-:W-:Y:S04]  /*2cbd0*/  STL.64 [R1+0x760], R84 ;  /* 0x0007605401007387 */ /* 0x000fe80000100a00 */
[----:B------:R-:W-:Y:S04]  /*2cbe0*/  STL.64 [R1+0x768], R86 ;  /* 0x0007685601007387 */ /* 0x000fe80000100a00 */
[----:B------:R2:W-:Y:S04]  /*2cbf0*/  STL.64 [R1+0x750], R16 ;  /* 0x0007501001007387 */ /* 0x0005e80000100a00 */
[----:B------:R3:W-:Y:S04]  /*2cc00*/  STL.64 [R1+0x758], R18 ;  /* 0x0007581201007387 */ /* 0x0007e80000100a00 */
[----:B------:R4:W-:Y:S01]  /*2cc10*/  STL.64 [R1+0x740], R12 ;  /* 0x0007400c01007387 */ /* 0x0009e20000100a00 */
[----:B--2---:R-:W-:-:S03]  /*2cc20*/  IMAD.MOV.U32 R16, RZ, RZ, R228 ;  /* 0x000000ffff107224 */ /* 0x004fc600078e00e4 */
[----:B------:R4:W-:Y:S01]  /*2cc30*/  STL.64 [R1+0x748], R14 ;  /* 0x0007480e01007387 */ /* 0x0009e20000100a00 */
[----:B------:R-:W-:-:S03]  /*2cc40*/  IMAD.MOV.U32 R17, RZ, RZ, R229 ;  /* 0x000000ffff117224 */ /* 0x000fc600078e00e5 */
[----:B------:R-:W2:Y:S01]  /*2cc50*/  LDL.LU R228, [R1+0x1118] ;  /* 0x0011180001e47983 */ /* 0x000ea20000300800 */
[----:B---3--:R-:W-:-:S03]  /*2cc60*/  IMAD.MOV.U32 R18, RZ, RZ, R230 ;  /* 0x000000ffff127224 */ /* 0x008fc600078e00e6 */
[----:B------:R-:W-:Y:S01]  /*2cc70*/  STL.64 [R1+0x730], R4 ;  /* 0x0007300401007387 */ /* 0x000fe20000100a00 */
[----:B------:R-:W-:-:S03]  /*2cc80*/  IMAD.MOV.U32 R19, RZ, RZ, R231 ;  /* 0x000000ffff137224 */ /* 0x000fc600078e00e7 */
[----:B------:R3:W-:Y:S01]  /*2cc90*/  STL.64 [R1+0x738], R6 ;  /* 0x0007380601007387 */ /* 0x0007e20000100a00 */
[----:B------:R-:W-:-:S03]  /*2cca0*/  IMAD.MOV.U32 R84, RZ, RZ, R224 ;  /* 0x000000ffff547224 */ /* 0x000fc600078e00e0 */
[----:B------:R-:W2:Y:S01]  /*2ccb0*/  LDL.LU R229, [R1+0x1114] ;  /* 0x0011140001e57983 */ /* 0x000ea20000300800 */
[----:B------:R-:W-:-:S03]  /*2ccc0*/  IMAD.MOV.U32 R85, RZ, RZ, R225 ;  /* 0x000000ffff557224 */ /* 0x000fc600078e00e1 */
[----:B------:R-:W2:Y:S01]  /*2ccd0*/  LDL.LU R230, [R1+0x1110] ;  /* 0x0011100001e67983 */ /* 0x000ea20000300800 */
[----:B------:R-:W-:-:S03]  /*2cce0*/  IMAD.MOV.U32 R86, RZ, RZ, R226 ;  /* 0x000000ffff567224 */ /* 0x000fc600078e00e2 */
[----:B------:R-:W2:Y:S01]  /*2ccf0*/  LDL.LU R231, [R1+0x110c] ;  /* 0x00110c0001e77983 */ /* 0x000ea20000300800 */
        /* <DEDUP_REMOVED lines=9> */
[----:B------:R-:W3:Y:S04]  /*2cd90*/  LDL.LU R100, [R1] ;  /* 0x0000000001647983 */ /* 0x000ee80000300800 */
[----:B------:R-:W3:Y:S04]  /*2cda0*/  LDL.LU R101, [R1+0x4] ;  /* 0x0000040001657983 */ /* 0x000ee80000300800 */
[----:B------:R-:W3:Y:S04]  /*2cdb0*/  LDL.LU R102, [R1+0x8] ;  /* 0x0000080001667983 */ /* 0x000ee80000300800 */
[----:B------:R-:W3:Y:S01]  /*2cdc0*/  LDL.LU R103, [R1+0xc] ;  /* 0x00000c0001677983 */ /* 0x000ee20000300800 */
[----:B----4-:R-:W-:-:S03]  /*2cdd0*/  IMAD.MOV.U32 R12, RZ, RZ, R215 ;  /* 0x000000ffff0c7224 */ /* 0x010fc600078e00d7 */
        /* <DEDUP_REMOVED lines=10> */
[----:B------:R-:W4:Y:S01]  /*2ce80*/  LDL.LU R219, [R1+0x10cc] ;  /* 0x0010cc0001db7983 */ /* 0x000f220000300800 */
[C---:B-1----:R-:W-:Y:S08]  /*2ce90*/  HMMA.1688.F32.TF32 R96, R8.reuse, R46, R96 ;  /* 0x0000002e0860723c */ /* 0x042ff00000081060 */
        /* <DEDUP_REMOVED lines=10> */
[C---:B----4-:R-:W-:Y:S08]  /*2cf40*/  HMMA.1688.F32.TF32 R212, R8.reuse, R22, R212 ;  /* 0x0000001608d4723c */ /* 0x050ff000000810d4 */
[C---:B------:R-:W-:Y:S11]  /*2cf50*/  HMMA.1688.F32.TF32 R216, R8.reuse, R26, R216 ;  /* 0x0000001a08d8723c */ /* 0x040ff600000810d8 */
[----:B------:R-:W-:Y:S04]  /*2cf60*/  @!UPT UIADD3 URZ, URZ, URZ, URZ ;  /* 0x0000003f3f3ff290 */ /* 0x000fe8000fffe03f */
        /* <DEDUP_REMOVED lines=12> */
[C---:B-1----:R-:W-:Y:S02]  /*2d030*/  HMMA.1688.F32.TF32 R4, R8.reuse, R50, R92 ;  /* 0x000000320804723c */ /* 0x042fe4000008105c */
[----:B------:R-:W-:Y:S04]  /*2d040*/  STL.64 [R1+0x710], R96 ;  /* 0x0007106001007387 */ /* 0x000fe80000100a00 */
[----:B------:R-:W-:Y:S11]  /*2d050*/  STL.64 [R1+0x718], R98 ;  /* 0x0007186201007387 */ /* 0x000ff60000100a00 */
[----:B------:R-:W-:Y:S06]  /*2d060*/  @!UPT UIADD3 URZ, URZ, URZ, URZ ;  /* 0x0000003f3f3ff290 */ /* 0x000fec000fffe03f */
[----:B------:R-:W-:Y:S04]  /*2d070*/  STL.64 [R1+0x700], R4 ;  /* 0x0007000401007387 */ /* 0x000fe80000100a00 */
[----:B------:R1:W-:Y:S02]  /*2d080*/  STL.64 [R1+0x708], R6 ;  /* 0x0007080601007387 */ /* 0x0003e40000100a00 */
[----:B-1----:R-:W-:Y:S02]  /*2d090*/  HMMA.1688.F32.TF32 R4, R8, R62, R12 ;  /* 0x0000003e0804723c */ /* 0x002fe4000008100c */
[----:B------:R1:W-:Y:S04]  /*2d0a0*/  STL.64 [R1+0x6f0], R84 ;  /* 0x0006f05401007387 */ /* 0x0003e80000100a00 */
[----:B------:R2:W-:Y:S04]  /*2d0b0*/  STL.64 [R1+0x6f8], R86 ;  /* 0x0006f85601007387 */ /* 0x0005e80000100a00 */
[----:B------:R-:W3:Y:S04]  /*2d0c0*/  LDL.LU R128, [R1+0x290] ;  /* 0x0002900001807983 */ /* 0x000ee80000300800 */
[----:B------:R4:W-:Y:S04]  /*2d0d0*/  STL.64 [R1+0x6e0], R16 ;  /* 0x0006e01001007387 */ /* 0x0009e80000100a00 */
[----:B------:R1:W-:Y:S05]  /*2d0e0*/  STL.64 [R1+0x6e8], R18 ;  /* 0x0006e81201007387 */ /* 0x0003ea0000100a00 */
[----:B------:R-:W-:Y:S04]  /*2d0f0*/  STL.64 [R1+0x6d0], R4 ;  /* 0x0006d00401007387 */ /* 0x000fe80000100a00 */
[----:B------:R1:W-:Y:S04]  /*2d100*/  STL.64 [R1+0x6d8], R6 ;  /* 0x0006d80601007387 */ /* 0x0003e80000100a00 */
        /* <DEDUP_REMOVED lines=55> */
[----:B-1----:R-:W3:Y:S04]  /*2d480*/  LDL.LU R84, [R1+0x130] ;  /* 0x0001300001547983 */ /* 0x002ee80000300800 */
[----:B------:R-:W3:Y:S04]  /*2d490*/  LDL.LU R85, [R1+0x134] ;  /* 0x0001340001557983 */ /* 0x000ee80000300800 */
[----:B--2---:R-:W2:Y:S04]  /*2d4a0*/  LDL.LU R86, [R1+0x138] ;  /* 0x0001380001567983 */ /* 0x004ea80000300800 */
        /* <DEDUP_REMOVED lines=37> */
[----:B---3--:R-:W-:-:S03]  /*2d700*/  IMAD.MOV.U32 R108, RZ, RZ, R244 ;  /* 0x000000ffff6c7224 */ /* 0x008fc600078e00f4 */
        /* <DEDUP_REMOVED lines=18> */
[----:B------:R-:W3:Y:S01]  /*2d830*/  LDL.LU R247, [R1+0x109c] ;  /* 0x00109c0001f77983 */ /* 0x000ee20000300800 */
[----:B------:R-:W-:Y:S08]  /*2d840*/  HMMA.1688.F32.TF32 R192, R88, R74, R144 ;  /* 0x0000004a58c0723c */ /* 0x000ff00000081090 */
[C---:B--2---:R-:W-:Y:S08]  /*2d850*/  HMMA.1688.F32.TF32 R4, R8.reuse, R70, R172 ;  /* 0x000000460804723c */ /* 0x044ff000000810ac */
[C---:B------:R-:W-:Y:S08]  /*2d860*/  HMMA.1688.F32.TF32 R176, R8.reuse, R66, R176 ;  /* 0x0000004208b0723c */ /* 0x040ff000000810b0 */
[C---:B------:R-:W-:Y:S11]  /*2d870*/  HMMA.1688.F32.TF32 R172, R8.reuse, R74, R168 ;  /* 0x0000004a08ac723c */ /* 0x040ff600000810a8 */
[----:B------:R-:W-:Y:S04]  /*2d880*/  @!UPT UIADD3 URZ, URZ, URZ, URZ ;  /* 0x0000003f3f3ff290 */ /* 0x000fe8000fffe03f */
[----:B------:R-:W-:Y:S01]  /*2d890*/  STL.64 [R1+0x6c0], R176 ;  /* 0x0006c0b001007387 */ /* 0x000fe20000100a00 */
[----:B------:R-:W-:Y:S03]  /*2d8a0*/  HMMA.1688.F32.TF32 R168, R8, R78, R96 ;  /* 0x0000004e08a8723c */ /* 0x000fe60000081060 */
[----:B------:R-:W-:Y:S04]  /*2d8b0*/  STL.64 [R1+0x6c8], R178 ;  /* 0x0006c8b201007387 */ /* 0x000fe80000100a00 */
[----:B------:R-:W-:Y:S04]  /*2d8c0*/  STL.64 [R1+0x6b0], R4 ;  /* 0x0006b00401007387 */ /* 0x000fe80000100a00 */
[----:B------:R3:W-:Y:S04]  /*2d8d0*/  STL.64 [R1+0x6b8], R6 ;  /* 0x0006b80601007387 */ /* 0x0007e80000100a00 */
[----:B------:R-:W-:Y:S04]  /*2d8e0*/  STL.64 [R1+0x6a0], R172 ;  /* 0x0006a0ac01007387 */ /* 0x000fe80000100a00 */
[----:B------:R-:W-:Y:S04]  /*2d8f0*/  STL.64 [R1+0x6a8], R174 ;  /* 0x0006a8ae01007387 */ /* 0x000fe80000100a00 */
[----:B------:R-:W-:Y:S04]  /*2d900*/  STL.64 [R1+0x690], R168 ;  /* 0x000690a801007387 */ /* 0x000fe80000100a00 */
[----:B------:R-:W-:Y:S01]  /*2d910*/  STL.64 [R1+0x698], R170 ;  /* 0x000698aa01007387 */ /* 0x000fe20000100a00 */
[----:B----4-:R-:W-:Y:S08]  /*2d920*/  HMMA.1688.F32.TF32 R160, R88, R50, R160 ;  /* 0x0000003258a0723c */ /* 0x010ff000000810a0 */
[----:B---3--:R-:W-:Y:S08]  /*2d930*/  HMMA.1688.F32.TF32 R4, R8, R82, R248 ;  /* 0x000000520804723c */ /* 0x008ff000000810f8 */
[C---:B------:R-:W-:Y:S11]  /*2d940*/  HMMA.1688.F32.TF32 R96, R88.reuse, R22, R244 ;  /* 0x000000165860723c */ /* 0x040ff600000810f4 */
[----:B------:R-:W-:Y:S11]  /*2d950*/  @!UPT UIADD3 URZ, URZ, URZ, URZ ;  /* 0x0000003f3f3ff290 */ /* 0x000ff6000fffe03f */
[----:B------:R-:W-:Y:S01]  /*2d960*/  @!UPT UIADD3 URZ, URZ, URZ, URZ ;  /* 0x0000003f3f3ff290 */ /* 0x000fe2000fffe03f */
[----:B------:R-:W-:Y:S04]  /*2d970*/  STL.64 [R1+0x1090], R98 ;  /* 0x0010906201007387 */ /* 0x000fe80000100a00 */
[----:B------:R-:W-:Y:S04]  /*2d980*/  STL.64 [R1+0x680], R4 ;  /* 0x0006800401007387 */ /* 0x000fe80000100a00 */
[----:B------:R1:W-:Y:S02]  /*2d990*/  STL.64 [R1+0x688], R6 ;  /* 0x0006880601007387 */ /* 0x0003e40000100a00 */
[C---:B-1----:R-:W-:Y:S02]  /*2d9a0*/  HMMA.1688.F32.TF32 R4, R88.reuse, R46, R164 ;  /* 0x0000002e5804723c */ /* 0x042fe400000810a4 */
[----:B------:R1:W-:Y:S06]  /*2d9b0*/  STL.64 [R1+0x1088], R96 ;  /* 0x0010886001007387 */ /* 0x0003ec0000100a00 */
        /* <DEDUP_REMOVED lines=8> */
[----:B------:R-:W-:Y:S09]  /*2da40*/  STL.64 [R1+0x58], R98 ;  /* 0x0000586201007387 */ /* 0x000ff20000100a00 */
[----:B------:R-:W-:Y:S04]  /*2da50*/  STL.64 [R1+0x650], R4 ;  /* 0x0006500401007387 */ /* 0x000fe80000100a00 */
[----:B------:R1:W-:Y:S02]  /*2da60*/  STL.64 [R1+0x658], R6 ;  /* 0x0006580601007387 */ /* 0x0003e40000100a00 */
[C---:B-1----:R-:W-:Y:S08]  /*2da70*/  HMMA.1688.F32.TF32 R4, R88.reuse, R82, R136 ;  /* 0x000000525804723c */ /* 0x042ff00000081088 */
[C---:B------:R-:W-:Y:S11]  /*2da80*/  HMMA.1688.F32.TF32 R184, R88.reuse, R66, R240 ;  /* 0x0000004258b8723c */ /* 0x040ff600000810f0 */
[----:B------:R-:W-:Y:S04]  /*2da90*/  @!UPT UIADD3 URZ, URZ, URZ, URZ ;  /* 0x0000003f3f3ff290 */ /* 0x000fe8000fffe03f */
[----:B------:R-:W-:Y:S04]  /*2daa0*/  STL.64 [R1+0xa0], R4 ;  /* 0x0000a00401007387 */ /* 0x000fe80000100a00 */
[----:B------:R-:W-:Y:S04]  /*2dab0*/  STL.64 [R1+0xa8], R6 ;  /* 0x0000a80601007387 */ /* 0x000fe80000100a00 */
[----:B------:R-:W2:Y:S04]  /*2dac0*/  LDL.LU R144, [R1+0x580] ;  /* 0x0005800001907983 */ /* 0x000ea80000300800 */
[----:B------:R-:W2:Y:S04]  /*2dad0*/  LDL.LU R145, [R1+0x584] ;  /* 0x0005840001917983 */ /* 0x000ea80000300800 */
[----:B------:R-:W2:Y:S04]  /*2dae0*/  LDL.LU R146, [R1+0x588] ;  /* 0x0005880001927983 */ /* 0x000ea80000300800 */
[----:B------:R-:W2:Y:S01]  /*2daf0*/  LDL.LU R147, [R1+0x58c] ;  /* 0x00058c0001937983 */ /* 0x000ea20000300800 */
[C---:B------:R-:W-:Y:S03]  /*2db00*/  HMMA.1688.F32.TF32 R180, R88.reuse, R62, R152 ;  /* 0x0000003e58b4723c */ /* 0x040fe60000081098 */
        /* <DEDUP_REMOVED lines=29> */
[C---:B------:R-:W-:Y:S03]  /*2dce0*/  HMMA.1688.F32.TF32 R16, R88.reuse, R34, R16 ;  /* 0x000000225810723c */ /* 0x040fe60000081010 */
[----:B------:R-:W2:Y:S05]  /*2dcf0*/  LDL.LU R139, [R1+0x47c] ;  /* 0x00047c00018b7983 */ /* 0x000eaa0000300800 */
[C---:B------:R-:W-:Y:S08]  /*2dd00*/  HMMA.1688.F32.TF32 R84, R88.reuse, R38, R84 ;  /* 0x000000265854723c */ /* 0x040ff00000081054 */
[C---:B------:R-:W-:Y:S08]  /*2dd10*/  HMMA.1688.F32.TF32 R92, R88.reuse, R42, R92 ;  /* 0x0000002a585c723c */ /* 0x040ff0000008105c */
[C---:B------:R-:W-:Y:S08]  /*2dd20*/  HMMA.1688.F32.TF32 R188, R88.reuse, R70, R148 ;  /* 0x0000004658bc723c */ /* 0x040ff00000081094 */
[----:B------:R-:W-:Y:S01]  /*2dd30*/  HMMA.1688.F32.TF32 R196, R88, R78, R140 ;  /* 0x0000004e58c4723c */ /* 0x000fe2000008108c */
[----:B------:R-:W-:Y:S04]  /*2dd40*/  LDS R140, [R2+0x4e280] ;  /* 0x04e28000028c7984 */ /* 0x000fe80000000800 */
[----:B------:R-:W-:Y:S03]  /*2dd50*/  LDS R142, [R2+0x4f280] ;  /* 0x04f28000028e7984 */ /* 0x000fe60000000800 */
[C---:B------:R-:W-:Y:S01]  /*2dd60*/  HMMA.1688.F32.TF32 R88, R116.reuse, R42, R132 ;  /* 0x0000002a7458723c */ /* 0x040fe20000081084 */
[----:B------:R-:W3:Y:S04]  /*2dd70*/  LDL.LU R132, [R1+0x450] ;  /* 0x0004500001847983 */ /* 0x000ee80000300800 */
[----:B------:R-:W3:Y:S03]  /*2dd80*/  LDL.LU R133, [R1+0x454] ;  /* 0x0004540001857983 */ /* 0x000ee60000300800 */
[C---:B------:R-:W-:Y:S01]  /*2dd90*/  HMMA.1688.F32.TF32 R204, R116.reuse, R50, R124 ;  /* 0x0000003274cc723c */ /* 0x040fe2000008107c */
        /* <DEDUP_REMOVED lines=56> */
[----:B------:R-:W2:Y:S02]  /*2e120*/  LDS R143, [R0+0x4f280] ;  /* 0x04f28000008f7984 */ /* 0x000ea40000000800 */
[----:B--2---:R-:W-:Y:S08]  /*2e130*/  HMMA.1688.F32.TF32 R160, R140, R54, R160 ;  /* 0x000000368ca0723c */ /* 0x004ff000000810a0 */
[C---:B---3--:R-:W-:Y:S01]  /*2e140*/  HMMA.1688.F32.TF32 R4, R116.reuse, R66, R176 ;  /* 0x000000427404723c */ /* 0x048fe200000810b0 */
[----:B------:R-:W-:Y:S04]  /*2e150*/  LDS R176, [R2+0x4e300] ;  /* 0x04e3000002b07984 */ /* 0x000fe80000000800 */
[----:B------:R-:W-:Y:S03]  /*2e160*/  LDS R178, [R2+0x4f300] ;  /* 0x04f3000002b27984 */ /* 0x000fe60000000800 */
[C---:B----4-:R-:W-:Y:S01]  /*2e170*/  HMMA.1688.F32.TF32 R228, R116.reuse, R58, R228 ;  /* 0x0000003a74e4723c */ /* 0x050fe200000810e4 */
[----:B------:R-:W-:Y:S04]  /*2e180*/  LDS R177, [R0+0x4e300] ;  /* 0x04e3000000b17984 */ /* 0x000fe80000000800 */
[----:B------:R-:W1:Y:S03]  /*2e190*/  LDS R179, [R0+0x4f300] ;  /* 0x04f3000000b37984 */ /* 0x000e660000000800 */
[C---:B------:R-:W-:Y:S11]  /*2e1a0*/  HMMA.1688.F32.TF32 R96, R116.reuse, R62, R224 ;  /* 0x0000003e7460723c */ /* 0x040ff600000810e0 */
[----:B------:R-:W-:Y:S04]  /*2e1b0*/  @!UPT UIADD3 URZ, URZ, URZ, URZ ;  /* 0x0000003f3f3ff290 */ /* 0x000fe8000fffe03f */
[----:B------:R-:W-:Y:S04]  /*2e1c0*/  STL.64 [R1+0x80], R228 ;  /* 0x000080e401007387 */ /* 0x000fe80000100a00 */
[----:B------:R-:W-:Y:S04]  /*2e1d0*/  STL.64 [R1+0x88], R230 ;  /* 0x000088e601007387 */ /* 0x000fe80000100a00 */
[----:B------:R-:W-:Y:S04]  /*2e1e0*/  STL.64 [R1+0x120], R96 ;  /* 0x0001206001007387 */ /* 0x000fe80000100a00 */
[----:B------:R-:W-:Y:S04]  /*2e1f0*/  STL.64 [R1+0x128], R98 ;  /* 0x0001286201007387 */ /* 0x000fe80000100a00 */
[----:B------:R-:W-:Y:S04]  /*2e200*/  STL.64 [R1+0x140], R4 ;  /* 0x0001400401007387 */ /* 0x000fe80000100a00 */
[----:B------:R2:W-:Y:S02]  /*2e210*/  STL.64 [R1+0x148], R6 ;  /* 0x0001480601007387 */ /* 0x0005e40000100a00 */
[C---:B--2---:R-:W-:Y:S08]  /*2e220*/  HMMA.1688.F32.TF32 R4, R116.reuse, R70, R220 ;  /* 0x000000467404723c */ /* 0x044ff000000810dc */
[C---:B------:R-:W-:Y:S08]  /*2e230*/  HMMA.1688.F32.TF32 R216, R116.reuse, R74, R216 ;  /* 0x0000004a74d8723c */ /* 0x040ff000000810d8 */
[C---:B------:R-:W-:Y:S07]  /*2e240*/  HMMA.1688.F32.TF32 R96, R116.reuse, R78, R212 ;  /* 0x0000004e7460723c */ /* 0x040fee00000810d4 */
[----:B------:R-:W-:Y:S04]  /*2e250*/  STL.64 [R1+0x150], R4 ;  /* 0x0001500401007387 */ /* 0x000fe80000100a00 */
[----:B------:R2:W-:Y:S02]  /*2e260*/  STL.64 [R1+0x158], R6 ;  /* 0x0001580601007387 */ /* 0x0005e40000100a00 */
[----:B--2---:R-:W-:Y:S02]  /*2e270*/  HMMA.1688.F32.TF32 R4, R116, R82, R172 ;  /* 0x000000527404723c */ /* 0x004fe400000810ac */
[----:B------:R-:W-:Y:S04]  /*2e280*/  STL.64 [R1+0x160], R216 ;  /* 0x000160d801007387 */ /* 0x000fe80000100a00 */
[----:B------:R-:W-:Y:S04]  /*2e290*/  STL.64 [R1+0x168], R218 ;  /* 0x000168da01007387 */ /* 0x000fe80000100a00 */
[----:B------:R-:W-:Y:S04]  /*2e2a0*/  STL.64 [R1+0x1a0], R96 ;  /* 0x0001a06001007387 */ /* 0x000fe80000100a00 */
[----:B------:R2:W-:Y:S01]  /*2e2b0*/  STL.64 [R1+0x1a8], R98 ;  /* 0x0001a86201007387 */ /* 0x0005e20000100a00 */
[C---:B------:R-:W-:Y:S03]  /*2e2c0*/  HMMA.1688.F32.TF32 R152, R140.reuse, R66, R152 ;  /* 0x000000428c98723c */ /* 0x040fe60000081098 */
[----:B------:R-:W-:Y:S04]  /*2e2d0*/  LDS R174, [R2+0x4f380] ;  /* 0x04f3800002ae7984 */ /* 0x000fe80000000800 */
[----:B------:R-:W-:Y:S04]  /*2e2e0*/  LDS R172, [R2+0x4e380] ;  /* 0x04e3800002ac7984 */ /* 0x000fe80000000800 */
[----:B------:R-:W-:Y:S01]  /*2e2f0*/  STL.64 [R1+0x170], R4 ;  /* 0x0001700401007387 */ /* 0x000fe20000100a00 */
[----:B--2---:R-:W-:Y:S03]  /*2e300*/  HMMA.1688.F32.TF32 R96, R140, R46, R236 ;  /* 0x0000002e8c60723c */ /* 0x004fe600000810ec */
[----:B------:R2:W-:Y:S04]  /*2e310*/  STL.64 [R1+0x178], R6 ;  /* 0x0001780601007387 */ /* 0x0005e80000100a00 */
[----:B------:R-:W-:Y:S01]  /*2e320*/  LDS R175, [R0+0x4f380] ;  /* 0x04f3800000af7984 */ /* 0x000fe20000000800 */
[----:B------:R-:W-:Y:S03]  /*2e330*/  HMMA.1688.F32.TF32 R120, R116, R22, R120 ;  /* 0x000000167478723c */ /* 0x000fe60000081078 */
[----:B------:R-:W3:Y:S05]  /*2e340*/  LDS R173, [R0+0x4e380] ;  /* 0x04e3800000ad7984 */ /* 0x000eea0000000800 */
[C---:B--2---:R-:W-:Y:S07]  /*2e350*/  HMMA.1688.F32.TF32 R4, R140.reuse, R50, R164 ;  /* 0x000000328c04723c */ /* 0x044fee00000810a4 */
[----:B------:R-:W-:Y:S04]  /*2e360*/  STL.64 [R1+0x1b0], R96 ;  /* 0x0001b06001007387 */ /* 0x000fe80000100a00 */
[----:B------:R2:W-:Y:S02]  /*2e370*/  STL.64 [R1+0x1b8], R98 ;  /* 0x0001b86201007387 */ /* 0x0005e40000100a00 */
[C---:B--2---:R-:W-:Y:S10]  /*2e380*/  HMMA.1688.F32.TF32 R96, R140.reuse, R58, R156 ;  /* 0x0000003a8c60723c */ /* 0x044ff4000008109c */
[----:B------:R-:W-:Y:S04]  /*2e390*/  STL.64 [R1+0x1c0], R4 ;  /* 0x0001c00401007387 */ /* 0x000fe80000100a00 */
[----:B------:R2:W-:Y:S02]  /*2e3a0*/  STL.64 [R1+0x1c8], R6 ;  /* 0x0001c80601007387 */ /* 0x0005e40000100a00 */
[C---:B--2---:R-:W-:Y:S02]  /*2e3b0*/  HMMA.1688.F32.TF32 R4, R140.reuse, R62, R232 ;  /* 0x0000003e8c04723c */ /* 0x044fe400000810e8 */
[----:B------:R-:W-:Y:S04]  /*2e3c0*/  STL.64 [R1+0x1f0], R160 ;  /* 0x0001f0a001007387 */ /* 0x000fe80000100a00 */
[----:B------:R-:W-:Y:S04]  /*2e3d0*/  STL.64 [R1+0x1f8], R162 ;  /* 0x0001f8a201007387 */ /* 0x000fe80000100a00 */
[----:B------:R-:W-:Y:S04]  /*2e3e0*/  STL.64 [R1+0x200], R96 ;  /* 0x0002006001007387 */ /* 0x000fe80000100a00 */
[----:B------:R2:W-:Y:S09]  /*2e3f0*/  STL.64 [R1+0x208], R98 ;  /* 0x0002086201007387 */ /* 0x0005f20000100a00 */
[----:B------:R-:W-:Y:S01]  /*2e400*/  STL.64 [R1+0x210], R4 ;  /* 0x0002100401007387 */ /* 0x000fe20000100a00 */
[C---:B--2---:R-:W-:Y:S03]  /*2e410*/  HMMA.1688.F32.TF32 R96, R140.reuse, R70, R240 ;  /* 0x000000468c60723c */ /* 0x044fe600000810f0 */
[----:B------:R2:W-:Y:S05]  /*2e420*/  STL.64 [R1+0x218], R6 ;  /* 0x0002180601007387 */ /* 0x0005ea0000100a00 */
[----:B--2---:R-:W-:Y:S01]  /*2e430*/  HMMA.1688.F32.TF32 R4, R140, R74, R144 ;  /* 0x0000004a8c04723c */ /* 0x004fe20000081090 */
[----:B------:R-:W-:Y:S04]  /*2e440*/  STL.64 [R1+0x220], R152 ;  /* 0x0002209801007387 */ /* 0x000fe80000100a00 */
[----:B------:R-:W-:Y:S04]  /*2e450*/  STL.64 [R1+0x228], R154 ;  /* 0x0002289a01007387 */ /* 0x000fe80000100a00 */
[----:B------:R-:W2:Y:S06]  /*2e460*/  LDL.LU R236, [R1+0x350] ;  /* 0x0003500001ec7983 */ /* 0x000eac0000300800 */
[----:B------:R4:W-:Y:S04]  /*2e470*/  STL.64 [R1+0x230], R96 ;  /* 0x0002306001007387 */ /* 0x0009e80000100a00 */
[----:B------:R1:W-:Y:S01]  /*2e480*/  STL.64 [R1+0x238], R98 ;  /* 0x0002386201007387 */ /* 0x0003e20000100a00 */
[C---:B------:R-:W-:Y:S03]  /*2e490*/  HMMA.1688.F32.TF32 R100, R116.reuse, R26, R100 ;  /* 0x0000001a7464723c */ /* 0x040fe60000081064 */
[----:B------:R1:W-:Y:S04]  /*2e4a0*/  STL.64 [R1+0x380], R4 ;  /* 0x0003800401007387 */ /* 0x0003e80000100a00 */
[----:B------:R1:W-:Y:S01]  /*2e4b0*/  STL.64 [R1+0x388], R6 ;  /* 0x0003880601007387 */ /* 0x0003e20000100a00 */
[C---:B------:R-:W-:Y:S03]  /*2e4c0*/  HMMA.1688.F32.TF32 R104, R116.reuse, R30, R104 ;  /* 0x0000001e7468723c */ /* 0x040fe60000081068 */
[----:B------:R-:W2:Y:S04]  /*2e4d0*/  LDL.LU R237, [R1+0x354] ;  /* 0x0003540001ed7983 */ /* 0x000ea80000300800 */
[----:B------:R-:W2:Y:S01]  /*2e4e0*/  LDL.LU R238, [R1+0x358] ;  /* 0x0003580001ee7983 */ /* 0x000ea20000300800 */
[C---:B------:R-:W-:Y:S03]  /*2e4f0*/  HMMA.1688.F32.TF32 R108, R116.reuse, R34, R108 ;  /* 0x00000022746c723c */ /* 0x040fe6000008106c */
[----:B------:R-:W2:Y:S05]  /*2e500*/  LDL.LU R239, [R1+0x35c] ;  /* 0x00035c0001ef7983 */ /* 0x000eaa0000300800 */
[C---:B------:R-:W-:Y:S08]  /*2e510*/  HMMA.1688.F32.TF32 R112, R116.reuse, R38, R112 ;  /* 0x000000267470723c */ /* 0x040ff00000081070 */
[----:B------:R-:W-:Y:S08]  /*2e520*/  HMMA.1688.F32.TF32 R208, R116, R54, R208 ;  /* 0x0000003674d0723c */ /* 0x000ff000000810d0 */
[C---:B------:R-:W-:Y:S01]  /*2e530*/  HMMA.1688.F32.TF32 R116, R140.reuse, R42, R168 ;  /* 0x0000002a8c74723c */ /* 0x040fe200000810a8 */
        /* <DEDUP_REMOVED lines=66> */
[C---:B------:R-:W-:Y:S08]  /*2e960*/  HMMA.1688.F32.TF32 R128, R140.reuse, R30, R128 ;  /* 0x0000001e8c80723c */ /* 0x040ff00000081080 */
[C---:B------:R-:W-:Y:S08]  /*2e970*/  HMMA.1688.F32.TF32 R132, R140.reuse, R34, R132 ;  /* 0x000000228c84723c */ /* 0x040ff00000081084 */
[C---:B------:R-:W-:Y:S08]  /*2e980*/  HMMA.1688.F32.TF32 R136, R140.reuse, R38, R136 ;  /* 0x000000268c88723c */ /* 0x040ff00000081088 */
[C---:B--2---:R-:W-:Y:S01]  /*2e990*/  HMMA.1688.F32.TF32 R244, R140.reuse, R78, R240 ;  /* 0x0000004e8cf4723c */ /* 0x044fe200000810f0 */
[----:B------:R-:W2:Y:S11]  /*2e9a0*/  LDL.LU R240, [R1+0x300] ;  /* 0x0003000001f07983 */ /* 0x000eb60000300800 */
[----:B------:R-:W-:Y:S11]  /*2e9b0*/  @!UPT UIADD3 URZ, URZ, URZ, URZ ;  /* 0x0000003f3f3ff290 */ /* 0x000ff6000fffe03f */
[----:B------:R-:W-:Y:S04]  /*2e9c0*/  STL.64 [R1+0x3a0], R244 ;  /* 0x0003a0f401007387 */ /* 0x000fe80000100a00 */
[----:B------:R3:W-:Y:S04]  /*2e9d0*/  STL.64 [R1+0x3a8], R246 ;  /* 0x0003a8f601007387 */ /* 0x0007e80000100a00 */
[----:B------:R-:W2:Y:S04]  /*2e9e0*/  LDL.LU R241, [R1+0x304] ;  /* 0x0003040001f17983 */ /* 0x000ea80000300800 */
[----:B------:R-:W2:Y:S01]  /*2e9f0*/  LDL.LU R242, [R1+0x308] ;  /* 0x0003080001f27983 */ /* 0x000ea20000300800 */
[----:B---3--:R-:W-:Y:S03]  /*2ea00*/  HMMA.1688.F32.TF32 R244, R140, R82, R248 ;  /* 0x000000528cf4723c */ /* 0x008fe600000810f8 */
[----:B------:R-:W2:Y:S04]  /*2ea10*/  LDL.LU R243, [R1+0x30c] ;  /* 0x00030c0001f37983 */ /* 0x000ea80000300800 */
[----:B------:R-:W3:Y:S11]  /*2ea20*/  LDL.LU R140, [R1+0x490] ;  /* 0x00049000018c7983 */ /* 0x000ef60000300800 */
[----:B------:R-:W-:Y:S05]  /*2ea30*/  @!UPT UIADD3 URZ, URZ, URZ, URZ ;  /* 0x0000003f3f3ff290 */ /* 0x000fea000fffe03f */
[----:B------:R1:W-:Y:S04]  /*2ea40*/  STL.64 [R1+0x390], R244 ;  /* 0x000390f401007387 */ /* 0x0003e80000100a00 */
[----:B------:R1:W-:Y:S04]  /*2ea50*/  STL.64 [R1+0x398], R246 ;  /* 0x000398f601007387 */ /* 0x0003e80000100a00 */
[----:B------:R-:W3:Y:S04]  /*2ea60*/  LDL.LU R141, [R1+0x494] ;  /* 0x00049400018d7983 */ /* 0x000ee80000300800 */
[----:B------:R-:W3:Y:S04]  /*2ea70*/  LDL.LU R142, [R1+0x498] ;  /* 0x00049800018e7983 */ /* 0x000ee80000300800 */
[----:B------:R-:W3:Y:S01]  /*2ea80*/  LDL.LU R143, [R1+0x49c] ;  /* 0x00049c00018f7983 */ /* 0x000ee20000300800 */
[C---:B----4-:R-:W-:Y:S08]  /*2ea90*/  HMMA.1688.F32.TF32 R96, R176.reuse, R46, R96 ;  /* 0x0000002eb060723c */ /* 0x050ff00000081060 */
[C---:B------:R-:W-:Y:S01]  /*2eaa0*/  HMMA.1688.F32.TF32 R4, R176.reuse, R50, R4 ;  /* 0x00000032b004723c */ /* 0x040fe20000081004 */
[----:B-1----:R-:W4:Y:S07]  /*2eab0*/  LDL.LU R244, [R1+0x2b0] ;  /* 0x0002b00001f47983 */ /* 0x002f2e0000300800 */
[C---:B------:R-:W-:Y:S01]  /*2eac0*/  HMMA.1688.F32.TF32 R228, R176.reuse, R54, R228 ;  /* 0x00000036b0e4723c */ /* 0x040fe200000810e4 */
[----:B------:R-:W4:Y:S07]  /*2ead0*/  LDL.LU R245, [R1+0x2b4] ;  /* 0x0002b40001f57983 */ /* 0x000f2e0000300800 */
[----:B------:R-:W-:Y:S01]  /*2eae0*/  HMMA.1688.F32.TF32 R224, R176, R58, R224 ;  /* 0x0000003ab0e0723c */ /* 0x000fe200000810e0 */
[----:B------:R-:W4:Y:S01]  /*2eaf0*/  LDL.LU R246, [R1+0x2b8] ;  /* 0x0002b80001f67983 */ /* 0x000f220000300800 */
[----:B------:R-:W-:-:S03]  /*2eb00*/  IMAD.MOV.U32 R247, RZ, RZ, R252 ;  /* 0x000000fffff77224 */ /* 0x000fc600078e00fc */
[----:B------:R-:W2:Y:S03]  /*2eb10*/  LDL.LU R252, [R1+0x1098] ;  /* 0x0010980001fc7983 */ /* 0x000ea60000300800 */
[C---:B------:R-:W-:Y:S01]  /*2eb20*/  HMMA.1688.F32.TF32 R220, R176.reuse, R62, R220 ;  /* 0x0000003eb0dc723c */ /* 0x040fe200000810dc */
[----:B------:R-:W2:Y:S04]  /*2eb30*/  LDL.LU R48, [R1+0x9ac] ;  /* 0x0009ac0001307983 */ /* 0x000ea80000300800 */
[----:B------:R-:W-:Y:S03]  /*2eb40*/  STL.64 [R1+0x3d0], R96 ;  /* 0x0003d06001007387 */ /* 0x000fe60000100a00 */
[C---:B------:R-:W-:Y:S01]  /*2eb50*/  HMMA.1688.F32.TF32 R216, R176.reuse, R66, R216 ;  /* 0x00000042b0d8723c */ /* 0x040fe200000810d8 */
[----:B------:R1:W-:Y:S07]  /*2eb60*/  STL.64 [R1+0x3d8], R98 ;  /* 0x0003d86201007387 */ /* 0x0003ee0000100a00 */
[C---:B------:R-:W-:Y:S01]  /*2eb70*/  HMMA.1688.F32.TF32 R212, R176.reuse, R70, R212 ;  /* 0x00000046b0d4723c */ /* 0x040fe200000810d4 */
[----:B-1----:R1:W5:Y:S04]  /*2eb80*/  LDL.LU.64 R98, [R1+0x1090] ;  /* 0x0010900001627983 */ /* 0x0023680000300a00 */
[----:B------:R1:W5:Y:S03]  /*2eb90*/  LDL.LU.64 R96, [R1+0x1088] ;  /* 0x0010880001607983 */ /* 0x0003660000300a00 */
[C---:B------:R-:W-:Y:S01]  /*2eba0*/  HMMA.1688.F32.TF32 R168, R176.reuse, R74, R168 ;  /* 0x0000004ab0a8723c */ /* 0x040fe200000810a8 */
[----:B------:R-:W-:Y:S04]  /*2ebb0*/  STL.64 [R1+0x3e0], R4 ;  /* 0x0003e00401007387 */ /* 0x000fe80000100a00 */
[----:B------:R1:W-:Y:S03]  /*2ebc0*/  STL.64 [R1+0x3e8], R6 ;  /* 0x0003e80601007387 */ /* 0x0003e60000100a00 */
[C---:B------:R-:W-:Y:S01]  /*2ebd0*/  HMMA.1688.F32.TF32 R236, R176.reuse, R78, R236 ;  /* 0x0000004eb0ec723c */ /* 0x040fe200000810ec */
[----:B-1----:R1:W5:Y:S04]  /*2ebe0*/  LDL.LU.64 R6, [R1+0x1080] ;  /* 0x0010800001067983 */ /* 0x0023680000300a00 */
[----:B------:R1:W5:Y:S04]  /*2ebf0*/  LDL.LU.64 R4, [R1+0x1078] ;  /* 0x0010780001047983 */ /* 0x0003680000300a00 */
[----:B------:R-:W-:Y:S04]  /*2ec00*/  STL.64 [R1+0x3f0], R228 ;  /* 0x0003f0e401007387 */ /* 0x000fe80000100a00 */
[----:B------:R1:W-:Y:S01]  /*2ec10*/  STL.64 [R1+0x3f8], R230 ;  /* 0x0003f8e601007387 */ /* 0x0003e20000100a00 */
[C---:B------:R-:W-:Y:S03]  /*2ec20*/  HMMA.1688.F32.TF32 R144, R176.reuse, R22, R144 ;  /* 0x00000016b090723c */ /* 0x040fe60000081090 */
[----:B-1----:R1:W5:Y:S05]  /*2ec30*/  LDL.LU.64 R230, [R1+0x1070] ;  /* 0x0010700001e67983 */ /* 0x00236a0000300a00 */
[C---:B------:R-:W-:Y:S01]  /*2ec40*/  HMMA.1688.F32.TF32 R160, R176.reuse, R26, R160 ;  /* 0x0000001ab0a0723c */ /* 0x040fe200000810a0 */
[----:B------:R1:W5:Y:S04]  /*2ec50*/  LDL.LU.64 R228, [R1+0x1068] ;  /* 0x0010680001e47983 */ /* 0x0003680000300a00 */
[----:B------:R-:W-:Y:S03]  /*2ec60*/  STL.64 [R1+0x400], R224 ;  /* 0x000400e001007387 */ /* 0x000fe60000100a00 */
[C---:B------:R-:W-:Y:S01]  /*2ec70*/  HMMA.1688.F32.TF32 R152, R176.reuse, R30, R152 ;  /* 0x0000001eb098723c */ /* 0x040fe20000081098 */
[----:B------:R1:W-:Y:S07]  /*2ec80*/  STL.64 [R1+0x408], R226 ;  /* 0x000408e201007387 */ /* 0x0003ee0000100a00 */
[C---:B------:R-:W-:Y:S01]  /*2ec90*/  HMMA.1688.F32.TF32 R156, R176.reuse, R34, R156 ;  /* 0x00000022b09c723c */ /* 0x040fe2000008109c */
[----:B-1----:R1:W5:Y:S07]  /*2eca0*/  LDL.LU.64 R226, [R1+0x1060] ;  /* 0x0010600001e27983 */ /* 0x00236e0000300a00 */
[C---:B------:R-:W-:Y:S01]  /*2ecb0*/  HMMA.1688.F32.TF32 R164, R176.reuse, R38, R164 ;  /* 0x00000026b0a4723c */ /* 0x040fe200000810a4 */
[----:B------:R1:W5:Y:S04]  /*2ecc0*/  LDL.LU.64 R224, [R1+0x1058] ;  /* 0x0010580001e07983 */ /* 0x0003680000300a00 */
[----:B------:R-:W-:Y:S04]  /*2ecd0*/  STL.64 [R1+0x410], R220 ;  /* 0x000410dc01007387 */ /* 0x000fe80000100a00 */
[----:B------:R1:W-:Y:S04]  /*2ece0*/  STL.64 [R1+0x418], R222 ;  /* 0x000418de01007387 */ /* 0x0003e80000100a00 */
[----:B-1----:R1:W5:Y:S04]  /*2ecf0*/  LDL.LU.64 R222, [R1+0x1050] ;  /* 0x0010500001de7983 */ /* 0x0023680000300a00 */
        /* <DEDUP_REMOVED lines=16> */
[----:B------:R1:W5:Y:S01]  /*2ee00*/  LDL.LU.64 R236, [R1+0x1008] ;  /* 0x0010080001ec7983 */ /* 0x0003620000300a00 */
[C---:B---3--:R-:W-:Y:S08]  /*2ee10*/  HMMA.1688.F32.TF32 R140, R176.reuse, R42, R140 ;  /* 0x0000002ab08c723c */ /* 0x048ff0000008108c */
[----:B------:R-:W-:Y:S01]  /*2ee20*/  HMMA.1688.F32.TF32 R176, R176, R82, R232 ;  /* 0x00000052b0b0723c */ /* 0x000fe200000810e8 */
[----:B------:R1:W5:Y:S04]  /*2ee30*/  LDL.LU.64 R234, [R1+0x1000] ;  /* 0x0010000001ea7983 */ /* 0x0003680000300a00 */
[----:B------:R1:W5:Y:S11]  /*2ee40*/  LDL.LU.64 R232, [R1+0xff8] ;  /* 0x000ff80001e87983 */ /* 0x0003760000300a00 */
[----:B------:R-:W-:Y:S07]  /*2ee50*/  @!UPT UIADD3 URZ, URZ, URZ, URZ ;  /* 0x0000003f3f3ff290 */ /* 0x000fee000fffe03f */
[----:B------:R-:W-:Y:S04]  /*2ee60*/  STL.64 [R1+0x430], R176 ;  /* 0x000430b001007387 */ /* 0x000fe80000100a00 */
[----:B------:R3:W-:Y:S02]  /*2ee70*/  STL.64 [R1+0x438], R178 ;  /* 0x000438b201007387 */ /* 0x0007e40000100a00 */
[----:B---3--:R-:W-:Y:S02]  /*2ee80*/  IMAD.MOV.U32 R178, RZ, RZ, R21 ;  /* 0x000000ffffb27224 */ /* 0x008fe400078e0015 */
[----:B------:R-:W-:Y:S02]  /*2ee90*/  IMAD.MOV.U32 R179, RZ, RZ, R20 ;  /* 0x000000ffffb37224 */ /* 0x000fe400078e0014 */
[----:B--2---:R-:W-:Y:S01]  /*2eea0*/  HMMA.1688.F32.TF32 R20, R172, R22, R240 ;  /* 0x00000016ac14723c */ /* 0x004fe200000810f0 */
[----:B------:R1:W5:Y:S04]  /*2eeb0*/  LDL.LU.64 R242, [R1+0xff0] ;  /* 0x000ff00001f27983 */ /* 0x0003680000300a00 */
[----:B------:R1:W5:Y:S04]  /*2eec0*/  LDL.LU.64 R240, [R1+0xfe8] ;  /* 0x000fe80001f07983 */ /* 0x0003680000300a00 */
[----:B------:R-:W2:Y:S01]  /*2eed0*/  LDL.LU R40, [R1+0x998] ;  /* 0x0009980001287983 */ /* 0x000ea20000300800 */
[----:B------:R-:W-:-:S02]  /*2eee0*/  IMAD.MOV.U32 R248, RZ, RZ, R33 ;  /* 0x000000fffff87224 */ /* 0x000fc400078e0021 */
[----:B------:R-:W-:Y:S01]  /*2eef0*/  IMAD.MOV.U32 R33, RZ, RZ, 0x3f ;  /* 0x0000003fff217424 */ /* 0x000fe200078e00ff */
[----:B------:R-:W3:Y:S04]  /*2ef00*/  LDL.LU R80, [R1+0xfa8] ;  /* 0x000fa80001507983 */ /* 0x000ee80000300800 */
[----:B------:R-:W3:Y:S04]  /*2ef10*/  LDL.LU R37, [R1+0xfb0] ;  /* 0x000fb00001257983 */ /* 0x000ee80000300800 */
[----:B------:R-:W3:Y:S01]  /*2ef20*/  LDL.LU R77, [R1+0xfa4] ;  /* 0x000fa400014d7983 */ /* 0x000ee20000300800 */
[----:B------:R-:W-:-:S03]  /*2ef30*/  IADD3 R33, R33, c[0x0][0x180], RZ ;  /* 0x0000600021217a10 */ /* 0x000fc60007ffe0ff */
[----:B------:R-:W4:Y:S01]  /*2ef40*/  LDL.LU R76, [R1+0xfac] ;  /* 0x000fac00014c7983 */ /* 0x000f220000300800 */
[----:B------:R-:W-:Y:S01]  /*2ef50*/  IMAD.MOV.U32 R0, RZ, RZ, c[0x0][0x180] ;  /* 0x00006000ff007624 */ /* 0x000fe200078e00ff */
[----:B------:R-:W-:Y:S02]  /*2ef60*/  SHF.R.S32.HI R2, RZ, 0x1f, R33 ;  /* 0x0000001fff027819 */ /* 0x000fe40000011421 */
[----:B------:R-:W4:Y:S02]  /*2ef70*/  LDL.LU R45, [R1+0xf94] ;  /* 0x000f9400012d7983 */ /* 0x000f240000300800 */
[----:B------:R-:W-:Y:S02]  /*2ef80*/  IADD3 R0, R0, -0x80, RZ ;  /* 0xffffff8000007810 */ /* 0x000fe40007ffe0ff */
[----:B------:R-:W-:Y:S01]  /*2ef90*/  LEA.HI R2, R2, R33, RZ, 0x6 ;  /* 0x0000002102027211 */ /* 0x000fe200078f30ff */
[----:B------:R-:W4:Y:S02]  /*2efa0*/  LDL.LU R44, [R1+0xfa0] ;  /* 0x000fa000012c7983 */ /* 0x000f240000300800 */
[----:B------:R-:W-:Y:S01]  /*2efb0*/  IMAD R0, R48, -0x40, R0 ;  /* 0xffffffc030007824 */ /* 0x000fe200078e0200 */
[----:B------:R-:W-:Y:S01]  /*2efc0*/  SHF.R.S32.HI R2, RZ, 0x6, R2 ;  /* 0x00000006ff027819 */ /* 0x000fe20000011402 */
[----:B------:R-:W4:Y:S03]  /*2efd0*/  LDL.LU R41, [R1+0xf98] ;  /* 0x000f980001297983 */ /* 0x000f260000300800 */
[----:B------:R-:W-:-:S02]  /*2efe0*/  IADD3 R2, R2, -0x2, RZ ;  /* 0xfffffffe02027810 */ /* 0x000fc40007ffe0ff */
[----:B------:R-:W-:Y:S02]  /*2eff0*/  ISETP.GT.AND P0, PT, R0, RZ, PT ;  /* 0x000000ff0000720c */ /* 0x000fe40003f04270 */
[----:B------:R-:W-:Y:S02]  /*2f000*/  ISETP.GE.AND P1, PT, R48, R2, PT ;  /* 0x000000023000720c */ /* 0x000fe40003f26270 */
[----:B------:R-:W-:-:S04]  /*2f010*/  SEL R2, RZ, 0x4, !P0 ;  /* 0x00000004ff027807 */ /* 0x000fc80004000000 */
[----:B------:R-:W-:-:S04]  /*2f020*/  SEL R2, R2, RZ, !P1 ;  /* 0x000000ff02027207 */ /* 0x000fc80004800000 */
[----:B------:R-:W-:Y:S01]  /*2f030*/  ISETP.NE.U32.AND P2, PT, R2, RZ, PT ;  /* 0x000000ff0200720c */ /* 0x000fe20003f45070 */
[----:B------:R-:W1:Y:S01]  /*2f040*/  S2R R52, SR_TID.X ;  /* 0x0000000000347919 */ /* 0x000e620000002100 */
[----:B------:R-:W-:-:S03]  /*2f050*/  IMAD.MOV.U32 R68, RZ, RZ, c[0x0][0x188] ;  /* 0x00006200ff447624 */ /* 0x000fc600078e00ff */
[----:B------:R-:W-:Y:S01]  /*2f060*/  BAR.SYNC.DEFER_BLOCKING 0x0 ;  /* 0x0000000000007b1d */ /* 0x000fe20000010000 */
[----:B--2---:R-:W-:-:S05]  /*2f070*/  IADD3 R2, R40, 0x1, RZ ;  /* 0x0000000128027810 */ /* 0x004fca0007ffe0ff */
[----:B------:R-:W2:Y:S01]  /*2f080*/  LDL.LU R40, [R1+0xf9c] ;  /* 0x000f9c0001287983 */ /* 0x000ea20000300800 */
[----:B------:R-:W-:Y:S01]  /*2f090*/  IMAD.SHL.U32 R68, R68, 0x40, RZ ;  /* 0x0000004044447824 */ /* 0x000fe200078e00ff */
[----:B------:R-:W-:-:S03]  /*2f0a0*/  ISETP.GT.AND P0, PT, R0, 0x4, PT ;  /* 0x000000040000780c */ /* 0x000fc60003f04270 */
[----:B------:R-:W-:Y:S01]  /*2f0b0*/  IMAD.SHL.U32 R68, R68, 0x4, RZ ;  /* 0x0000000444447824 */ /* 0x000fe200078e00ff */
[----:B------:R-:W-:Y:S02]  /*2f0c0*/  SEL R36, RZ, 0x4, !P0 ;  /* 0x00000004ff247807 */ /* 0x000fe40004000000 */
[----:B------:R-:W-:Y:S02]  /*2f0d0*/  ISETP.GT.AND P0, PT, R2, 0x1, PT ;  /* 0x000000010200780c */ /* 0x000fe40003f04270 */
[-C--:B---3--:R-:W-:Y:S02]  /*2f0e0*/  IADD3 R37, P4, R37, R68.reuse, RZ ;  /* 0x0000004425257210 */ /* 0x088fe40007f9e0ff */
[----:B-1----:R-:W-:Y:S02]  /*2f0f0*/  LOP3.LUT R65, R52, 0xff, RZ, 0xc0, !PT ;  /* 0x000000ff34417812 */ /* 0x002fe400078ec0ff */
[----:B----4-:R-:W-:Y:S01]  /*2f100*/  IADD3 R76, P5, R76, R68, RZ ;  /* 0x000000444c4c7210 */ /* 0x010fe20007fbe0ff */
[----:B------:R-:W-:Y:S01]  /*2f110*/  IMAD.X R80, R80, 0x1, R252, P4 ;  /* 0x0000000150507824 */ /* 0x000fe200020e06fc */
[----:B------:R-:W-:-:S02]  /*2f120*/  SEL R61, R2, RZ, !P0 ;  /* 0x000000ff023d7207 */ /* 0x000fc40004000000 */
[----:B------:R-:W-:Y:S01]  /*2f130*/  SEL R36, R36, RZ, !P1 ;  /* 0x000000ff24247207 */ /* 0x000fe20004800000 */
[----:B------:R-:W-:Y:S01]  /*2f140*/  IMAD.X R77, R77, 0x1, R252, P5 ;  /* 0x000000014d4d7824 */ /* 0x000fe200028e06fc */
[----:B------:R1:W-:Y:S01]  /*2f150*/  STL [R1+0xfb0], R37 ;  /* 0x000fb02501007387 */ /* 0x0003e20000100800 */
[----:B------:R-:W-:Y:S01]  /*2f160*/  IMAD.SHL.U32 R64, R65, 0x4, RZ ;  /* 0x0000000441407824 */ /* 0x000fe200078e00ff */
[----:B------:R-:W-:Y:S02]  /*2f170*/  ISETP.NE.U32.AND P3, PT, R36, RZ, PT ;  /* 0x000000ff2400720c */ /* 0x000fe40003f65070 */
[----:B------:R-:W-:Y:S01]  /*2f180*/  STL [R1+0xfac], R76 ;  /* 0x000fac4c01007387 */ /* 0x000fe20000100800 */
[----:B------:R-:W-:-:S03]  /*2f190*/  IMAD.MOV.U32 R36, RZ, RZ, R37 ;  /* 0x000000ffff247224 */ /* 0x000fc600078e0025 */
[----:B------:R-:W-:Y:S01]  /*2f1a0*/  STL [R1+0x998], R61 ;  /* 0x0009983d01007387 */ /* 0x000fe20000100800 */
[----:B------:R-:W-:Y:S02]  /*2f1b0*/  IMAD R2, R61, 0x10000, R64 ;  /* 0x000100003d027824 */ /* 0x000fe400078e0240 */
[----:B-1----:R-:W-:Y:S01]  /*2f1c0*/  IMAD.MOV.U32 R37, RZ, RZ, R80 ;  /* 0x000000ffff257224 */ /* 0x002fe200078e0050 */
[----:B------:R1:W-:Y:S04]  /*2f1d0*/  STL [R1+0xfa8], R80 ;  /* 0x000fa85001007387 */ /* 0x0003e80000100800 */
[----:B------:R3:W-:Y:S04]  /*2f1e0*/  STL [R1+0xfa4], R77 ;  /* 0x000fa44d01007387 */ /* 0x0007e80000100800 */
[----:B------:R-:W4:Y:S04]  /*2f1f0*/  LDL.LU R81, [R1+0xf84] ;  /* 0x000f840001517983 */ /* 0x000f280000300800 */
[----:B-1----:R-:W4:Y:S04]  /*2f200*/  LDL.LU R80, [R1+0xf88] ;  /* 0x000f880001507983 */ /* 0x002f280000300800 */
[----:B------:R-:W-:Y:S01]  /*2f210*/  @!PT LDS RZ, [RZ] ;  /* 0x00000000fffff984 */ /* 0x000fe20000000800 */
[----:B------:R-:W-:Y:S01]  /*2f220*/  @!PT LDS RZ, [RZ] ;  /* 0x00000000fffff984 */ /* 0x000fe20000000800 */
[----:B------:R-:W-:Y:S01]  /*2f230*/  @!PT LDS RZ, [RZ] ;  /* 0x00000000fffff984 */ /* 0x000fe20000000800 */
[----:B------:R1:W-:Y:S01]  /*2f240*/  LDGSTS.E [R2+0x40000], [R36.64], P2 ;  /* 0x4000000024027fae */ /* 0x0003e20009121844 */
[----:B------:R-:W-:Y:S01]  /*2f250*/  ISETP.GT.AND P0, PT, R0, 0x8, PT ;  /* 0x000000080000780c */ /* 0x000fe20003f04270 */
[----:B-1----:R-:W-:-:S02]  /*2f260*/  IMAD.MOV.U32 R37, RZ, RZ, R77 ;  /* 0x000000ffff257224 */ /* 0x002fc400078e004d */
[----:B------:R-:W-:Y:S01]  /*2f270*/  IMAD.MOV.U32 R36, RZ, RZ, R76 ;  /* 0x000000ffff247224 */ /* 0x000fe200078e004c */
[----:B---3--:R-:W4:Y:S04]  /*2f280*/  LDL.LU R77, [R1+0xf8c] ;  /* 0x000f8c00014d7983 */ /* 0x008f280000300800 */
[----:B------:R-:W4:Y:S04]  /*2f290*/  LDL.LU R76, [R1+0xf90] ;  /* 0x000f9000014c7983 */ /* 0x000f280000300800 */
[----:B------:R1:W-:Y:S01]  /*2f2a0*/  LDGSTS.E [R2+0x41000], [R36.64], P3 ;  /* 0x4100000024027fae */ /* 0x0003e20009921844 */
[----:B------:R-:W-:-:S02]  /*2f2b0*/  IADD3 R44, P3, R44, R68, RZ ;  /* 0x000000442c2c7210 */ /* 0x000fc40007f7e0ff */
[----:B-1----:R-:W-:Y:S02]  /*2f2c0*/  SEL R36, RZ, 0x4, !P0 ;  /* 0x00000004ff247807 */ /* 0x002fe40004000000 */
[----:B------:R-:W-:Y:S02]  /*2f2d0*/  ISETP.GT.AND P0, PT, R0, 0xc, PT ;  /* 0x0000000c0000780c */ /* 0x000fe40003f04270 */
[----:B------:R-:W-:-:S04]  /*2f2e0*/  SEL R36, R36, RZ, !P1 ;  /* 0x000000ff24247207 */ /* 0x000fc80004800000 */
[----:B------:R-:W-:Y:S02]  /*2f2f0*/  ISETP.NE.U32.AND P2, PT, R36, RZ, PT ;  /* 0x000000ff2400720c */ /* 0x000fe40003f45070 */
[----:B------:R-:W-:Y:S01]  /*2f300*/  SEL R36, RZ, 0x4, !P0 ;  /* 0x00000004ff247807 */ /* 0x000fe20004000000 */
[----:B------:R-:W-:-:S03]  /*2f310*/  IMAD.X R45, R45, 0x1, R252, P3 ;  /* 0x000000012d2d7824 */ /* 0x000fc600018e06fc */
[----:B------:R-:W-:Y:S01]  /*2f320*/  SEL R36, R36, RZ, !P1 ;  /* 0x000000ff24247207 */ /* 0x000fe20004800000 */
[----:B------:R-:W-:Y:S01]  /*2f330*/  STL [R1+0xfa0], R44 ;  /* 0x000fa02c01007387 */ /* 0x000fe20000100800 */
[----:B------:R-:W-:Y:S02]  /*2f340*/  IMAD.MOV.U32 R37, RZ, RZ, R45 ;  /* 0x000000ffff257224 */ /* 0x000fe400078e002d */
[----:B------:R-:W-:Y:S01]  /*2f350*/  ISETP.NE.U32.AND P0, PT, R36, RZ, PT ;  /* 0x000000ff2400720c */ /* 0x000fe20003f05070 */
[----:B------:R1:W-:Y:S01]  /*2f360*/  STL [R1+0xf94], R45 ;  /* 0x000f942d01007387 */ /* 0x0003e20000100800 */
[----:B------:R-:W-:-:S05]  /*2f370*/  IMAD.MOV.U32 R36, RZ, RZ, R44 ;  /* 0x000000ffff247224 */ /* 0x000fca00078e002c */
[----:B------:R1:W-:Y:S01]  /*2f380*/  LDGSTS.E [R2+0x42000], [R36.64], P2 ;  /* 0x4200000024027fae */ /* 0x0003e20009121844 */
[----:B--2---:R-:W-:-:S05]  /*2f390*/  IADD3 R40, P4, R40, R68, RZ ;  /* 0x0000004428287210 */ /* 0x004fca0007f9e0ff */
[----:B------:R-:W-:Y:S01]  /*2f3a0*/  IMAD.X R41, R41, 0x1, R252, P4 ;  /* 0x0000000129297824 */ /* 0x000fe200020e06fc */
[----:B------:R-:W-:Y:S04]  /*2f3b0*/  STL [R1+0xf9c], R40 ;  /* 0x000f9c2801007387 */ /* 0x000fe80000100800 */
[----:B------:R2:W-:Y:S01]  /*2f3c0*/  STL [R1+0xf98], R41 ;  /* 0x000f982901007387 */ /* 0x0005e20000100800 */
[----:B-1----:R-:W-:-:S03]  /*2f3d0*/  IMAD.MOV.U32 R37, RZ, RZ, R41 ;  /* 0x000000ffff257224 */ /* 0x002fc600078e0029 */
[----:B------:R-:W3:Y:S01]  /*2f3e0*/  LDL.LU R45, [R1+0xf74] ;  /* 0x000f7400012d7983 */ /* 0x000ee20000300800 */
[----:B------:R-:W-:-:S03]  /*2f3f0*/  IMAD.MOV.U32 R36, RZ, RZ, R40 ;  /* 0x000000ffff247224 */ /* 0x000fc600078e0028 */
[----:B------:R-:W3:Y:S04]  /*2f400*/  LDL.LU R44, [R1+0xf78] ;  /* 0x000f7800012c7983 */ /* 0x000ee80000300800 */
[----:B--2---:R-:W2:Y:S04]  /*2f410*/  LDL.LU R41, [R1+0xf7c] ;  /* 0x000f7c0001297983 */ /* 0x004ea80000300800 */
[----:B------:R-:W2:Y:S04]  /*2f420*/  LDL.LU R40, [R1+0xf80] ;  /* 0x000f800001287983 */ /* 0x000ea80000300800 */
[----:B------:R1:W-:Y:S01]  /*2f430*/  LDGSTS.E [R2+0x43000], [R36.64], P0 ;  /* 0x4300000024027fae */ /* 0x0003e20008121844 */
[----:B------:R-:W-:-:S04]  /*2f440*/  ISETP.GT.AND P0, PT, R0, 0x10, PT ;  /* 0x000000100000780c */ /* 0x000fc80003f04270 */
[----:B-1----:R-:W-:Y:S02]  /*2f450*/  SEL R36, RZ, 0x4, !P0 ;  /* 0x00000004ff247807 */ /* 0x002fe40004000000 */
[----:B------:R-:W-:Y:S02]  /*2f460*/  ISETP.GT.AND P0, PT, R0, 0x14, PT ;  /* 0x000000140000780c */ /* 0x000fe40003f04270 */
[----:B------:R-:W-:Y:S02]  /*2f470*/  SEL R36, R36, RZ, !P1 ;  /* 0x000000ff24247207 */ /* 0x000fe40004800000 */
[----:B----4-:R-:W-:Y:S02]  /*2f480*/  IADD3 R80, P3, R80, R68, RZ ;  /* 0x0000004450507210 */ /* 0x010fe40007f7e0ff */
[----:B------:R-:W-:Y:S02]  /*2f490*/  ISETP.NE.U32.AND P2, PT, R36, RZ, PT ;  /* 0x000000ff2400720c */ /* 0x000fe40003f45070 */
[----:B------:R-:W-:Y:S01]  /*2f4a0*/  SEL R36, RZ, 0x4, !P0 ;  /* 0x00000004ff247807 */ /* 0x000fe20004000000 */
[----:B------:R-:W-:-:S03]  /*2f4b0*/  IMAD.X R81, R81, 0x1, R252, P3 ;  /* 0x0000000151517824 */ /* 0x000fc600018e06fc */
[----:B------:R-:W-:Y:S01]  /*2f4c0*/  SEL R36, R36, RZ, !P1 ;  /* 0x000000ff24247207 */ /* 0x000fe20004800000 */
[----:B------:R-:W-:-:S03]  /*2f4d0*/  IMAD.MOV.U32 R37, RZ, RZ, R81 ;  /* 0x000000ffff257224 */ /* 0x000fc600078e0051 */
[----:B------:R-:W-:Y:S01]  /*2f4e0*/  ISETP.NE.U32.AND P0, PT, R36, RZ, PT ;  /* 0x000000ff2400720c */ /* 0x000fe20003f05070 */
[----:B------:R-:W-:-:S05]  /*2f4f0*/  IMAD.MOV.U32 R36, RZ, RZ, R80 ;  /* 0x000000ffff247224 */ /* 0x000fca00078e0050 */
[----:B------:R1:W-:Y:S01]  /*2f500*/  LDGSTS.E [R2+0x44000], [R36.64], P2 ;  /* 0x4400000024027fae */ /* 0x0003e20009121844 */
[----:B------:R-:W-:-:S05]  /*2f510*/  IADD3 R76, P4, R76, R68, RZ ;  /* 0x000000444c4c7210 */ /* 0x000fca0007f9e0ff */
[----:B------:R-:W-:Y:S02]  /*2f520*/  IMAD.X R77, R77, 0x1, R252, P4 ;  /* 0x000000014d4d7824 */ /* 0x000fe400020e06fc */
[----:B-1----:R-:W-:Y:S02]  /*2f530*/  IMAD.MOV.U32 R36, RZ, RZ, R76 ;  /* 0x000000ffff247224 */ /* 0x002fe400078e004c */
[----:B------:R-:W-:-:S05]  /*2f540*/  IMAD.MOV.U32 R37, RZ, RZ, R77 ;  /* 0x000000ffff257224 */ /* 0x000fca00078e004d */
[----:B------:R1:W-:Y:S01]  /*2f550*/  LDGSTS.E [R2+0x45000], [R36.64], P0 ;  /* 0x4500000024027fae */ /* 0x0003e20008121844 */
[----:B------:R-:W-:-:S04]  /*2f560*/  ISETP.GT.AND P0, PT, R0, 0x18, PT ;  /* 0x000000180000780c */ /* 0x000fc80003f04270 */
[----:B-1----:R-:W-:Y:S02]  /*2f570*/  SEL R36, RZ, 0x4, !P0 ;  /* 0x00000004ff247807 */ /* 0x002fe40004000000 */
[----:B------:R-:W-:Y:S02]  /*2f580*/  ISETP.GT.AND P0, PT, R0, 0x1c, PT ;  /* 0x0000001c0000780c */ /* 0x000fe40003f04270 */
[----:B------:R-:W-:Y:S01]  /*2f590*/  SEL R36, R36, RZ, !P1 ;  /* 0x000000ff24247207 */ /* 0x000fe20004800000 */
[----:B------:R-:W-:Y:S03]  /*2f5a0*/  STL [R1+0xf88], R80 ;  /* 0x000f885001007387 */ /* 0x000fe60000100800 */
[----:B------:R-:W-:Y:S02]  /*2f5b0*/  ISETP.NE.U32.AND P2, PT, R36, RZ, PT ;  /* 0x000000ff2400720c */ /* 0x000fe40003f45070 */
[----:B------:R-:W-:Y:S01]  /*2f5c0*/  SEL R36, RZ, 0x4, !P0 ;  /* 0x00000004ff247807 */ /* 0x000fe20004000000 */
[----:B------:R1:W-:Y:S03]  /*2f5d0*/  STL [R1+0xf84], R81 ;  /* 0x000f845101007387 */ /* 0x0003e60000100800 */
[----:B------:R-:W-:Y:S01]  /*2f5e0*/  SEL R36, R36, RZ, !P1 ;  /* 0x000000ff24247207 */ /* 0x000fe20004800000 */
[----:B------:R-:W-:Y:S04]  /*2f5f0*/  STL [R1+0xf90], R76 ;  /* 0x000f904c01007387 */ /* 0x000fe80000100800 */
[----:B------:R4:W-:Y:S01]  /*2f600*/  STL [R1+0xf8c], R77 ;  /* 0x000f8c4d01007387 */ /* 0x0009e20000100800 */
[----:B------:R-:W-:-:S03]  /*2f610*/  ISETP.NE.U32.AND P0, PT, R36, RZ, PT ;  /* 0x000000ff2400720c */ /* 0x000fc60003f05070 */
[----:B-1----:R-:W2:Y:S04]  /*2f620*/  LDL.LU R81, [R1+0xf64] ;  /* 0x000f640001517983 */ /* 0x002ea80000300800 */
[----:B------:R-:W2:Y:S04]  /*2f630*/  LDL.LU R80, [R1+0xf68] ;  /* 0x000f680001507983 */ /* 0x000ea80000300800 */
[----:B----4-:R-:W4:Y:S04]  /*2f640*/  LDL.LU R77, [R1+0xf6c] ;  /* 0x000f6c00014d7983 */ /* 0x010f280000300800 */
[----:B------:R-:W4:Y:S01]  /*2f650*/  LDL.LU R76, [R1+0xf70] ;  /* 0x000f7000014c7983 */ /* 0x000f220000300800 */
[----:B---3--:R-:W-:-:S05]  /*2f660*/  IADD3 R44, P3, R44, R68, RZ ;  /* 0x000000442c2c7210 */ /* 0x008fca0007f7e0ff */
[----:B------:R-:W-:Y:S01]  /*2f670*/  IMAD.X R45, R45, 0x1, R252, P3 ;  /* 0x000000012d2d7824 */ /* 0x000fe200018e06fc */
[----:B--2---:R-:W-:Y:S01]  /*2f680*/  IADD3 R40, P4, R40, R68, RZ ;  /* 0x0000004428287210 */ /* 0x004fe20007f9e0ff */
[----:B------:R-:W-:Y:S01]  /*2f690*/  IMAD.MOV.U32 R36, RZ, RZ, R44 ;  /* 0x000000ffff247224 */ /* 0x000fe200078e002c */
[----:B------:R1:W-:Y:S01]  /*2f6a0*/  STL [R1+0xf78], R44 ;  /* 0x000f782c01007387 */ /* 0x0003e20000100800 */
[----:B------:R-:W-:Y:S02]  /*2f6b0*/  IMAD.MOV.U32 R37, RZ, RZ, R45 ;  /* 0x000000ffff257224 */ /* 0x000fe400078e002d */
[----:B------:R-:W-:Y:S01]  /*2f6c0*/  IMAD.X R41, R41, 0x1, R252, P4 ;  /* 0x0000000129297824 */ /* 0x000fe200020e06fc */
[----:B------:R2:W-:Y:S04]  /*2f6d0*/  STL [R1+0xf74], R45 ;  /* 0x000f742d01007387 */ /* 0x0005e80000100800 */
[----:B------:R-:W-:Y:S04]  /*2f6e0*/  STL [R1+0xf80], R40 ;  /* 0x000f802801007387 */ /* 0x000fe80000100800 */
[----:B-1----:R-:W3:Y:S04]  /*2f6f0*/  LDL.LU R44, [R1+0xf58] ;  /* 0x000f5800012c7983 */ /* 0x002ee80000300800 */
[----:B------:R1:W-:Y:S04]  /*2f700*/  STL [R1+0xf7c], R41 ;  /* 0x000f7c2901007387 */ /* 0x0003e80000100800 */
[----:B------:R1:W-:Y:S04]  /*2f710*/  LDGSTS.E [R2+0x46000], [R36.64], P2 ;  /* 0x4600000024027fae */ /* 0x0003e80009121844 */
[----:B--2---:R-:W2:Y:S01]  /*2f720*/  LDL.LU R45, [R1+0xf54] ;  /* 0x000f5400012d7983 */ /* 0x004ea20000300800 */
[----:B-1----:R-:W-:-:S02]  /*2f730*/  IMAD.MOV.U32 R37, RZ, RZ, R41 ;  /* 0x000000ffff257224 */ /* 0x002fc400078e0029 */
[----:B------:R-:W-:Y:S01]  /*2f740*/  IMAD.MOV.U32 R36, RZ, RZ, R40 ;  /* 0x000000ffff247224 */ /* 0x000fe200078e0028 */
[----:B------:R-:W2:Y:S04]  /*2f750*/  LDL.LU R41, [R1+0xf5c] ;  /* 0x000f5c0001297983 */ /* 0x000ea80000300800 */
[----:B------:R-:W2:Y:S04]  /*2f760*/  LDL.LU R40, [R1+0xf60] ;  /* 0x000f600001287983 */ /* 0x000ea80000300800 */
[----:B------:R1:W-:Y:S01]  /*2f770*/  LDGSTS.E [R2+0x47000], [R36.64], P0 ;  /* 0x4700000024027fae */ /* 0x0003e20008121844 */
[----:B------:R-:W-:-:S04]  /*2f780*/  ISETP.GT.AND P0, PT, R0, 0x20, PT ;  /* 0x000000200000780c */ /* 0x000fc80003f04270 */
[----:B-1----:R-:W-:Y:S02]  /*2f790*/  SEL R36, RZ, 0x4, !P0 ;  /* 0x00000004ff247807 */ /* 0x002fe40004000000 */
[----:B------:R-:W-:Y:S02]  /*2f7a0*/  ISETP.GT.AND P0, PT, R0, 0x24, PT ;  /* 0x000000240000780c */ /* 0x000fe40003f04270 */
[----:B------:R-:W-:-:S04]  /*2f7b0*/  SEL R36, R36, RZ, !P1 ;  /* 0x000000ff24247207 */ /* 0x000fc80004800000 */
[----:B------:R-:W-:Y:S02]  /*2f7c0*/  ISETP.NE.U32.AND P2, PT, R36, RZ, PT ;  /* 0x000000ff2400720c */ /* 0x000fe40003f45070 */
[----:B------:R-:W-:-:S04]  /*2f7d0*/  SEL R36, RZ, 0x4, !P0 ;  /* 0x00000004ff247807 */ /* 0x000fc80004000000 */
[----:B------:R-:W-:-:S04]  /*2f7e0*/  SEL R36, R36, RZ, !P1 ;  /* 0x000000ff24247207 */ /* 0x000fc80004800000 */
[----:B------:R-:W-:Y:S02]  /*2f7f0*/  ISETP.NE.U32.AND P0, PT, R36, RZ, PT ;  /* 0x000000ff2400720c */ /* 0x000fe40003f05070 */
[----:B------:R-:W-:-:S05]  /*2f800*/  IADD3 R80, P3, R80, R68, RZ ;  /* 0x0000004450507210 */ /* 0x000fca0007f7e0ff */
[----:B------:R-:W-:Y:S01]  /*2f810*/  IMAD.X R81, R81, 0x1, R252, P3 ;  /* 0x0000000151517824 */ /* 0x000fe200018e06fc */
[----:B----4-:R-:W-:Y:S01]  /*2f820*/  IADD3 R76, P4, R76, R68, RZ ;  /* 0x000000444c4c7210 */ /* 0x010fe20007f9e0ff */
[----:B------:R-:W-:Y:S01]  /*2f830*/  STL [R1+0xf68], R80 ;  /* 0x000f685001007387 */ /* 0x000fe20000100800 */
[----:B------:R-:W-:-:S03]  /*2f840*/  IMAD.MOV.U32 R36, RZ, RZ, R80 ;  /* 0x000000ffff247224 */ /* 0x000fc600078e0050 */
[----:B------:R-:W-:Y:S01]  /*2f850*/  IMAD.X R77, R77, 0x1, R252, P4 ;  /* 0x000000014d4d7824 */ /* 0x000fe200020e06fc */
[----:B------:R1:W-:Y:S01]  /*2f860*/  STL [R1+0xf64], R81 ;  /* 0x000f645101007387 */ /* 0x0003e20000100800 */
[----:B------:R-:W-:-:S03]  /*2f870*/  IMAD.MOV.U32 R37, RZ, RZ, R81 ;  /* 0x000000ffff257224 */ /* 0x000fc600078e0051 */
[----:B------:R-:W-:Y:S04]  /*2f880*/  STL [R1+0xf70], R76 ;  /* 0x000f704c01007387 */ /* 0x000fe80000100800 */
[----:B------:R4:W-:Y:S04]  /*2f890*/  STL [R1+0xf6c], R77 ;  /* 0x000f6c4d01007387 */ /* 0x0009e80000100800 */
[----:B------:R1:W-:Y:S02]  /*2f8a0*/  LDGSTS.E [R2+0x48000], [R36.64], P2 ;  /* 0x4800000024027fae */ /* 0x0003e40009121844 */
[----:B-1----:R-:W-:-:S02]  /*2f8b0*/  IMAD.MOV.U32 R36, RZ, RZ, R76 ;  /* 0x000000ffff247224 */ /* 0x002fc400078e004c */
[----:B------:R-:W-:-:S05]  /*2f8c0*/  IMAD.MOV.U32 R37, RZ, RZ, R77 ;  /* 0x000000ffff257224 */ /* 0x000fca00078e004d */
        /* <DEDUP_REMOVED lines=9> */
[----:B---3--:R-:W-:-:S05]  /*2f960*/  IADD3 R44, P3, R44, R68, RZ ;  /* 0x000000442c2c7210 */ /* 0x008fca0007f7e0ff */
[----:B------:R1:W-:Y:S01]  /*2f970*/  STL [R1+0xf58], R44 ;  /* 0x000f582c01007387 */ /* 0x0003e20000100800 */
[----:B--2---:R-:W-:-:S05]  /*2f980*/  IMAD.X R45, R45, 0x1, R252, P3 ;  /* 0x000000012d2d7824 */ /* 0x004fca00018e06fc */
[----:B------:R-:W-:Y:S01]  /*2f990*/  STL [R1+0xf54], R45 ;  /* 0x000f542d01007387 */ /* 0x000fe20000100800 */
[----:B------:R-:W-:-:S05]  /*2f9a0*/  IADD3 R40, P4, R40, R68, RZ ;  /* 0x0000004428287210 */ /* 0x000fca0007f9e0ff */
[----:B------:R-:W-:Y:S01]  /*2f9b0*/  IMAD.X R41, R41, 0x1, R252, P4 ;  /* 0x0000000129297824 */ /* 0x000fe200020e06fc */
[----:B------:R-:W-:Y:S04]  /*2f9c0*/  STL [R1+0xf60], R40 ;  /* 0x000f602801007387 */ /* 0x000fe80000100800 */
[----:B------:R-:W2:Y:S04]  /*2f9d0*/  LDL.LU R81, [R1+0xf44] ;  /* 0x000f440001517983 */ /* 0x000ea80000300800 */
[----:B------:R3:W-:Y:S04]  /*2f9e0*/  STL [R1+0xf5c], R41 ;  /* 0x000f5c2901007387 */ /* 0x0007e80000100800 */
[----:B------:R-:W2:Y:S04]  /*2f9f0*/  LDL.LU R80, [R1+0xf48] ;  /* 0x000f480001507983 */ /* 0x000ea80000300800 */
[----:B----4-:R-:W4:Y:S04]  /*2fa00*/  LDL.LU R77, [R1+0xf4c] ;  /* 0x000f4c00014d7983 */ /* 0x010f280000300800 */
[----:B------:R-:W4:Y:S01]  /*2fa10*/  LDL.LU R76, [R1+0xf50] ;  /* 0x000f5000014c7983 */ /* 0x000f220000300800 */
[----:B------:R-:W-:-:S02]  /*2fa20*/  IMAD.MOV.U32 R36, RZ, RZ, R44 ;  /* 0x000000ffff247224 */ /* 0x000fc400078e002c */
[----:B------:R-:W-:Y:S01]  /*2fa30*/  IMAD.MOV.U32 R37, RZ, RZ, R45 ;  /* 0x000000ffff257224 */ /* 0x000fe200078e002d */
[----:B-1----:R-:W4:Y:S04]  /*2fa40*/  LDL.LU R44, [R1+0xf34] ;  /* 0x000f3400012c7983 */ /* 0x002f280000300800 */
[----:B------:R1:W-:Y:S02]  /*2fa50*/  LDGSTS.E [R2+0x4a000], [R36.64], P2 ;  /* 0x4a00000024027fae */ /* 0x0003e40009121844 */
[----:B-1----:R-:W-:Y:S02]  /*2fa60*/  IMAD.MOV.U32 R37, RZ, RZ, R41 ;  /* 0x000000ffff257224 */ /* 0x002fe400078e0029 */
[----:B---3--:R-:W3:Y:S01]  /*2fa70*/  LDL.LU R41, [R1+0xf38] ;  /* 0x000f380001297983 */ /* 0x008ee20000300800 */
[----:B------:R-:W-:-:S03]  /*2fa80*/  IMAD.MOV.U32 R36, RZ, RZ, R40 ;  /* 0x000000ffff247224 */ /* 0x000fc600078e0028 */
[----:B------:R-:W3:Y:S04]  /*2fa90*/  LDL.LU R45, [R1+0xf3c] ;  /* 0x000f3c00012d7983 */ /* 0x000ee80000300800 */
[----:B------:R-:W3:Y:S04]  /*2faa0*/  LDL.LU R40, [R1+0xf40] ;  /* 0x000f400001287983 */ /* 0x000ee80000300800 */
        /* <DEDUP_REMOVED lines=8> */
[----:B------:R-:W-:Y:S01]  /*2fb30*/  ISETP.NE.U32.AND P0, PT, R36, RZ, PT ;  /* 0x000000ff2400720c */ /* 0x000fe20003f05070 */
[----:B------:R-:W-:Y:S02]  /*2fb40*/  IMAD.MOV.U32 R249, RZ, RZ, R32 ;  /* 0x000000fffff97224 */ /* 0x000fe400078e0020 */
[----:B------:R-:W-:Y:S02]  /*2fb50*/  IMAD.MOV.U32 R250, RZ, RZ, R29 ;  /* 0x000000fffffa7224 */ /* 0x000fe400078e001d */
[----:B------:R-:W-:-:S07]  /*2fb60*/  IMAD.MOV.U32 R251, RZ, RZ, R28 ;  /* 0x000000fffffb7224 */ /* 0x000fce00078e001c */
[----:B------:R-:W-:Y:S01]  /*2fb70*/  HMMA.1688.F32.TF32 R32, R172, R34, R248 ;  /* 0x00000022ac20723c */ /* 0x000fe200000810f8 */
[----:B------:R-:W3:Y:S04]  /*2fb80*/  LDL.LU R248, [R1+0x250] ;  /* 0x0002500001f87983 */ /* 0x000ee80000300800 */
[----:B------:R-:W3:Y:S04]  /*2fb90*/  LDL.LU R249, [R1+0x254] ;  /* 0x0002540001f97983 */ /* 0x000ee80000300800 */
[----:B------:R-:W3:Y:S04]  /*2fba0*/  LDL.LU R250, [R1+0x258] ;  /* 0x0002580001fa7983 */ /* 0x000ee80000300800 */
[----:B------:R-:W3:Y:S01]  /*2fbb0*/  LDL.LU R251, [R1+0x25c] ;  /* 0x00025c0001fb7983 */ /* 0x000ee20000300800 */
[----:B--2---:R-:W-:-:S05]  /*2fbc0*/  IADD3 R80, P3, R80, R68, RZ ;  /* 0x0000004450507210 */ /* 0x004fca0007f7e0ff */
[----:B------:R-:W-:Y:S01]  /*2fbd0*/  IMAD.X R81, R81, 0x1, R252, P3 ;  /* 0x0000000151517824 */ /* 0x000fe200018e06fc */
[----:B----4-:R-:W-:Y:S01]  /*2fbe0*/  IADD3 R76, P4, R76, R68, RZ ;  /* 0x000000444c4c7210 */ /* 0x010fe20007f9e0ff */
[----:B------:R-:W-:Y:S02]  /*2fbf0*/  IMAD.MOV.U32 R36, RZ, RZ, R80 ;  /* 0x000000ffff247224 */ /* 0x000fe400078e0050 */
[----:B------:R-:W-:Y:S02]  /*2fc00*/  IMAD.MOV.U32 R37, RZ, RZ, R81 ;  /* 0x000000ffff257224 */ /* 0x000fe400078e0051 */
[----:B------:R-:W-:-:S03]  /*2fc10*/  IMAD.X R77, R77, 0x1, R252, P4 ;  /* 0x000000014d4d7824 */ /* 0x000fc600020e06fc */
[----:B------:R1:W-:Y:S02]  /*2fc20*/  LDGSTS.E [R2+0x4c000], [R36.64], P2 ;  /* 0x4c00000024027fae */ /* 0x0003e40009121844 */
[----:B-1----:R-:W-:Y:S02]  /*2fc30*/  IMAD.MOV.U32 R36, RZ, RZ, R76 ;  /* 0x000000ffff247224 */ /* 0x002fe400078e004c */
[----:B------:R-:W-:-:S05]  /*2fc40*/  IMAD.MOV.U32 R37, RZ, RZ, R77 ;  /* 0x000000ffff257224 */ /* 0x000fca00078e004d */
[----:B------:R1:W-:Y:S01]  /*2fc50*/  LDGSTS.E [R2+0x4d000], [R36.64], P0 ;  /* 0x4d00000024027fae */ /* 0x0003e20008121844 */
[C---:B------:R-:W-:Y:S02]  /*2fc60*/  ISETP.GT.AND P0, PT, R0.reuse, 0x38, PT ;  /* 0x000000380000780c */ /* 0x040fe40003f04270 */
[-C--:B---3--:R-:W-:Y:S02]  /*2fc70*/  IADD3 R41, P3, R41, R68.reuse, RZ ;  /* 0x0000004429297210 */ /* 0x088fe40007f7e0ff */
[----:B-1----:R-:W-:Y:S02]  /*2fc80*/  SEL R36, RZ, 0x4, !P0 ;  /* 0x00000004ff247807 */ /* 0x002fe40004000000 */
[----:B------:R-:W-:Y:S02]  /*2fc90*/  ISETP.GT.AND P0, PT, R0, 0x3c, PT ;  /* 0x0000003c0000780c */ /* 0x000fe40003f04270 */
[----:B------:R-:W-:Y:S02]  /*2fca0*/  SEL R36, R36, RZ, !P1 ;  /* 0x000000ff24247207 */ /* 0x000fe40004800000 */
[----:B------:R-:W-:-:S02]  /*2fcb0*/  IADD3 R40, P4, R40, R68, RZ ;  /* 0x0000004428287210 */ /* 0x000fc40007f9e0ff */
[----:B------:R-:W-:Y:S02]  /*2fcc0*/  ISETP.NE.U32.AND P2, PT, R36, RZ, PT ;  /* 0x000000ff2400720c */ /* 0x000fe40003f45070 */
[----:B------:R-:W-:Y:S01]  /*2fcd0*/  SEL R36, RZ, 0x4, !P0 ;  /* 0x00000004ff247807 */ /* 0x000fe20004000000 */
[----:B------:R-:W-:Y:S01]  /*2fce0*/  STL [R1+0xf48], R80 ;  /* 0x000f485001007387 */ /* 0x000fe20000100800 */
[--C-:B------:R-:W-:Y:S02]  /*2fcf0*/  IMAD.X R44, R44, 0x1, R252.reuse, P3 ;  /* 0x000000012c2c7824 */ /* 0x100fe400018e06fc */
[----:B------:R-:W-:Y:S01]  /*2fd00*/  SEL R36, R36, RZ, !P1 ;  /* 0x000000ff24247207 */ /* 0x000fe20004800000 */
[----:B------:R-:W-:Y:S01]  /*2fd10*/  STL [R1+0xf44], R81 ;  /* 0x000f445101007387 */ /* 0x000fe20000100800 */
[----:B------:R-:W-:-:S03]  /*2fd20*/  IMAD.X R45, R45, 0x1, R252, P4 ;  /* 0x000000012d2d7824 */ /* 0x000fc600020e06fc */
[----:B------:R-:W-:Y:S01]  /*2fd30*/  STL [R1+0xf50], R76 ;  /* 0x000f504c01007387 */ /* 0x000fe20000100800 */
[----:B------:R-:W-:-:S03]  /*2fd40*/  ISETP.NE.U32.AND P0, PT, R36, RZ, PT ;  /* 0x000000ff2400720c */ /* 0x000fc60003f05070 */
[----:B------:R-:W-:Y:S01]  /*2fd50*/  STL [R1+0xf4c], R77 ;  /* 0x000f4c4d01007387 */ /* 0x000fe20000100800 */
[----:B------:R-:W-:-:S03]  /*2fd60*/  IMAD.MOV.U32 R36, RZ, RZ, R41 ;  /* 0x000000ffff247224 */ /* 0x000fc600078e0029 */
[----:B------:R1:W-:Y:S01]  /*2fd70*/  STL [R1+0xf38], R41 ;  /* 0x000f382901007387 */ /* 0x0003e20000100800 */
[----:B------:R-:W-:-:S03]  /*2fd80*/  IMAD.MOV.U32 R37, RZ, RZ, R44 ;  /* 0x000000ffff257224 */ /* 0x000fc600078e002c */
[----:B------:R2:W-:Y:S04]  /*2fd90*/  STL [R1+0xf34], R44 ;  /* 0x000f342c01007387 */ /* 0x0005e80000100800 */
[----:B------:R-:W-:Y:S04]  /*2fda0*/  STL [R1+0xf40], R40 ;  /* 0x000f402801007387 */ /* 0x000fe80000100800 */
[----:B-1----:R-:W3:Y:S04]  /*2fdb0*/  LDL.LU R41, [R1+0xf28] ;  /* 0x000f280001297983 */ /* 0x002ee80000300800 */
[----:B------:R1:W-:Y:S04]  /*2fdc0*/  STL [R1+0xf3c], R45 ;  /* 0x000f3c2d01007387 */ /* 0x0003e80000100800 */
[----:B--2---:R-:W2:Y:S04]  /*2fdd0*/  LDL.LU R44, [R1+0xf30] ;  /* 0x000f3000012c7983 */ /* 0x004ea80000300800 */
[----:B------:R4:W-:Y:S04]  /*2fde0*/  LDGSTS.E [R2+0x4e000], [R36.64], P2 ;  /* 0x4e00000024027fae */ /* 0x0009e80009121844 */
[----:B------:R-:W2:Y:S01]  /*2fdf0*/  LDL.LU R76, [R1+0xf24] ;  /* 0x000f2400014c7983 */ /* 0x000ea20000300800 */
[----:B----4-:R-:W-:-:S03]  /*2fe00*/  IMAD.MOV.U32 R37, RZ, RZ, R45 ;  /* 0x000000ffff257224 */ /* 0x010fc600078e002d */
[----:B-1----:R-:W4:Y:S01]  /*2fe10*/  LDL.LU R45, [R1+0xf2c] ;  /* 0x000f2c00012d7983 */ /* 0x002f220000300800 */
[----:B------:R-:W-:-:S03]  /*2fe20*/  IMAD.MOV.U32 R36, RZ, RZ, R40 ;  /* 0x000000ffff247224 */ /* 0x000fc600078e0028 */
[----:B------:R-:W1:Y:S01]  /*2fe30*/  S2R R81, SR_TID.X ;  /* 0x0000000000517919 */ /* 0x000e620000002100 */
[----:B------:R-:W-:Y:S02]  /*2fe40*/  IMAD.MOV.U32 R176, RZ, RZ, R25 ;  /* 0x000000ffffb07224 */ /* 0x000fe400078e0019 */
[----:B------:R-:W-:Y:S01]  /*2fe50*/  IMAD.MOV.U32 R177, RZ, RZ, R24 ;  /* 0x000000ffffb17224 */ /* 0x000fe200078e0018 */
[----:B------:R1:W-:Y:S01]  /*2fe60*/  LDGSTS.E [R2+0x4f000], [R36.64], P0 ;  /* 0x4f00000024027fae */ /* 0x0003e20008121844 */
[----:B------:R-:W-:-:S04]  /*2fe70*/  ISETP.GT.AND P0, PT, R0, 0x1, PT ;  /* 0x000000010000780c */ /* 0x000fc80003f04270 */
[----:B------:R-:W-:Y:S01]  /*2fe80*/  SEL R40, RZ, 0x4, !P0 ;  /* 0x00000004ff287807 */ /* 0x000fe20004000000 */
[----:B------:R-:W-:Y:S01]  /*2fe90*/  HMMA.1688.F32.TF32 R24, R172, R26, R176 ;  /* 0x0000001aac18723c */ /* 0x000fe200000810b0 */
[----:B------:R-:W4:Y:S02]  /*2fea0*/  LDL.LU R177, [R1+0xf14] ;  /* 0x000f140001b17983 */ /* 0x000f240000300800 */
[----:B------:R-:W-:Y:S02]  /*2feb0*/  SEL R40, R40, RZ, !P1 ;  /* 0x000000ff28287207 */ /* 0x000fe40004800000 */
[----:B------:R-:W4:Y:S02]  /*2fec0*/  LDL.LU R176, [R1+0xf18] ;  /* 0x000f180001b07983 */ /* 0x000f240000300800 */
[----:B------:R-:W-:Y:S02]  /*2fed0*/  ISETP.NE.U32.AND P0, PT, R40, RZ, PT ;  /* 0x000000ff2800720c */ /* 0x000fe40003f05070 */
[----:B------:R-:W4:Y:S01]  /*2fee0*/  LDL.LU R77, [R1+0xf1c] ;  /* 0x000f1c00014d7983 */ /* 0x000f220000300800 */
[----:B------:R-:W-:-:S02]  /*2fef0*/  ISETP.GT.AND P2, PT, R0, 0x5, PT ;  /* 0x000000050000780c */ /* 0x000fc40003f44270 */
[----:B-1----:R-:W-:Y:S02]  /*2ff00*/  LOP3.LUT R81, R81, 0xff, RZ, 0xc0, !PT ;  /* 0x000000ff51517812 */ /* 0x002fe400078ec0ff */
[----:B------:R-:W-:-:S03]  /*2ff10*/  SEL R2, RZ, 0x4, !P2 ;  /* 0x00000004ff027807 */ /* 0x000fc60005000000 */
[----:B------:R-:W-:Y:S01]  /*2ff20*/  IMAD.SHL.U32 R81, R81, 0x4, RZ ;  /* 0x0000000451517824 */ /* 0x000fe200078e00ff */
[----:B------:R-:W-:-:S04]  /*2ff30*/  SEL R2, R2, RZ, !P1 ;  /* 0x000000ff02027207 */ /* 0x000fc80004800000 */
[----:B------:R-:W-:Y:S02]  /*2ff40*/  LOP3.LUT R80, R81, 0x20, RZ, 0x3c, !PT ;  /* 0x0000002051507812 */ /* 0x000fe400078e3cff */
[----:B------:R-:W-:-:S03]  /*2ff50*/  ISETP.NE.U32.AND P2, PT, R2, RZ, PT ;  /* 0x000000ff0200720c */ /* 0x000fc60003f45070 */
[----:B------:R-:W-:Y:S01]  /*2ff60*/  IMAD R2, R61, 0x10000, R80 ;  /* 0x000100003d027824 */ /* 0x000fe200078e0250 */
[-C--:B---3--:R-:W-:Y:S02]  /*2ff70*/  IADD3 R41, P3, R41, R68.reuse, RZ ;  /* 0x0000004429297210 */ /* 0x088fe40007f7e0ff */
[----:B--2---:R-:W-:-:S03]  /*2ff80*/  IADD3 R44, P4, R44, R68, RZ ;  /* 0x000000442c2c7210 */ /* 0x004fc60007f9e0ff */
[----:B------:R1:W-:Y:S01]  /*2ff90*/  STL [R1+0xf28], R41 ;  /* 0x000f282901007387 */ /* 0x0003e20000100800 */
[----:B------:R-:W-:Y:S02]  /*2ffa0*/  IMAD.MOV.U32 R40, RZ, RZ, R41 ;  /* 0x000000ffff287224 */ /* 0x000fe400078e0029 */
[----:B------:R-:W-:-:S05]  /*2ffb0*/  IMAD.X R76, R76, 0x1, R252, P3 ;  /* 0x000000014c4c7824 */ /* 0x000fca00018e06fc */
[----:B------:R2:W-:Y:S01]  /*2ffc0*/  STL [R1+0xf24], R76 ;  /* 0x000f244c01007387 */ /* 0x0005e20000100800 */
[----:B----4-:R-:W-:-:S03]  /*2ffd0*/  IMAD.X R45, R45, 0x1, R252, P4 ;  /* 0x000000012d2d7824 */ /* 0x010fc600020e06fc */
[----:B------:R-:W-:Y:S01]  /*2ffe0*/  STL [R1+0xf30], R44 ;  /* 0x000f302c01007387 */ /* 0x000fe20000100800 */
[----:B-1----:R-:W-:-:S03]  /*2fff0*/  IMAD.MOV.U32 R41, RZ, RZ, R76 ;  /* 0x000000ffff297224 */ /* 0x002fc600078e004c */
[----:B------:R1:W-:Y:S04]  /*30000*/  STL [R1+0xf2c], R45 ;  /* 0x000f2c2d01007387 */ /* 0x0003e80000100800 */
[----:B--2---:R-:W2:Y:S04]  /*30010*/  LDL.LU R76, [R1+0xf20] ;  /* 0x000f2000014c7983 */ /* 0x004ea80000300800 */
[----:B------:R3:W-:Y:S02]  /*30020*/  LDGSTS.E [R2+0x40400], [R40.64], P0 ;  /* 0x4040000028027fae */ /* 0x0007e40008121844 */
[----:B---3--:R-:W-:-:S02]  /*30030*/  IMAD.MOV.U32 R41, RZ, RZ, R45 ;  /* 0x000000ffff297224 */ /* 0x008fc400078e002d */
[----:B------:R-:W-:Y:S01]  /*30040*/  IMAD.MOV.U32 R40, RZ, RZ, R44 ;  /* 0x000000ffff287224 */ /* 0x000fe200078e002c */
[----:B-1----:R-:W3:Y:S04]  /*30050*/  LDL.LU R45, [R1+0xf04] ;  /* 0x000f0400012d7983 */ /* 0x002ee80000300800 */
[----:B------:R-:W4:Y:S04]  /*30060*/  LDL.LU R44, [R1+0xf08] ;  /* 0x000f0800012c7983 */ /* 0x000f280000300800 */
[----:B------:R-:W3:Y:S04]  /*30070*/  LDL.LU R81, [R1+0xf0c] ;  /* 0x000f0c0001517983 */ /* 0x000ee80000300800 */
[----:B------:R-:W3:Y:S01]  /*30080*/  LDL.LU R80, [R1+0xf10] ;  /* 0x000f100001507983 */ /* 0x000ee20000300800 */
[----:B------:R-:W-:-:S03]  /*30090*/  ISETP.GT.AND P0, PT, R0, 0x9, PT ;  /* 0x000000090000780c */ /* 0x000fc60003f04270 */
[----:B------:R1:W-:Y:S01]  /*300a0*/  LDGSTS.E [R2+0x41400], [R40.64], P2 ;  /* 0x4140000028027fae */ /* 0x0003e20009121844 */
[----:B------:R-:W-:Y:S02]  /*300b0*/  IADD3 R176, P3, R176, R68, RZ ;  /* 0x00000044b0b07210 */ /* 0x000fe40007f7e0ff */
[----:B-1----:R-:W-:Y:S02]  /*300c0*/  SEL R40, RZ, 0x4, !P0 ;  /* 0x00000004ff287807 */ /* 0x002fe40004000000 */
[----:B------:R-:W-:Y:S02]  /*300d0*/  ISETP.GT.AND P0, PT, R0, 0xd, PT ;  /* 0x0000000d0000780c */ /* 0x000fe40003f04270 */
[----:B------:R-:W-:-:S04]  /*300e0*/  SEL R40, R40, RZ, !P1 ;  /* 0x000000ff28287207 */ /* 0x000fc80004800000 */
[----:B------:R-:W-:Y:S02]  /*300f0*/  ISETP.NE.U32.AND P2, PT, R40, RZ, PT ;  /* 0x000000ff2800720c */ /* 0x000fe40003f45070 */
[----:B------:R-:W-:Y:S01]  /*30100*/  SEL R40, RZ, 0x4, !P0 ;  /* 0x00000004ff287807 */ /* 0x000fe20004000000 */
[----:B------:R-:W-:-:S03]  /*30110*/  IMAD.X R177, R177, 0x1, R252, P3 ;  /* 0x00000001b1b17824 */ /* 0x000fc600018e06fc */
[----:B------:R-:W-:Y:S01]  /*30120*/  SEL R40, R40, RZ, !P1 ;  /* 0x000000ff28287207 */ /* 0x000fe20004800000 */
[----:B------:R-:W-:-:S03]  /*30130*/  IMAD.MOV.U32 R41, RZ, RZ, R177 ;  /* 0x000000ffff297224 */ /* 0x000fc600078e00b1 */
[----:B------:R-:W-:Y:S01]  /*30140*/  ISETP.NE.U32.AND P0, PT, R40, RZ, PT ;  /* 0x000000ff2800720c */ /* 0x000fe20003f05070 */
[----:B------:R-:W-:-:S05]  /*30150*/  IMAD.MOV.U32 R40, RZ, RZ, R176 ;  /* 0x000000ffff287224 */ /* 0x000fca00078e00b0 */
[----:B------:R1:W-:Y:S04]  /*30160*/  LDGSTS.E [R2+0x42400], [R40.64], P2 ;  /* 0x4240000028027fae */ /* 0x0003e80009121844 */
[----:B------:R-:W-:Y:S04]  /*30170*/  STL [R1+0xf18], R176 ;  /* 0x000f18b001007387 */ /* 0x000fe80000100800 */
[----:B------:R-:W-:Y:S01]  /*30180*/  STL [R1+0xf14], R177 ;  /* 0x000f14b101007387 */ /* 0x000fe20000100800 */
[----:B--2---:R-:W-:-:S05]  /*30190*/  IADD3 R76, P4, R76, R68, RZ ;  /* 0x000000444c4c7210 */ /* 0x004fca0007f9e0ff */
[----:B------:R-:W-:Y:S02]  /*301a0*/  IMAD.X R77, R77, 0x1, R252, P4 ;  /* 0x000000014d4d7824 */ /* 0x000fe400020e06fc */
[----:B-1----:R-:W-:Y:S02]  /*301b0*/  IMAD.MOV.U32 R40, RZ, RZ, R76 ;  /* 0x000000ffff287224 */ /* 0x002fe400078e004c */
[----:B------:R-:W-:-:S05]  /*301c0*/  IMAD.MOV.U32 R41, RZ, RZ, R77 ;  /* 0x000000ffff297224 */ /* 0x000fca00078e004d */
[----:B------:R1:W-:Y:S01]  /*301d0*/  LDGSTS.E [R2+0x43400], [R40.64], P0 ;  /* 0x4340000028027fae */ /* 0x0003e20008121844 */
[----:B------:R-:W-:-:S04]  /*301e0*/  ISETP.GT.AND P0, PT, R0, 0x11, PT ;  /* 0x000000110000780c */ /* 0x000fc80003f04270 */
[----:B-1----:R-:W-:Y:S02]  /*301f0*/  SEL R40, RZ, 0x4, !P0 ;  /* 0x00000004ff287807 */ /* 0x002fe40004000000 */
[----:B------:R-:W-:Y:S02]  /*30200*/  ISETP.GT.AND P0, PT, R0, 0x15, PT ;  /* 0x000000150000780c */ /* 0x000fe40003f04270 */
[----:B------:R-:W-:Y:S02]  /*30210*/  SEL R40, R40, RZ, !P1 ;  /* 0x000000ff28287207 */ /* 0x000fe40004800000 */
[-C--:B----4-:R-:W-:Y:S02]  /*30220*/  IADD3 R44, P3, R44, R68.reuse, RZ ;  /* 0x000000442c2c7210 */ /* 0x090fe40007f7e0ff */
[----:B------:R-:W-:Y:S02]  /*30230*/  ISETP.NE.U32.AND P2, PT, R40, RZ, PT ;  /* 0x000000ff2800720c */ /* 0x000fe40003f45070 */
[----:B---3--:R-:W-:Y:S01]  /*30240*/  IADD3 R80, P4, R80, R68, RZ ;  /* 0x0000004450507210 */ /* 0x008fe20007f9e0ff */
[----:B------:R-:W-:Y:S01]  /*30250*/  STL [R1+0xf20], R76 ;  /* 0x000f204c01007387 */ /* 0x000fe20000100800 */
[----:B------:R-:W-:Y:S01]  /*30260*/  SEL R40, RZ, 0x4, !P0 ;  /* 0x00000004ff287807 */ /* 0x000fe20004000000 */
[----:B------:R-:W-:-:S02]  /*30270*/  IMAD.X R45, R45, 0x1, R252, P3 ;  /* 0x000000012d2d7824 */ /* 0x000fc400018e06fc */
[----:B------:R1:W-:Y:S01]  /*30280*/  STL [R1+0xf1c], R77 ;  /* 0x000f1c4d01007387 */ /* 0x0003e20000100800 */
[----:B------:R-:W-:Y:S01]  /*30290*/  SEL R40, R40, RZ, !P1 ;  /* 0x000000ff28287207 */ /* 0x000fe20004800000 */
[----:B------:R-:W-:Y:S02]  /*302a0*/  IMAD.X R81, R81, 0x1, R252, P4 ;  /* 0x0000000151517824 */ /* 0x000fe400020e06fc */
[----:B------:R-:W-:Y:S01]  /*302b0*/  IMAD.MOV.U32 R41, RZ, RZ, R45 ;  /* 0x000000ffff297224 */ /* 0x000fe200078e002d */
[----:B------:R-:W-:Y:S01]  /*302c0*/  ISETP.NE.U32.AND P0, PT, R40, RZ, PT ;  /* 0x000000ff2800720c */ /* 0x000fe20003f05070 */
[----:B-1----:R-:W2:Y:S04]  /*302d0*/  LDL.LU R77, [R1+0xef4] ;  /* 0x000ef400014d7983 */ /* 0x002ea80000300800 */
[----:B------:R-:W3:Y:S04]  /*302e0*/  LDL.LU R76, [R1+0xef8] ;  /* 0x000ef800014c7983 */ /* 0x000ee80000300800 */
[----:B------:R-:W-:Y:S01]  /*302f0*/  STL [R1+0xf08], R44 ;  /* 0x000f082c01007387 */ /* 0x000fe20000100800 */
[----:B------:R-:W-:-:S03]  /*30300*/  IMAD.MOV.U32 R40, RZ, RZ, R44 ;  /* 0x000000ffff287224 */ /* 0x000fc600078e002c */
[----:B------:R1:W-:Y:S04]  /*30310*/  STL [R1+0xf04], R45 ;  /* 0x000f042d01007387 */ /* 0x0003e80000100800 */
[----:B------:R-:W-:Y:S04]  /*30320*/  STL [R1+0xf10], R80 ;  /* 0x000f105001007387 */ /* 0x000fe80000100800 */
[----:B------:R4:W-:Y:S04]  /*30330*/  LDGSTS.E [R2+0x44400], [R40.64], P2 ;  /* 0x4440000028027fae */ /* 0x0009e80009121844 */
[----:B-1----:R-:W2:Y:S04]  /*30340*/  LDL.LU R45, [R1+0xefc] ;  /* 0x000efc00012d7983 */ /* 0x002ea80000300800 */
[----:B------:R1:W-:Y:S04]  /*30350*/  STL [R1+0xf0c], R81 ;  /* 0x000f0c5101007387 */ /* 0x0003e80000100800 */
[----:B------:R-:W2:Y:S01]  /*30360*/  LDL.LU R44, [R1+0xf00] ;  /* 0x000f0000012c7983 */ /* 0x000ea20000300800 */
[----:B----4-:R-:W-:-:S02]  /*30370*/  IMAD.MOV.U32 R40, RZ, RZ, R80 ;  /* 0x000000ffff287224 */ /* 0x010fc400078e0050 */
[----:B------:R-:W-:Y:S01]  /*30380*/  IMAD.MOV.U32 R41, RZ, RZ, R81 ;  /* 0x000000ffff297224 */ /* 0x000fe200078e0051 */
[----:B------:R-:W2:Y:S04]  /*30390*/  LDL.LU R177, [R1+0xee4] ;  /* 0x000ee40001b17983 */ /* 0x000ea80000300800 */
[----:B------:R1:W-:Y:S01]  /*303a0*/  LDGSTS.E [R2+0x45400], [R40.64], P0 ;  /* 0x4540000028027fae */ /* 0x0003e20008121844 */
[----:B------:R-:W-:-:S03]  /*303b0*/  ISETP.GT.AND P0, PT, R0, 0x19, PT ;  /* 0x000000190000780c */ /* 0x000fc60003f04270 */
[----:B------:R-:W2:Y:S04]  /*303c0*/  LDL.LU R176, [R1+0xee8] ;  /* 0x000ee80001b07983 */ /* 0x000ea80000300800 */
[----:B-1----:R-:W2:Y:S01]  /*303d0*/  LDL.LU R81, [R1+0xeec] ;  /* 0x000eec0001517983 */ /* 0x002ea20000300800 */
[----:B------:R-:W-:Y:S02]  /*303e0*/  SEL R40, RZ, 0x4, !P0 ;  /* 0x00000004ff287807 */ /* 0x000fe40004000000 */
[----:B------:R-:W-:Y:S02]  /*303f0*/  ISETP.GT.AND P0, PT, R0, 0x1d, PT ;  /* 0x0000001d0000780c */ /* 0x000fe40003f04270 */
[----:B------:R-:W-:-:S04]  /*30400*/  SEL R40, R40, RZ, !P1 ;  /* 0x000000ff28287207 */ /* 0x000fc80004800000 */
[----:B------:R-:W-:Y:S02]  /*30410*/  ISETP.NE.U32.AND P2, PT, R40, RZ, PT ;  /* 0x000000ff2800720c */ /* 0x000fe40003f45070 */
[----:B------:R-:W-:-:S04]  /*30420*/  SEL R40, RZ, 0x4, !P0 ;  /* 0x00000004ff287807 */ /* 0x000fc80004000000 */
[----:B------:R-:W-:-:S04]  /*30430*/  SEL R40, R40, RZ, !P1 ;  /* 0x000000ff28287207 */ /* 0x000fc80004800000 */
[----:B------:R-:W-:Y:S02]  /*30440*/  ISETP.NE.U32.AND P0, PT, R40, RZ, PT ;  /* 0x000000ff2800720c */ /* 0x000fe40003f05070 */
[----:B---3--:R-:W-:-:S05]  /*30450*/  IADD3 R76, P3, R76, R68, RZ ;  /* 0x000000444c4c7210 */ /* 0x008fca0007f7e0ff */
[----:B--2---:R-:W-:Y:S01]  /*30460*/  IMAD.X R77, R77, 0x1, R252, P3 ;  /* 0x000000014d4d7824 */ /* 0x004fe200018e06fc */
[----:B------:R1:W-:Y:S01]  /*30470*/  STL [R1+0xef8], R76 ;  /* 0x000ef84c01007387 */ /* 0x0003e20000100800 */
[----:B------:R-:W-:Y:S02]  /*30480*/  IMAD.MOV.U32 R40, RZ, RZ, R76 ;  /* 0x000000ffff287224 */ /* 0x000fe400078e004c */
[----:B------:R-:W-:Y:S01]  /*30490*/  IMAD.MOV.U32 R41, RZ, RZ, R77 ;  /* 0x000000ffff297224 */ /* 0x000fe200078e004d */
[----:B------:R2:W-:Y:S04]  /*304a0*/  STL [R1+0xef4], R77 ;  /* 0x000ef44d01007387 */ /* 0x0005e80000100800 */
[----:B------:R3:W-:Y:S01]  /*304b0*/  LDGSTS.E [R2+0x46400], [R40.64], P2 ;  /* 0x4640000028027fae */ /* 0x0007e20009121844 */
[----:B------:R-:W-:-:S05]  /*304c0*/  IADD3 R44, P4, R44, R68, RZ ;  /* 0x000000442c2c7210 */ /* 0x000fca0007f9e0ff */
[----:B------:R-:W-:Y:S01]  /*304d0*/  IMAD.X R45, R45, 0x1, R252, P4 ;  /* 0x000000012d2d7824 */ /* 0x000fe200020e06fc */
[----:B------:R-:W-:Y:S04]  /*304e0*/  STL [R1+0xf00], R44 ;  /* 0x000f002c01007387 */ /* 0x000fe80000100800 */
[----:B------:R-:W4:Y:S01]  /*304f0*/  LDL.LU R80, [R1+0xef0] ;  /* 0x000ef00001507983 */ /* 0x000f220000300800 */
[----:B---3--:R-:W-:-:S03]  /*30500*/  IMAD.MOV.U32 R41, RZ, RZ, R45 ;  /* 0x000000ffff297224 */ /* 0x008fc600078e002d */
[----:B------:R3:W-:Y:S01]  /*30510*/  STL [R1+0xefc], R45 ;  /* 0x000efc2d01007387 */ /* 0x0007e20000100800 */
[----:B------:R-:W-:-:S03]  /*30520*/  IMAD.MOV.U32 R40, RZ, RZ, R44 ;  /* 0x000000ffff287224 */ /* 0x000fc600078e002c */
[----:B-1----:R-:W4:Y:S04]  /*30530*/  LDL.LU R76, [R1+0xed8] ;  /* 0x000ed800014c7983 */ /* 0x002f280000300800 */
[----:B--2---:R-:W2:Y:S04]  /*30540*/  LDL.LU R77, [R1+0xed4] ;  /* 0x000ed400014d7983 */ /* 0x004ea80000300800 */
[----:B---3--:R-:W3:Y:S04]  /*30550*/  LDL.LU R45, [R1+0xedc] ;  /* 0x000edc00012d7983 */ /* 0x008ee80000300800 */
[----:B------:R-:W3:Y:S04]  /*30560*/  LDL.LU R44, [R1+0xee0] ;  /* 0x000ee000012c7983 */ /* 0x000ee80000300800 */
[----:B------:R1:W-:Y:S01]  /*30570*/  LDGSTS.E [R2+0x47400], [R40.64], P0 ;  /* 0x4740000028027fae */ /* 0x0003e20008121844 */
[----:B------:R-:W-:-:S02]  /*30580*/  ISETP.GT.AND P0, PT, R0, 0x21, PT ;  /* 0x000000210000780c */ /* 0x000fc40003f04270 */
        /* <DEDUP_REMOVED lines=11> */
[----:B------:R-:W-:Y:S01]  /*30640*/  IMAD.MOV.U32 R40, RZ, RZ, R176 ;  /* 0x000000ffff287224 */ /* 0x000fe200078e00b0 */
[----:B------:R1:W-:Y:S04]  /*30650*/  STL [R1+0xee4], R177 ;  /* 0x000ee4b101007387 */ /* 0x0003e80000100800 */
[----:B------:R1:W-:Y:S01]  /*30660*/  LDGSTS.E [R2+0x48400], [R40.64], P2 ;  /* 0x4840000028027fae */ /* 0x0003e20009121844 */
[----:B----4-:R-:W-:-:S05]  /*30670*/  IADD3 R80, P4, R80, R68, RZ ;  /* 0x0000004450507210 */ /* 0x010fca0007f9e0ff */
[--C-:B------:R-:W-:Y:S01]  /*30680*/  IMAD.X R81, R81, 0x1, R252.reuse, P4 ;  /* 0x0000000151517824 */ /* 0x100fe200020e06fc */
[-C--:B------:R-:W-:Y:S01]  /*30690*/  IADD3 R76, P3, R76, R68.reuse, RZ ;  /* 0x000000444c4c7210 */ /* 0x080fe20007f7e0ff */
[----:B------:R-:W-:Y:S04]  /*306a0*/  STL [R1+0xef0], R80 ;  /* 0x000ef05001007387 */ /* 0x000fe80000100800 */
[----:B--2---:R-:W-:Y:S01]  /*306b0*/  IMAD.X R77, R77, 0x1, R252, P3 ;  /* 0x000000014d4d7824 */ /* 0x004fe200018e06fc */
[----:B------:R2:W-:Y:S01]  /*306c0*/  STL [R1+0xeec], R81 ;  /* 0x000eec5101007387 */ /* 0x0005e20000100800 */
[----:B---3--:R-:W-:-:S03]  /*306d0*/  IADD3 R44, P4, R44, R68, RZ ;  /* 0x000000442c2c7210 */ /* 0x008fc60007f9e0ff */
[----:B------:R-:W-:Y:S01]  /*306e0*/  STL [R1+0xed8], R76 ;  /* 0x000ed84c01007387 */ /* 0x000fe20000100800 */
[----:B-1----:R-:W-:Y:S02]  /*306f0*/  IMAD.MOV.U32 R40, RZ, RZ, R80 ;  /* 0x000000ffff287224 */ /* 0x002fe400078e0050 */
[----:B------:R-:W-:Y:S01]  /*30700*/  IMAD.X R45, R45, 0x1, R252, P4 ;  /* 0x000000012d2d7824 */ /* 0x000fe200020e06fc */
[----:B------:R1:W-:Y:S01]  /*30710*/  STL [R1+0xed4], R77 ;  /* 0x000ed44d01007387 */ /* 0x0003e20000100800 */
[----:B------:R-:W-:-:S03]  /*30720*/  IMAD.MOV.U32 R41, RZ, RZ, R81 ;  /* 0x000000ffff297224 */ /* 0x000fc600078e0051 */
[----:B------:R-:W-:Y:S04]  /*30730*/  STL [R1+0xee0], R44 ;  /* 0x000ee02c01007387 */ /* 0x000fe80000100800 */
[----:B------:R-:W3:Y:S04]  /*30740*/  LDL.LU R177, [R1+0xec4] ;  /* 0x000ec40001b17983 */ /* 0x000ee80000300800 */
[----:B------:R4:W-:Y:S04]  /*30750*/  STL [R1+0xedc], R45 ;  /* 0x000edc2d01007387 */ /* 0x0009e80000100800 */
[----:B------:R-:W3:Y:S04]  /*30760*/  LDL.LU R176, [R1+0xec8] ;  /* 0x000ec80001b07983 */ /* 0x000ee80000300800 */
[----:B------:R1:W-:Y:S01]  /*30770*/  LDGSTS.E [R2+0x49400], [R40.64], P0 ;  /* 0x4940000028027fae */ /* 0x0003e20008121844 */
[----:B------:R-:W-:-:S03]  /*30780*/  ISETP.GT.AND P0, PT, R0, 0x29, PT ;  /* 0x000000290000780c */ /* 0x000fc60003f04270 */
[----:B--2---:R-:W2:Y:S04]  /*30790*/  LDL.LU R81, [R1+0xecc] ;  /* 0x000ecc0001517983 */ /* 0x004ea80000300800 */
[----:B------:R-:W2:Y:S01]  /*307a0*/  LDL.LU R80, [R1+0xed0] ;  /* 0x000ed00001507983 */ /* 0x000ea20000300800 */
[----:B-1----:R-:W-:Y:S02]  /*307b0*/  SEL R40, RZ, 0x4, !P0 ;  /* 0x00000004ff287807 */ /* 0x002fe40004000000 */
[----:B------:R-:W-:Y:S02]  /*307c0*/  ISETP.GT.AND P0, PT, R0, 0x2d, PT ;  /* 0x0000002d0000780c */ /* 0x000fe40003f04270 */
[----:B------:R-:W-:-:S04]  /*307d0*/  SEL R40, R40, RZ, !P1 ;  /* 0x000000ff28287207 */ /* 0x000fc80004800000 */
[----:B------:R-:W-:Y:S02]  /*307e0*/  ISETP.NE.U32.AND P2, PT, R40, RZ, PT ;  /* 0x000000ff2800720c */ /* 0x000fe40003f45070 */
[----:B------:R-:W-:-:S04]  /*307f0*/  SEL R40, RZ, 0x4, !P0 ;  /* 0x00000004ff287807 */ /* 0x000fc80004000000 */
[----:B------:R-:W-:Y:S01]  /*30800*/  SEL R40, R40, RZ, !P1 ;  /* 0x000000ff28287207 */ /* 0x000fe20004800000 */
[----:B------:R-:W-:Y:S02]  /*30810*/  IMAD.MOV.U32 R41, RZ, RZ, R77 ;  /* 0x000000ffff297224 */ /* 0x000fe400078e004d */
[----:B------:R-:W2:Y:S01]  /*30820*/  LDL.LU R77, [R1+0xeb4] ;  /* 0x000eb400014d7983 */ /* 0x000ea20000300800 */
[----:B------:R-:W-:Y:S01]  /*30830*/  ISETP.NE.U32.AND P0, PT, R40, RZ, PT ;  /* 0x000000ff2800720c */ /* 0x000fe20003f05070 */
[----:B------:R-:W-:-:S05]  /*30840*/  IMAD.MOV.U32 R40, RZ, RZ, R76 ;  /* 0x000000ffff287224 */ /* 0x000fca00078e004c */
[----:B------:R1:W-:Y:S02]  /*30850*/  LDGSTS.E [R2+0x4a400], [R40.64], P2 ;  /* 0x4a40000028027fae */ /* 0x0003e40009121844 */
[----:B-1----:R-:W-:Y:S02]  /*30860*/  IMAD.MOV.U32 R41, RZ, RZ, R45 ;  /* 0x000000ffff297224 */ /* 0x002fe400078e002d */
[----:B----4-:R-:W4:Y:S01]  /*30870*/  LDL.LU R45, [R1+0xeb8] ;  /* 0x000eb800012d7983 */ /* 0x010f220000300800 */
[----:B------:R-:W-:-:S03]  /*30880*/  IMAD.MOV.U32 R40, RZ, RZ, R44 ;  /* 0x000000ffff287224 */ /* 0x000fc600078e002c */
[----:B------:R-:W4:Y:S04]  /*30890*/  LDL.LU R76, [R1+0xebc] ;  /* 0x000ebc00014c7983 */ /* 0x000f280000300800 */
[----:B------:R-:W4:Y:S04]  /*308a0*/  LDL.LU R44, [R1+0xec0] ;  /* 0x000ec000012c7983 */ /* 0x000f280000300800 */
        /* <DEDUP_REMOVED lines=9> */
[----:B------:R-:W-:Y:S01]  /*30940*/  HMMA.1688.F32.TF32 R36, R172, R38, R248 ;  /* 0x00000026ac24723c */ /* 0x000fe200000810f8 */
[----:B------:R-:W4:Y:S04]  /*30950*/  LDL.LU R248, [R1+0x590] ;  /* 0x0005900001f87983 */ /* 0x000f280000300800 */
[----:B------:R-:W4:Y:S04]  /*30960*/  LDL.LU R249, [R1+0x594] ;  /* 0x0005940001f97983 */ /* 0x000f280000300800 */
[----:B------:R-:W4:Y:S04]  /*30970*/  LDL.LU R250, [R1+0x598] ;  /* 0x0005980001fa7983 */ /* 0x000f280000300800 */
[----:B------:R-:W4:Y:S01]  /*30980*/  LDL.LU R251, [R1+0x59c] ;  /* 0x00059c0001fb7983 */ /* 0x000f220000300800 */
[----:B---3--:R-:W-:-:S05]  /*30990*/  IADD3 R176, P3, R176, R68, RZ ;  /* 0x00000044b0b07210 */ /* 0x008fca0007f7e0ff */
[----:B------:R-:W-:Y:S02]  /*309a0*/  IMAD.X R177, R177, 0x1, R252, P3 ;  /* 0x00000001b1b17824 */ /* 0x000fe400018e06fc */
[----:B------:R-:W-:Y:S02]  /*309b0*/  IMAD.MOV.U32 R40, RZ, RZ, R176 ;  /* 0x000000ffff287224 */ /* 0x000fe400078e00b0 */
[----:B------:R-:W-:Y:S01]  /*309c0*/  IMAD.MOV.U32 R41, RZ, RZ, R177 ;  /* 0x000000ffff297224 */ /* 0x000fe200078e00b1 */
[----:B--2---:R-:W-:-:S04]  /*309d0*/  IADD3 R80, P4, R80, R68, RZ ;  /* 0x0000004450507210 */ /* 0x004fc80007f9e0ff */
[----:B------:R1:W-:Y:S01]  /*309e0*/  LDGSTS.E [R2+0x4c400], [R40.64], P2 ;  /* 0x4c40000028027fae */ /* 0x0003e20009121844 */
[----:B------:R-:W-:Y:S02]  /*309f0*/  IMAD.X R81, R81, 0x1, R252, P4 ;  /* 0x0000000151517824 */ /* 0x000fe400020e06fc */
[----:B-1----:R-:W-:Y:S02]  /*30a00*/  IMAD.MOV.U32 R40, RZ, RZ, R80 ;  /* 0x000000ffff287224 */ /* 0x002fe400078e0050 */
[----:B------:R-:W-:-:S05]  /*30a10*/  IMAD.MOV.U32 R41, RZ, RZ, R81 ;  /* 0x000000ffff297224 */ /* 0x000fca00078e0051 */
[----:B------:R1:W-:Y:S01]  /*30a20*/  LDGSTS.E [R2+0x4d400], [R40.64], P0 ;  /* 0x4d40000028027fae */ /* 0x0003e20008121844 */
[----:B------:R-:W-:-:S04]  /*30a30*/  ISETP.GT.AND P0, PT, R0, 0x39, PT ;  /* 0x000000390000780c */ /* 0x000fc80003f04270 */
[----:B-1----:R-:W-:Y:S02]  /*30a40*/  SEL R40, RZ, 0x4, !P0 ;  /* 0x00000004ff287807 */ /* 0x002fe40004000000 */
[----:B------:R-:W-:Y:S02]  /*30a50*/  ISETP.GT.AND P0, PT, R0, 0x3d, PT ;  /* 0x0000003d0000780c */ /* 0x000fe40003f04270 */
[----:B------:R-:W-:-:S04]  /*30a60*/  SEL R40, R40, RZ, !P1 ;  /* 0x000000ff28287207 */ /* 0x000fc80004800000 */
[----:B------:R-:W-:Y:S02]  /*30a70*/  ISETP.NE.U32.AND P2, PT, R40, RZ, PT ;  /* 0x000000ff2800720c */ /* 0x000fe40003f45070 */
[-C--:B----4-:R-:W-:Y:S02]  /*30a80*/  IADD3 R45, P3, R45, R68.reuse, RZ ;  /* 0x000000442d2d7210 */ /* 0x090fe40007f7e0ff */
[----:B------:R-:W-:Y:S01]  /*30a90*/  SEL R40, RZ, 0x4, !P0 ;  /* 0x00000004ff287807 */ /* 0x000fe20004000000 */
[----:B------:R-:W-:Y:S02]  /*30aa0*/  STL [R1+0xec8], R176 ;  /* 0x000ec8b001007387 */ /* 0x000fe40000100800 */
[----:B------:R-:W-:Y:S01]  /*30ab0*/  IMAD.X R77, R77, 0x1, R252, P3 ;  /* 0x000000014d4d7824 */ /* 0x000fe200018e06fc */
[----:B------:R-:W-:Y:S01]  /*30ac0*/  IADD3 R44, P4, R44, R68, RZ ;  /* 0x000000442c2c7210 */ /* 0x000fe20007f9e0ff */
[----:B------:R-:W-:Y:S01]  /*30ad0*/  STL [R1+0xec4], R177 ;  /* 0x000ec4b101007387 */ /* 0x000fe20000100800 */
[----:B------:R-:W-:-:S03]  /*30ae0*/  SEL R40, R40, RZ, !P1 ;  /* 0x000000ff28287207 */ /* 0x000fc60004800000 */
[----:B------:R-:W-:Y:S01]  /*30af0*/  STL [R1+0xed0], R80 ;  /* 0x000ed05001007387 */ /* 0x000fe20000100800 */
[----:B------:R-:W-:Y:S01]  /*30b00*/  IMAD.X R76, R76, 0x1, R252, P4 ;  /* 0x000000014c4c7824 */ /* 0x000fe200020e06fc */
[----:B------:R-:W-:Y:S02]  /*30b10*/  ISETP.NE.U32.AND P0, PT, R40, RZ, PT ;  /* 0x000000ff2800720c */ /* 0x000fe40003f05070 */
        /* <DEDUP_REMOVED lines=9> */
[----:B------:R-:W4:Y:S04]  /*30bb0*/  LDL.LU R80, [R1+0xea4] ;  /* 0x000ea40001507983 */ /* 0x000f280000300800 */
[----:B------:R-:W4:Y:S04]  /*30bc0*/  LDL.LU R177, [R1+0xeac] ;  /* 0x000eac0001b17983 */ /* 0x000f280000300800 */
[----:B------:R1:W-:Y:S04]  /*30bd0*/  LDGSTS.E [R2+0x4e400], [R40.64], P2 ;  /* 0x4e40000028027fae */ /* 0x0003e80009121844 */
[----:B------:R-:W4:Y:S04]  /*30be0*/  LDL.LU R176, [R1+0xe94] ;  /* 0x000e940001b07983 */ /* 0x000f280000300800 */
[----:B------:R-:W4:Y:S01]  /*30bf0*/  LDL.LU R81, [R1+0xe98] ;  /* 0x000e980001517983 */ /* 0x000f220000300800 */
[----:B-1----:R-:W-:-:S02]  /*30c00*/  IMAD.MOV.U32 R40, RZ, RZ, R44 ;  /* 0x000000ffff287224 */ /* 0x002fc400078e002c */
[----:B------:R-:W-:Y:S02]  /*30c10*/  IMAD.MOV.U32 R41, RZ, RZ, R76 ;  /* 0x000000ffff297224 */ /* 0x000fe400078e004c */
[----:B------:R-:W4:Y:S04]  /*30c20*/  LDL.LU R76, [R1+0xea0] ;  /* 0x000ea000014c7983 */ /* 0x000f280000300800 */
[----:B------:R1:W-:Y:S01]  /*30c30*/  LDGSTS.E [R2+0x4f400], [R40.64], P0 ;  /* 0x4f40000028027fae */ /* 0x0003e20008121844 */
[----:B------:R-:W-:-:S04]  /*30c40*/  ISETP.GT.AND P0, PT, R0, 0x2, PT ;  /* 0x000000020000780c */ /* 0x000fc80003f04270 */
[----:B------:R-:W-:-:S04]  /*30c50*/  SEL R44, RZ, 0x4, !P0 ;  /* 0x00000004ff2c7807 */ /* 0x000fc80004000000 */
[----:B------:R-:W-:-:S04]  /*30c60*/  SEL R44, R44, RZ, !P1 ;  /* 0x000000ff2c2c7207 */ /* 0x000fc80004800000 */
[----:B------:R-:W-:Y:S02]  /*30c70*/  ISETP.NE.U32.AND P0, PT, R44, RZ, PT ;  /* 0x000000ff2c00720c */ /* 0x000fe40003f05070 */
[-C--:B---3--:R-:W-:Y:S02]  /*30c80*/  IADD3 R45, P3, R45, R68.reuse, RZ ;  /* 0x000000442d2d7210 */ /* 0x088fe40007f7e0ff */
[----:B--2---:R-:W-:-:S03]  /*30c90*/  IADD3 R77, P4, R77, R68, RZ ;  /* 0x000000444d4d7210 */ /* 0x004fc60007f9e0ff */
[--C-:B----4-:R-:W-:Y:S01]  /*30ca0*/  IMAD.X R80, R80, 0x1, R252.reuse, P3 ;  /* 0x0000000150507824 */ /* 0x110fe200018e06fc */
[----:B------:R2:W-:Y:S01]  /*30cb0*/  STL [R1+0xea8], R45 ;  /* 0x000ea82d01007387 */ /* 0x0005e20000100800 */
[----:B------:R-:W-:-:S03]  /*30cc0*/  IMAD.X R177, R177, 0x1, R252, P4 ;  /* 0x00000001b1b17824 */ /* 0x000fc600020e06fc */
[----:B------:R3:W-:Y:S01]  /*30cd0*/  STL [R1+0xea4], R80 ;  /* 0x000ea45001007387 */ /* 0x0007e20000100800 */
[----:B------:R-:W-:-:S03]  /*30ce0*/  IMAD.MOV.U32 R44, RZ, RZ, R45 ;  /* 0x000000ffff2c7224 */ /* 0x000fc600078e002d */
[----:B------:R4:W-:Y:S01]  /*30cf0*/  STL [R1+0xeb0], R77 ;  /* 0x000eb04d01007387 */ /* 0x0009e20000100800 */
[----:B--2---:R-:W-:-:S03]  /*30d00*/  IMAD.MOV.U32 R45, RZ, RZ, R80 ;  /* 0x000000ffff2d7224 */ /* 0x004fc600078e0050 */
[----:B------:R2:W-:Y:S04]  /*30d10*/  STL [R1+0xeac], R177 ;  /* 0x000eacb101007387 */ /* 0x0005e80000100800 */
[----:B---3--:R-:W3:Y:S01]  /*30d20*/  LDL.LU R80, [R1+0xe9c] ;  /* 0x000e9c0001507983 */ /* 0x008ee20000300800 */
[----:B-1----:R-:W-:Y:S03]  /*30d30*/  HMMA.1688.F32.TF32 R40, R172, R42, R248 ;  /* 0x0000002aac28723c */ /* 0x002fe600000810f8 */
[----:B------:R-:W1:Y:S01]  /*30d40*/  S2R R251, SR_TID.X ;  /* 0x0000000000fb7919 */ /* 0x000e620000002100 */
[----:B------:R-:W-:-:S04]  /*30d50*/  ISETP.GT.AND P2, PT, R0, 0x6, PT ;  /* 0x000000060000780c */ /* 0x000fc80003f44270 */
[----:B------:R-:W-:-:S04]  /*30d60*/  SEL R2, RZ, 0x4, !P2 ;  /* 0x00000004ff027807 */ /* 0x000fc80005000000 */
[----:B------:R-:W-:Y:S02]  /*30d70*/  SEL R2, R2, RZ, !P1 ;  /* 0x000000ff02027207 */ /* 0x000fe40004800000 */
[----:B-1----:R-:W-:-:S05]  /*30d80*/  LOP3.LUT R251, R251, 0xff, RZ, 0xc0, !PT ;  /* 0x000000fffbfb7812 */ /* 0x002fca00078ec0ff */
[----:B------:R-:W-:Y:S01]  /*30d90*/  IMAD.SHL.U32 R251, R251, 0x4, RZ ;  /* 0x00000004fbfb7824 */ /* 0x000fe200078e00ff */
[----:B------:R-:W-:-:S04]  /*30da0*/  ISETP.NE.U32.AND P2, PT, R2, RZ, PT ;  /* 0x000000ff0200720c */ /* 0x000fc80003f45070 */
[----:B------:R-:W-:Y:S02]  /*30db0*/  LOP3.LUT R178, R251, 0x40, RZ, 0x3c, !PT ;  /* 0x00000040fbb27812 */ /* 0x000fe400078e3cff */
[----:B------:R-:W-:-:S03]  /*30dc0*/  IADD3 R81, P3, R81, R68, RZ ;  /* 0x0000004451517210 */ /* 0x000fc60007f7e0ff */
[----:B------:R-:W-:Y:S01]  /*30dd0*/  IMAD R2, R61, 0x10000, R178 ;  /* 0x000100003d027824 */ /* 0x000fe200078e02b2 */
[----:B------:R-:W-:Y:S01]  /*30de0*/  IADD3 R76, P4, R76, R68, RZ ;  /* 0x000000444c4c7210 */ /* 0x000fe20007f9e0ff */
[----:B------:R-:W-:Y:S01]  /*30df0*/  IMAD.X R176, R176, 0x1, R252, P3 ;  /* 0x00000001b0b07824 */ /* 0x000fe200018e06fc */
[----:B------:R-:W3:Y:S04]  /*30e00*/  LDL.LU R178, [R1+0xe84] ;  /* 0x000e840001b27983 */ /* 0x000ee80000300800 */
[----:B------:R1:W-:Y:S02]  /*30e10*/  LDGSTS.E [R2+0x40800], [R44.64], P0 ;  /* 0x408000002c027fae */ /* 0x0003e40008121844 */
[----:B-1----:R-:W-:Y:S02]  /*30e20*/  IMAD.MOV.U32 R44, RZ, RZ, R77 ;  /* 0x000000ffff2c7224 */ /* 0x002fe400078e004d */
[----:B------:R-:W-:Y:S01]  /*30e30*/  IMAD.MOV.U32 R45, RZ, RZ, R177 ;  /* 0x000000ffff2d7224 */ /* 0x000fe200078e00b1 */
[----:B----4-:R-:W4:Y:S04]  /*30e40*/  LDL.LU R77, [R1+0xe88] ;  /* 0x000e8800014d7983 */ /* 0x010f280000300800 */
[----:B------:R-:W-:Y:S04]  /*30e50*/  STL [R1+0xe98], R81 ;  /* 0x000e985101007387 */ /* 0x000fe80000100800 */
[----:B------:R1:W-:Y:S04]  /*30e60*/  STL [R1+0xe94], R176 ;  /* 0x000e94b001007387 */ /* 0x0003e80000100800 */
[----:B------:R-:W-:Y:S04]  /*30e70*/  STL [R1+0xea0], R76 ;  /* 0x000ea04c01007387 */ /* 0x000fe80000100800 */
[----:B------:R1:W-:Y:S04]  /*30e80*/  LDGSTS.E [R2+0x41800], [R44.64], P2 ;  /* 0x418000002c027fae */ /* 0x0003e80009121844 */
[----:B--2---:R-:W2:Y:S01]  /*30e90*/  LDL.LU R177, [R1+0xe8c] ;  /* 0x000e8c0001b17983 */ /* 0x004ea20000300800 */
[----:B-1----:R-:W-:-:S02]  /*30ea0*/  IMAD.MOV.U32 R45, RZ, RZ, R176 ;  /* 0x000000ffff2d7224 */ /* 0x002fc400078e00b0 */
[----:B---3--:R-:W-:-:S05]  /*30eb0*/  IMAD.X R80, R80, 0x1, R252, P4 ;  /* 0x0000000150507824 */ /* 0x008fca00020e06fc */
[----:B------:R1:W-:Y:S04]  /*30ec0*/  STL [R1+0xe9c], R80 ;  /* 0x000e9c5001007387 */ /* 0x0003e80000100800 */
[----:B------:R-:W3:Y:S01]  /*30ed0*/  LDL.LU R176, [R1+0xe90] ;  /* 0x000e900001b07983 */ /* 0x000ee20000300800 */
[----:B------:R-:W-:-:S04]  /*30ee0*/  ISETP.GT.AND P0, PT, R0, 0xa, PT ;  /* 0x0000000a0000780c */ /* 0x000fc80003f04270 */
[----:B------:R-:W-:Y:S02]  /*30ef0*/  SEL R44, RZ, 0x4, !P0 ;  /* 0x00000004ff2c7807 */ /* 0x000fe40004000000 */
[----:B------:R-:W-:Y:S02]  /*30f00*/  ISETP.GT.AND P0, PT, R0, 0xe, PT ;  /* 0x0000000e0000780c */ /* 0x000fe40003f04270 */
[----:B------:R-:W-:-:S04]  /*30f10*/  SEL R44, R44, RZ, !P1 ;  /* 0x000000ff2c2c7207 */ /* 0x000fc80004800000 */
[----:B------:R-:W-:Y:S02]  /*30f20*/  ISETP.NE.U32.AND P2, PT, R44, RZ, PT ;  /* 0x000000ff2c00720c */ /* 0x000fe40003f45070 */
[----:B------:R-:W-:-:S04]  /*30f30*/  SEL R44, RZ, 0x4, !P0 ;  /* 0x00000004ff2c7807 */ /* 0x000fc80004000000 */
[----:B------:R-:W-:-:S04]  /*30f40*/  SEL R44, R44, RZ, !P1 ;  /* 0x000000ff2c2c7207 */ /* 0x000fc80004800000 */
[----:B------:R-:W-:Y:S01]  /*30f50*/  ISETP.NE.U32.AND P0, PT, R44, RZ, PT ;  /* 0x000000ff2c00720c */ /* 0x000fe20003f05070 */
[----:B------:R-:W-:Y:S02]  /*30f60*/  IMAD.MOV.U32 R44, RZ, RZ, R81 ;  /* 0x000000ffff2c7224 */ /* 0x000fe400078e0051 */
[----:B------:R-:W2:Y:S04]  /*30f70*/  LDL.LU R81, [R1+0xe74] ;  /* 0x000e740001517983 */ /* 0x000ea80000300800 */
[----:B------:R1:W-:Y:S02]  /*30f80*/  LDGSTS.E [R2+0x42800], [R44.64], P2 ;  /* 0x428000002c027fae */ /* 0x0003e40009121844 */
[----:B-1----:R-:W-:Y:S02]  /*30f90*/  IMAD.MOV.U32 R44, RZ, RZ, R76 ;  /* 0x000000ffff2c7224 */ /* 0x002fe400078e004c */
[----:B------:R-:W-:-:S02]  /*30fa0*/  IMAD.MOV.U32 R45, RZ, RZ, R80 ;  /* 0x000000ffff2d7224 */ /* 0x000fc400078e0050 */
[----:B------:R-:W2:Y:S04]  /*30fb0*/  LDL.LU R80, [R1+0xe78] ;  /* 0x000e780001507983 */ /* 0x000ea80000300800 */
[----:B------:R1:W-:Y:S01]  /*30fc0*/  LDGSTS.E [R2+0x43800], [R44.64], P0 ;  /* 0x438000002c027fae */ /* 0x0003e20008121844 */
[----:B------:R-:W-:-:S03]  /*30fd0*/  ISETP.GT.AND P0, PT, R0, 0x12, PT ;  /* 0x000000120000780c */ /* 0x000fc60003f04270 */
[----:B------:R-:W2:Y:S01]  /*30fe0*/  LDL.LU R76, [R1+0xe80] ;  /* 0x000e8000014c7983 */ /* 0x000ea20000300800 */
        /* <DEDUP_REMOVED lines=8> */
[----:B------:R1:W-:Y:S03]  /*31070*/  STL [R1+0xe88], R77 ;  /* 0x000e884d01007387 */ /* 0x0003e60000100800 */
[----:B------:R-:W-:Y:S01]  /*31080*/  ISETP.NE.U32.AND P0, PT, R44, RZ, PT ;  /* 0x000000ff2c00720c */ /* 0x000fe20003f05070 */
[----:B------:R4:W-:Y:S01]  /*31090*/  STL [R1+0xe84], R178 ;  /* 0x000e84b201007387 */ /* 0x0009e20000100800 */
[----:B------:R-:W-:Y:S01]  /*310a0*/  IMAD.MOV.U32 R44, RZ, RZ, R77 ;  /* 0x000000ffff2c7224 */ /* 0x000fe200078e004d */
[----:B---3--:R-:W-:-:S05]  /*310b0*/  IADD3 R176, P4, R176, R68, RZ ;  /* 0x00000044b0b07210 */ /* 0x008fca0007f9e0ff */
[----:B------:R-:W-:Y:S04]  /*310c0*/  STL [R1+0xe90], R176 ;  /* 0x000e90b001007387 */ /* 0x000fe80000100800 */
[----:B-1----:R-:W3:Y:S01]  /*310d0*/  LDL.LU R77, [R1+0xe7c] ;  /* 0x000e7c00014d7983 */ /* 0x002ee20000300800 */
[----:B------:R-:W-:Y:S02]  /*310e0*/  IMAD.MOV.U32 R45, RZ, RZ, R178 ;  /* 0x000000ffff2d7224 */ /* 0x000fe400078e00b2 */
[----:B--2---:R-:W-:-:S03]  /*310f0*/  IMAD.X R177, R177, 0x1, R252, P4 ;  /* 0x00000001b1b17824 */ /* 0x004fc600020e06fc */
[----:B------:R1:W-:Y:S04]  /*31100*/  LDGSTS.E [R2+0x44800], [R44.64], P2 ;  /* 0x448000002c027fae */ /* 0x0003e80009121844 */
[----:B------:R2:W-:Y:S04]  /*31110*/  STL [R1+0xe8c], R177 ;  /* 0x000e8cb101007387 */ /* 0x0005e80000100800 */
[----:B------:R-:W2:Y:S01]  /*31120*/  LDL.LU R179, [R1+0xe64] ;  /* 0x000e640001b37983 */ /* 0x000ea20000300800 */
[----:B-1----:R-:W-:Y:S02]  /*31130*/  IMAD.MOV.U32 R44, RZ, RZ, R176 ;  /* 0x000000ffff2c7224 */ /* 0x002fe400078e00b0 */
[----:B------:R-:W-:-:S05]  /*31140*/  IMAD.MOV.U32 R45, RZ, RZ, R177 ;  /* 0x000000ffff2d7224 */ /* 0x000fca00078e00b1 */
[----:B------:R1:W-:Y:S01]  /*31150*/  LDGSTS.E [R2+0x45800], [R44.64], P0 ;  /* 0x458000002c027fae */ /* 0x0003e20008121844 */
[----:B------:R-:W-:Y:S02]  /*31160*/  ISETP.GT.AND P0, PT, R0, 0x1a, PT ;  /* 0x0000001a0000780c */ /* 0x000fe40003f04270 */
[----:B------:R-:W-:-:S05]  /*31170*/  IADD3 R80, P3, R80, R68, RZ ;  /* 0x0000004450507210 */ /* 0x000fca0007f7e0ff */
[----:B------:R-:W-:Y:S01]  /*31180*/  IMAD.X R81, R81, 0x1, R252, P3 ;  /* 0x0000000151517824 */ /* 0x000fe200018e06fc */
[----:B------:R-:W-:Y:S01]  /*31190*/  IADD3 R76, P4, R76, R68, RZ ;  /* 0x000000444c4c7210 */ /* 0x000fe20007f9e0ff */
[----:B------:R-:W-:Y:S04]  /*311a0*/  STL [R1+0xe78], R80 ;  /* 0x000e785001007387 */ /* 0x000fe80000100800 */
[----:B------:R2:W-:Y:S04]  /*311b0*/  STL [R1+0xe74], R81 ;  /* 0x000e745101007387 */ /* 0x0005e80000100800 */
[----:B------:R2:W-:Y:S01]  /*311c0*/  STL [R1+0xe80], R76 ;  /* 0x000e804c01007387 */ /* 0x0005e20000100800 */
[----:B-1----:R-:W-:-:S03]  /*311d0*/  SEL R44, RZ, 0x4, !P0 ;  /* 0x00000004ff2c7807 */ /* 0x002fc60004000000 */
[----:B----4-:R-:W4:Y:S01]  /*311e0*/  LDL.LU R178, [R1+0xe68] ;  /* 0x000e680001b27983 */ /* 0x010f220000300800 */
[----:B------:R-:W-:Y:S01]  /*311f0*/  IMAD.MOV.U32 R45, RZ, RZ, R81 ;  /* 0x000000ffff2d7224 */ /* 0x000fe200078e0051 */
[----:B------:R-:W-:Y:S02]  /*31200*/  SEL R44, R44, RZ, !P1 ;  /* 0x000000ff2c2c7207 */ /* 0x000fe40004800000 */
[----:B------:R-:W-:Y:S02]  /*31210*/  ISETP.GT.AND P0, PT, R0, 0x1e, PT ;  /* 0x0000001e0000780c */ /* 0x000fe40003f04270 */
[----:B------:R-:W-:Y:S02]  /*31220*/  ISETP.NE.U32.AND P2, PT, R44, RZ, PT ;  /* 0x000000ff2c00720c */ /* 0x000fe40003f45070 */
[----:B------:R-:W-:-:S04]  /*31230*/  SEL R44, RZ, 0x4, !P0 ;  /* 0x00000004ff2c7807 */ /* 0x000fc80004000000 */
[----:B------:R-:W-:-:S04]  /*31240*/  SEL R44, R44, RZ, !P1 ;  /* 0x000000ff2c2c7207 */ /* 0x000fc80004800000 */
[----:B------:R-:W-:Y:S01]  /*31250*/  ISETP.NE.U32.AND P0, PT, R44, RZ, PT ;  /* 0x000000ff2c00720c */ /* 0x000fe20003f05070 */
[----:B------:R-:W-:-:S05]  /*31260*/  IMAD.MOV.U32 R44, RZ, RZ, R80 ;  /* 0x000000ffff2c7224 */ /* 0x000fca00078e0050 */
[----:B------:R1:W-:Y:S02]  /*31270*/  LDGSTS.E [R2+0x46800], [R44.64], P2 ;  /* 0x468000002c027fae */ /* 0x0003e40009121844 */
[----:B-1----:R-:W-:Y:S02]  /*31280*/  IMAD.MOV.U32 R44, RZ, RZ, R76 ;  /* 0x000000ffff2c7224 */ /* 0x002fe400078e004c */
[----:B---3--:R-:W-:-:S05]  /*31290*/  IMAD.X R77, R77, 0x1, R252, P4 ;  /* 0x000000014d4d7824 */ /* 0x008fca00020e06fc */
[----:B------:R1:W-:Y:S04]  /*312a0*/  STL [R1+0xe7c], R77 ;  /* 0x000e7c4d01007387 */ /* 0x0003e80000100800 */
[----:B--2---:R-:W2:Y:S04]  /*312b0*/  LDL.LU R177, [R1+0xe6c] ;  /* 0x000e6c0001b17983 */ /* 0x004ea80000300800 */
[----:B------:R-:W3:Y:S01]  /*312c0*/  LDL.LU R81, [R1+0xe70] ;  /* 0x000e700001517983 */ /* 0x000ee20000300800 */
[----:B------:R-:W-:-:S03]  /*312d0*/  IMAD.MOV.U32 R45, RZ, RZ, R77 ;  /* 0x000000ffff2d7224 */ /* 0x000fc600078e004d */
[----:B------:R-:W2:Y:S04]  /*312e0*/  LDL.LU R80, [R1+0xe54] ;  /* 0x000e540001507983 */ /* 0x000ea80000300800 */
[----:B------:R-:W2:Y:S04]  /*312f0*/  LDL.LU R76, [R1+0xe58] ;  /* 0x000e5800014c7983 */ /* 0x000ea80000300800 */
[----:B------:R-:W2:Y:S04]  /*31300*/  LDL.LU R176, [R1+0xe5c] ;  /* 0x000e5c0001b07983 */ /* 0x000ea80000300800 */
[----:B-1----:R-:W2:Y:S04]  /*31310*/  LDL.LU R77, [R1+0xe60] ;  /* 0x000e6000014d7983 */ /* 0x002ea80000300800 */
[----:B------:R1:W-:Y:S01]  /*31320*/  LDGSTS.E [R2+0x47800], [R44.64], P0 ;  /* 0x478000002c027fae */ /* 0x0003e20008121844 */
[----:B------:R-:W-:-:S04]  /*31330*/  ISETP.GT.AND P0, PT, R0, 0x22, PT ;  /* 0x000000220000780c */ /* 0x000fc80003f04270 */
[----:B-1----:R-:W-:Y:S02]  /*31340*/  SEL R44, RZ, 0x4, !P0 ;  /* 0x00000004ff2c7807 */ /* 0x002fe40004000000 */
[----:B------:R-:W-:Y:S02]  /*31350*/  ISETP.GT.AND P0, PT, R0, 0x26, PT ;  /* 0x000000260000780c */ /* 0x000fe40003f04270 */
[----:B------:R-:W-:-:S04]  /*31360*/  SEL R44, R44, RZ, !P1 ;  /* 0x000000ff2c2c7207 */ /* 0x000fc80004800000 */
[----:B------:R-:W-:Y:S02]  /*31370*/  ISETP.NE.U32.AND P2, PT, R44, RZ, PT ;  /* 0x000000ff2c00720c */ /* 0x000fe40003f45070 */
[----:B------:R-:W-:Y:S02]  /*31380*/  SEL R44, RZ, 0x4, !P0 ;  /* 0x00000004ff2c7807 */ /* 0x000fe40004000000 */
[----:B----4-:R-:W-:Y:S02]  /*31390*/  IADD3 R178, P3, R178, R68, RZ ;  /* 0x00000044b2b27210 */ /* 0x010fe40007f7e0ff */
[----:B------:R-:W-:-:S03]  /*313a0*/  SEL R44, R44, RZ, !P1 ;  /* 0x000000ff2c2c7207 */ /* 0x000fc60004800000 */
[----:B------:R-:W-:Y:S01]  /*313b0*/  IMAD.X R179, R179, 0x1, R252, P3 ;  /* 0x00000001b3b37824 */ /* 0x000fe200018e06fc */
[----:B------:R-:W-:Y:S01]  /*313c0*/  ISETP.NE.U32.AND P0, PT, R44, RZ, PT ;  /* 0x000000ff2c00720c */ /* 0x000fe20003f05070 */
[----:B------:R-:W-:Y:S02]  /*313d0*/  IMAD.MOV.U32 R44, RZ, RZ, R178 ;  /* 0x000000ffff2c7224 */ /* 0x000fe400078e00b2 */
[----:B------:R-:W-:-:S05]  /*313e0*/  IMAD.MOV.U32 R45, RZ, RZ, R179 ;  /* 0x000000ffff2d7224 */ /* 0x000fca00078e00b3 */
[----:B------:R1:W-:Y:S04]  /*313f0*/  LDGSTS.E [R2+0x48800], [R44.64], P2 ;  /* 0x488000002c027fae */ /* 0x0003e80009121844 */
[----:B------:R-:W-:Y:S04]  /*31400*/  STL [R1+0xe68], R178 ;  /* 0x000e68b201007387 */ /* 0x000fe80000100800 */
[----:B------:R-:W-:Y:S01]  /*31410*/  STL [R1+0xe64], R179 ;  /* 0x000e64b301007387 */ /* 0x000fe20000100800 */
[----:B---3--:R-:W-:-:S05]  /*31420*/  IADD3 R81, P4, R81, R68, RZ ;  /* 0x0000004451517210 */ /* 0x008fca0007f9e0ff */
[----:B--2---:R-:W-:Y:S02]  /*31430*/  IMAD.X R177, R177, 0x1, R252, P4 ;  /* 0x00000001b1b17824 */ /* 0x004fe400020e06fc */
[----:B-1----:R-:W-:Y:S02]  /*31440*/  IMAD.MOV.U32 R44, RZ, RZ, R81 ;  /* 0x000000ffff2c7224 */ /* 0x002fe400078e0051 */
[----:B------:R-:W-:-:S05]  /*31450*/  IMAD.MOV.U32 R45, RZ, RZ, R177 ;  /* 0x000000ffff2d7224 */ /* 0x000fca00078e00b1 */
[----:B------:R1:W-:Y:S01]  /*31460*/  LDGSTS.E [R2+0x49800], [R44.64], P0 ;  /* 0x498000002c027fae */ /* 0x0003e20008121844 */
[----:B------:R-:W-:Y:S02]  /*31470*/  ISETP.GT.AND P0, PT, R0, 0x2a, PT ;  /* 0x0000002a0000780c */ /* 0x000fe40003f04270 */
[-C--:B------:R-:W-:Y:S02]  /*31480*/  IADD3 R76, P3, R76, R68.reuse, RZ ;  /* 0x000000444c4c7210 */ /* 0x080fe40007f7e0ff */
[----:B------:R-:W-:Y:S02]  /*31490*/  IADD3 R77, P4, R77, R68, RZ ;  /* 0x000000444d4d7210 */ /* 0x000fe40007f9e0ff */
[----:B-1----:R-:W-:Y:S02]  /*314a0*/  SEL R44, RZ, 0x4, !P0 ;  /* 0x00000004ff2c7807 */ /* 0x002fe40004000000 */
[----:B------:R-:W-:Y:S02]  /*314b0*/  ISETP.GT.AND P0, PT, R0, 0x2e, PT ;  /* 0x0000002e0000780c */ /* 0x000fe40003f04270 */
[----:B------:R-:W-:Y:S01]  /*314c0*/  SEL R44, R44, RZ, !P1 ;  /* 0x000000ff2c2c7207 */ /* 0x000fe20004800000 */
[----:B------:R-:W-:Y:S01]  /*314d0*/  IMAD.X R80, R80, 0x1, R252, P3 ;  /* 0x0000000150507824 */ /* 0x000fe200018e06fc */
[----:B------:R1:W-:Y:S02]  /*314e0*/  STL [R1+0xe70], R81 ;  /* 0x000e705101007387 */ /* 0x0003e40000100800 */
[----:B------:R-:W-:-:S02]  /*314f0*/  ISETP.NE.U32.AND P2, PT, R44, RZ, PT ;  /* 0x000000ff2c00720c */ /* 0x000fc40003f45070 */
[----:B------:R-:W-:Y:S01]  /*31500*/  SEL R44, RZ, 0x4, !P0 ;  /* 0x00000004ff2c7807 */ /* 0x000fe20004000000 */
[----:B------:R-:W-:Y:S01]  /*31510*/  STL [R1+0xe6c], R177 ;  /* 0x000e6cb101007387 */ /* 0x000fe20000100800 */
[----:B------:R-:W-:Y:S02]  /*31520*/  IMAD.X R176, R176, 0x1, R252, P4 ;  /* 0x00000001b0b07824 */ /* 0x000fe400020e06fc */
[----:B------:R-:W-:Y:S01]  /*31530*/  SEL R44, R44, RZ, !P1 ;  /* 0x000000ff2c2c7207 */ /* 0x000fe20004800000 */
[----:B------:R-:W-:Y:S01]  /*31540*/  STL [R1+0xe58], R76 ;  /* 0x000e584c01007387 */ /* 0x000fe20000100800 */
[----:B------:R-:W-:-:S03]  /*31550*/  IMAD.MOV.U32 R45, RZ, RZ, R80 ;  /* 0x000000ffff2d7224 */ /* 0x000fc600078e0050 */
[----:B------:R2:W-:Y:S01]  /*31560*/  STL [R1+0xe54], R80 ;  /* 0x000e545001007387 */ /* 0x0005e20000100800 */
[----:B------:R-:W-:-:S03]  /*31570*/  ISETP.NE.U32.AND P0, PT, R44, RZ, PT ;  /* 0x000000ff2c00720c */ /* 0x000fc60003f05070 */
[----:B------:R3:W-:Y:S01]  /*31580*/  STL [R1+0xe60], R77 ;  /* 0x000e604d01007387 */ /* 0x0007e20000100800 */
[----:B------:R-:W-:-:S03]  /*31590*/  IMAD.MOV.U32 R44, RZ, RZ, R76 ;  /* 0x000000ffff2c7224 */ /* 0x000fc600078e004c */
[----:B-1----:R-:W4:Y:S04]  /*315a0*/  LDL.LU R81, [R1+0xe44] ;  /* 0x000e440001517983 */ /* 0x002f280000300800 */
[----:B------:R-:W-:Y:S04]  /*315b0*/  STL [R1+0xe5c], R176 ;  /* 0x000e5cb001007387 */ /* 0x000fe80000100800 */
[----:B--2---:R-:W2:Y:S04]  /*315c0*/  LDL.LU R80, [R1+0xe48] ;  /* 0x000e480001507983 */ /* 0x004ea80000300800 */
[----:B------:R-:W4:Y:S04]  /*315d0*/  LDL.LU R76, [R1+0xe50] ;  /* 0x000e5000014c7983 */ /* 0x000f280000300800 */
[----:B------:R1:W-:Y:S02]  /*315e0*/  LDGSTS.E [R2+0x4a800], [R44.64], P2 ;  /* 0x4a8000002c027fae */ /* 0x0003e40009121844 */
[----:B-1----:R-:W-:-:S02]  /*315f0*/  IMAD.MOV.U32 R44, RZ, RZ, R77 ;  /* 0x000000ffff2c7224 */ /* 0x002fc400078e004d */
[----:B---3--:R-:W3:Y:S01]  /*31600*/  LDL.LU R77, [R1+0xe4c] ;  /* 0x000e4c00014d7983 */ /* 0x008ee20000300800 */
[----:B------:R-:W-:-:S05]  /*31610*/  IMAD.MOV.U32 R45, RZ, RZ, R176 ;  /* 0x000000ffff2d7224 */ /* 0x000fca00078e00b0 */
[----:B------:R1:W-:Y:S01]  /*31620*/  LDGSTS.E [R2+0x4b800], [R44.64], P0 ;  /* 0x4b8000002c027fae */ /* 0x0003e20008121844 */
[----:B------:R-:W-:Y:S01]  /*31630*/  ISETP.GT.AND P0, PT, R0, 0x32, PT ;  /* 0x000000320000780c */ /* 0x000fe20003f04270 */
[----:B------:R-:W-:Y:S02]  /*31640*/  HMMA.1688.F32.TF32 R28, R172, R30, R244 ;  /* 0x0000001eac1c723c */ /* 0x000fe400000810f4 */
[----:B------:R-:W3:Y:S04]  /*31650*/  LDL.LU R244, [R1+0x640] ;  /* 0x0006400001f47983 */ /* 0x000ee80000300800 */
[----:B------:R-:W3:Y:S01]  /*31660*/  LDL.LU R245, [R1+0x644] ;  /* 0x0006440001f57983 */ /* 0x000ee20000300800 */
[----:B-1----:R-:W-:-:S03]  /*31670*/  SEL R44, RZ, 0x4, !P0 ;  /* 0x00000004ff2c7807 */ /* 0x002fc60004000000 */
[----:B------:R-:W3:Y:S01]  /*31680*/  LDL.LU R246, [R1+0x648] ;  /* 0x0006480001f67983 */ /* 0x000ee20000300800 */
[----:B------:R-:W-:Y:S02]  /*31690*/  ISETP.GT.AND P0, PT, R0, 0x36, PT ;  /* 0x000000360000780c */ /* 0x000fe40003f04270 */
[----:B------:R-:W-:Y:S01]  /*316a0*/  SEL R44, R44, RZ, !P1 ;  /* 0x000000ff2c2c7207 */ /* 0x000fe20004800000 */
[----:B------:R-:W3:Y:S03]  /*316b0*/  LDL.LU R247, [R1+0x64c] ;  /* 0x00064c0001f77983 */ /* 0x000ee60000300800 */
[----:B------:R-:W-:Y:S02]  /*316c0*/  ISETP.NE.U32.AND P2, PT, R44, RZ, PT ;  /* 0x000000ff2c00720c */ /* 0x000fe40003f45070 */
[----:B------:R-:W-:-:S04]  /*316d0*/  SEL R44, RZ, 0x4, !P0 ;  /* 0x00000004ff2c7807 */ /* 0x000fc80004000000 */
[----:B------:R-:W-:-:S04]  /*316e0*/  SEL R44, R44, RZ, !P1 ;  /* 0x000000ff2c2c7207 */ /* 0x000fc80004800000 */
[----:B------:R-:W-:Y:S02]  /*316f0*/  ISETP.NE.U32.AND P0, PT, R44, RZ, PT ;  /* 0x000000ff2c00720c */ /* 0x000fe40003f05070 */
[-C--:B--2---:R-:W-:Y:S02]  /*31700*/  IADD3 R80, P3, R80, R68.reuse, RZ ;  /* 0x0000004450507210 */ /* 0x084fe40007f7e0ff */
[----:B----4-:R-:W-:-:S03]  /*31710*/  IADD3 R76, P4, R76, R68, RZ ;  /* 0x000000444c4c7210 */ /* 0x010fc60007f9e0ff */
[----:B------:R-:W-:Y:S01]  /*31720*/  IMAD.X R81, R81, 0x1, R252, P3 ;  /* 0x0000000151517824 */ /* 0x000fe200018e06fc */
[----:B------:R1:W-:Y:S01]  /*31730*/  STL [R1+0xe48], R80 ;  /* 0x000e485001007387 */ /* 0x0003e20000100800 */
[----:B------:R-:W-:-:S03]  /*31740*/  IMAD.MOV.U32 R44, RZ, RZ, R80 ;  /* 0x000000ffff2c7224 */ /* 0x000fc600078e0050 */
[----:B------:R-:W-:Y:S04]  /*31750*/  STL [R1+0xe44], R81 ;  /* 0x000e445101007387 */ /* 0x000fe80000100800 */
[----:B------:R-:W-:Y:S04]  /*31760*/  STL [R1+0xe50], R76 ;  /* 0x000e504c01007387 */ /* 0x000fe80000100800 */
[----:B------:R-:W2:Y:S01]  /*31770*/  LDL.LU R177, [R1+0xe38] ;  /* 0x000e380001b17983 */ /* 0x000ea20000300800 */
[----:B---3--:R-:W-:-:S05]  /*31780*/  IMAD.X R77, R77, 0x1, R252, P4 ;  /* 0x000000014d4d7824 */ /* 0x008fca00020e06fc */
[----:B------:R3:W-:Y:S04]  /*31790*/  STL [R1+0xe4c], R77 ;  /* 0x000e4c4d01007387 */ /* 0x0007e80000100800 */
[----:B-1----:R-:W4:Y:S04]  /*317a0*/  LDL.LU R80, [R1+0xe40] ;  /* 0x000e400001507983 */ /* 0x002f280000300800 */
[----:B------:R-:W4:Y:S04]  /*317b0*/  LDL.LU R248, [R1+0x630] ;  /* 0x0006300001f87983 */ /* 0x000f280000300800 */
[----:B------:R-:W4:Y:S04]  /*317c0*/  LDL.LU R249, [R1+0x634] ;  /* 0x0006340001f97983 */ /* 0x000f280000300800 */
[----:B------:R-:W4:Y:S04]  /*317d0*/  LDL.LU R250, [R1+0x638] ;  /* 0x0006380001fa7983 */ /* 0x000f280000300800 */
[----:B------:R-:W4:Y:S04]  /*317e0*/  LDL.LU R251, [R1+0x63c] ;  /* 0x00063c0001fb7983 */ /* 0x000f280000300800 */
[----:B------:R-:W4:Y:S04]  /*317f0*/  LDL.LU R178, [R1+0xe34] ;  /* 0x000e340001b27983 */ /* 0x000f280000300800 */
[----:B------:R-:W4:Y:S01]  /*31800*/  LDL.LU R176, [R1+0xe3c] ;  /* 0x000e3c0001b07983 */ /* 0x000f220000300800 */
[----:B------:R-:W-:-:S05]  /*31810*/  IMAD.MOV.U32 R45, RZ, RZ, R81 ;  /* 0x000000ffff2d7224 */ /* 0x000fca00078e0051 */
[----:B------:R1:W-:Y:S02]  /*31820*/  LDGSTS.E [R2+0x4c800], [R44.64], P2 ;  /* 0x4c8000002c027fae */ /* 0x0003e40009121844 */
[----:B-1----:R-:W-:Y:S02]  /*31830*/  IMAD.MOV.U32 R45, RZ, RZ, R77 ;  /* 0x000000ffff2d7224 */ /* 0x002fe400078e004d */
[----:B------:R-:W-:Y:S01]  /*31840*/  IMAD.MOV.U32 R44, RZ, RZ, R76 ;  /* 0x000000ffff2c7224 */ /* 0x000fe200078e004c */
[----:B---3--:R-:W3:Y:S04]  /*31850*/  LDL.LU R77, [R1+0xe24] ;  /* 0x000e2400014d7983 */ /* 0x008ee80000300800 */
        /* <DEDUP_REMOVED lines=10> */
[----:B------:R-:W1:Y:S02]  /*31900*/  S2R R81, SR_TID.X ;  /* 0x0000000000517919 */ /* 0x000e640000002100 */
[----:B-1----:R-:W-:-:S05]  /*31910*/  LOP3.LUT R81, R81, 0xff, RZ, 0xc0, !PT ;  /* 0x000000ff51517812 */ /* 0x002fca00078ec0ff */
[----:B------:R-:W-:Y:S01]  /*31920*/  IMAD.SHL.U32 R81, R81, 0x4, RZ ;  /* 0x0000000451517824 */ /* 0x000fe200078e00ff */
[----:B--2---:R-:W-:-:S05]  /*31930*/  IADD3 R177, P3, R177, R68, RZ ;  /* 0x00000044b1b17210 */ /* 0x004fca0007f7e0ff */
[----:B------:R-:W-:Y:S01]  /*31940*/  IMAD.MOV.U32 R44, RZ, RZ, R177 ;  /* 0x000000ffff2c7224 */ /* 0x000fe200078e00b1 */
[----:B----4-:R-:W-:Y:S01]  /*31950*/  IADD3 R80, P4, R80, R68, RZ ;  /* 0x0000004450507210 */ /* 0x010fe20007f9e0ff */
[----:B------:R-:W-:Y:S01]  /*31960*/  STL [R1+0xe38], R177 ;  /* 0x000e38b101007387 */ /* 0x000fe20000100800 */
[----:B------:R-:W-:-:S04]  /*31970*/  IMAD.X R178, R178, 0x1, R252, P3 ;  /* 0x00000001b2b27824 */ /* 0x000fc800018e06fc */
[----:B------:R-:W-:Y:S02]  /*31980*/  IMAD.MOV.U32 R45, RZ, RZ, R178 ;  /* 0x000000ffff2d7224 */ /* 0x000fe400078e00b2 */
[----:B------:R-:W-:-:S03]  /*31990*/  IMAD.X R176, R176, 0x1, R252, P4 ;  /* 0x00000001b0b07824 */ /* 0x000fc600020e06fc */
[----:B------:R1:W-:Y:S04]  /*319a0*/  LDGSTS.E [R2+0x4e800], [R44.64], P2 ;  /* 0x4e8000002c027fae */ /* 0x0003e80009121844 */
[----:B------:R-:W-:Y:S01]  /*319b0*/  STL [R1+0xe34], R178 ;  /* 0x000e34b201007387 */ /* 0x000fe20000100800 */
[----:B-1----:R-:W-:Y:S02]  /*319c0*/  IMAD.MOV.U32 R44, RZ, RZ, R80 ;  /* 0x000000ffff2c7224 */ /* 0x002fe400078e0050 */
[----:B------:R-:W-:Y:S01]  /*319d0*/  IMAD.MOV.U32 R45, RZ, RZ, R176 ;  /* 0x000000ffff2d7224 */ /* 0x000fe200078e00b0 */
[----:B------:R-:W-:Y:S04]  /*319e0*/  STL [R1+0xe40], R80 ;  /* 0x000e405001007387 */ /* 0x000fe80000100800 */
[----:B------:R1:W-:Y:S04]  /*319f0*/  LDGSTS.E [R2+0x4f800], [R44.64], P0 ;  /* 0x4f8000002c027fae */ /* 0x0003e80008121844 */
[----:B------:R2:W-:Y:S01]  /*31a00*/  STL [R1+0xe3c], R176 ;  /* 0x000e3cb001007387 */ /* 0x0005e20000100800 */
[C---:B-1----:R-:W-:Y:S08]  /*31a10*/  HMMA.1688.F32.TF32 R44, R172.reuse, R46, R244 ;  /* 0x0000002eac2c723c */ /* 0x042ff000000810f4 */
[----:B--2---:R-:W-:Y:S01]  /*31a20*/  HMMA.1688.F32.TF32 R176, R172, R50, R248 ;  /* 0x00000032acb0723c */ /* 0x004fe200000810f8 */
[----:B---3--:R-:W-:-:S05]  /*31a30*/  IADD3 R76, P3, R76, R68, RZ ;  /* 0x000000444c4c7210 */ /* 0x008fca0007f7e0ff */
[----:B------:R-:W-:Y:S01]  /*31a40*/  IMAD.X R77, R77, 0x1, R252, P3 ;  /* 0x000000014d4d7824 */ /* 0x000fe200018e06fc */
[----:B------:R-:W-:-:S08]  /*31a50*/  ISETP.GT.AND P0, PT, R0, 0x3, PT ;  /* 0x000000030000780c */ /* 0x000fd00003f04270 */
[----:B------:R1:W-:Y:S04]  /*31a60*/  STL.64 [R1+0x1e0], R44 ;  /* 0x0001e02c01007387 */ /* 0x0003e80000100a00 */
[----:B------:R-:W-:Y:S04]  /*31a70*/  STL.64 [R1+0x1e8], R46 ;  /* 0x0001e82e01007387 */ /* 0x000fe80000100a00 */
[----:B------:R-:W-:Y:S04]  /*31a80*/  STL [R1+0xe28], R76 ;  /* 0x000e284c01007387 */ /* 0x000fe80000100800 */
[----:B------:R2:W-:Y:S04]  /*31a90*/  STL [R1+0xe24], R77 ;  /* 0x000e244d01007387 */ /* 0x0005e80000100800 */
[----:B------:R-:W-:Y:S01]  /*31aa0*/  STL.64 [R1+0x1d0], R176 ;  /* 0x0001d0b001007387 */ /* 0x000fe20000100a00 */
[----:B------:R-:W-:-:S03]  /*31ab0*/  SEL R2, RZ, 0x4, !P0 ;  /* 0x00000004ff027807 */ /* 0x000fc60004000000 */
[----:B------:R3:W-:Y:S04]  /*31ac0*/  STL.64 [R1+0x1d8], R178 ;  /* 0x0001d8b201007387 */ /* 0x0007e80000100a00 */
[----:B------:R-:W3:Y:S04]  /*31ad0*/  LDL.LU R248, [R1+0x620] ;  /* 0x0006200001f87983 */ /* 0x000ee80000300800 */
[----:B------:R-:W3:Y:S04]  /*31ae0*/  LDL.LU R249, [R1+0x624] ;  /* 0x0006240001f97983 */ /* 0x000ee80000300800 */
[----:B------:R-:W3:Y:S01]  /*31af0*/  LDL.LU R250, [R1+0x628] ;  /* 0x0006280001fa7983 */ /* 0x000ee20000300800 */
[----:B------:R-:W-:-:S03]  /*31b00*/  SEL R2, R2, RZ, !P1 ;  /* 0x000000ff02027207 */ /* 0x000fc60004800000 */
[----:B------:R-:W3:Y:S01]  /*31b10*/  LDL.LU R251, [R1+0x62c] ;  /* 0x00062c0001fb7983 */ /* 0x000ee20000300800 */
[----:B------:R-:W-:Y:S02]  /*31b20*/  LOP3.LUT R80, R81, 0x60, RZ, 0x3c, !PT ;  /* 0x0000006051507812 */ /* 0x000fe400078e3cff */
[----:B------:R-:W-:Y:S01]  /*31b30*/  ISETP.NE.U32.AND P2, PT, R2, RZ, PT ;  /* 0x000000ff0200720c */ /* 0x000fe20003f45070 */
[----:B-1----:R-:W-:Y:S02]  /*31b40*/  IMAD.MOV.U32 R45, RZ, RZ, R77 ;  /* 0x000000ffff2d7224 */ /* 0x002fe400078e004d */
[----:B------:R-:W-:Y:S02]  /*31b50*/  IMAD R2, R61, 0x10000, R80 ;  /* 0x000100003d027824 */ /* 0x000fe400078e0250 */
[----:B------:R-:W4:Y:S01]  /*31b60*/  LDL.LU R80, [R1+0xe2c] ;  /* 0x000e2c0001507983 */ /* 0x000f220000300800 */
[----:B------:R-:W-:-:S03]  /*31b70*/  IMAD.MOV.U32 R44, RZ, RZ, R76 ;  /* 0x000000ffff2c7224 */ /* 0x000fc600078e004c */
[----:B--2---:R-:W2:Y:S04]  /*31b80*/  LDL.LU R77, [R1+0xe30] ;  /* 0x000e3000014d7983 */ /* 0x004ea80000300800 */
        /* <DEDUP_REMOVED lines=8> */
[----:B------:R-:W-:-:S03]  /*31c10*/  ISETP.GT.AND P0, PT, R0, 0x7, PT ;  /* 0x000000070000780c */ /* 0x000fc60003f04270 */
[----:B------:R1:W-:Y:S01]  /*31c20*/  LDGSTS.E [R2+0x40c00], [R44.64], P2 ;  /* 0x40c000002c027fae */ /* 0x0003e20009121844 */
[----:B------:R-:W-:Y:S02]  /*31c30*/  SEL R46, RZ, 0x4, !P0 ;  /* 0x00000004ff2e7807 */ /* 0x000fe40004000000 */
[----:B------:R-:W-:Y:S02]  /*31c40*/  ISETP.GT.AND P0, PT, R0, 0xb, PT ;  /* 0x0000000b0000780c */ /* 0x000fe40003f04270 */
[----:B-1----:R-:W-:Y:S02]  /*31c50*/  SEL R44, R46, RZ, !P1 ;  /* 0x000000ff2e2c7207 */ /* 0x002fe40004800000 */
[----:B------:R-:W-:Y:S02]  /*31c60*/  SEL R45, RZ, 0x4, !P0 ;  /* 0x00000004ff2d7807 */ /* 0x000fe40004000000 */
[----:B------:R-:W-:Y:S02]  /*31c70*/  ISETP.GT.AND P0, PT, R0, 0xf, PT ;  /* 0x0000000f0000780c */ /* 0x000fe40003f04270 */
[----:B------:R-:W-:-:S02]  /*31c80*/  ISETP.NE.U32.AND P4, PT, R44, RZ, PT ;  /* 0x000000ff2c00720c */ /* 0x000fc40003f85070 */
[----:B------:R-:W-:Y:S02]  /*31c90*/  SEL R44, R45, RZ, !P1 ;  /* 0x000000ff2d2c7207 */ /* 0x000fe40004800000 */
[----:B------:R-:W-:Y:S02]  /*31ca0*/  SEL R45, RZ, 0x4, !P0 ;  /* 0x00000004ff2d7807 */ /* 0x000fe40004000000 */
[C---:B------:R-:W-:Y:S02]  /*31cb0*/  ISETP.GT.AND P3, PT, R0.reuse, 0x13, PT ;  /* 0x000000130000780c */ /* 0x040fe40003f64270 */
[----:B------:R-:W-:Y:S02]  /*31cc0*/  SEL R45, R45, RZ, !P1 ;  /* 0x000000ff2d2d7207 */ /* 0x000fe40004800000 */
[----:B------:R-:W-:Y:S02]  /*31cd0*/  ISETP.GT.AND P0, PT, R0, 0x17, PT ;  /* 0x000000170000780c */ /* 0x000fe40003f04270 */
[----:B------:R-:W-:-:S02]  /*31ce0*/  ISETP.NE.U32.AND P2, PT, R44, RZ, PT ;  /* 0x000000ff2c00720c */ /* 0x000fc40003f45070 */
[----:B------:R-:W-:Y:S02]  /*31cf0*/  SEL R44, RZ, 0x4, !P3 ;  /* 0x00000004ff2c7807 */ /* 0x000fe40005800000 */
[----:B------:R-:W-:Y:S02]  /*31d00*/  ISETP.NE.U32.AND P3, PT, R45, RZ, PT ;  /* 0x000000ff2d00720c */ /* 0x000fe40003f65070 */
[----:B------:R-:W-:Y:S02]  /*31d10*/  SEL R45, RZ, 0x4, !P0 ;  /* 0x00000004ff2d7807 */ /* 0x000fe40004000000 */
[----:B------:R-:W-:-:S04]  /*31d20*/  SEL R44, R44, RZ, !P1 ;  /* 0x000000ff2c2c7207 */ /* 0x000fc80004800000 */
[----:B------:R-:W-:Y:S02]  /*31d30*/  ISETP.NE.U32.AND P5, PT, R44, RZ, PT ;  /* 0x000000ff2c00720c */ /* 0x000fe40003fa5070 */
[----:B------:R-:W-:Y:S01]  /*31d40*/  SEL R44, R45, RZ, !P1 ;  /* 0x000000ff2d2c7207 */ /* 0x000fe20004800000 */
[----:B---3--:R-:W-:Y:S01]  /*31d50*/  HMMA.1688.F32.TF32 R176, R172, R54, R248 ;  /* 0x00000036acb0723c */ /* 0x008fe200000810f8 */
[-C--:B--2---:R-:W-:Y:S02]  /*31d60*/  IADD3 R77, P6, R77, R68.reuse, RZ ;  /* 0x000000444d4d7210 */ /* 0x084fe40007fde0ff */
[----:B----4-:R-:W-:-:S03]  /*31d70*/  IADD3 R51, P0, R51, R68, RZ ;  /* 0x0000004433337210 */ /* 0x010fc60007f1e0ff */
[--C-:B------:R-:W-:Y:S01]  /*31d80*/  IMAD.X R80, R80, 0x1, R252.reuse, P6 ;  /* 0x0000000150507824 */ /* 0x100fe200030e06fc */
[----:B------:R-:W-:Y:S01]  /*31d90*/  STL [R1+0xe30], R77 ;  /* 0x000e304d01007387 */ /* 0x000fe20000100800 */
[----:B------:R-:W-:-:S03]  /*31da0*/  IMAD.X R76, R76, 0x1, R252, P0 ;  /* 0x000000014c4c7824 */ /* 0x000fc600000e06fc */
[----:B------:R-:W-:Y:S01]  /*31db0*/  STL [R1+0xe18], R51 ;  /* 0x000e183301007387 */ /* 0x000fe20000100800 */
[----:B------:R-:W-:-:S03]  /*31dc0*/  ISETP.GT.AND P6, PT, R0, 0x1b, PT ;  /* 0x0000001b0000780c */ /* 0x000fc60003fc4270 */
[----:B------:R-:W-:Y:S01]  /*31dd0*/  STL [R1+0xe2c], R80 ;  /* 0x000e2c5001007387 */ /* 0x000fe20000100800 */
[----:B------:R-:W-:-:S03]  /*31de0*/  SEL R46, RZ, 0x4, !P6 ;  /* 0x00000004ff2e7807 */ /* 0x000fc60007000000 */
[----:B------:R-:W-:Y:S04]  /*31df0*/  STL [R1+0xe14], R76 ;  /* 0x000e144c01007387 */ /* 0x000fe80000100800 */
[----:B------:R-:W-:Y:S04]  /*31e00*/  STL.64 [R1+0x360], R176 ;  /* 0x000360b001007387 */ /* 0x000fe80000100a00 */
[----:B------:R1:W-:Y:S01]  /*31e10*/  STL.64 [R1+0x368], R178 ;  /* 0x000368b201007387 */ /* 0x0003e20000100a00 */
[----:B------:R-:W-:-:S03]  /*31e20*/  IADD3 R47, P6, R47, R68, RZ ;  /* 0x000000442f2f7210 */ /* 0x000fc60007fde0ff */
[----:B------:R-:W2:Y:S04]  /*31e30*/  LDL.LU R248, [R1+0x600] ;  /* 0x0006000001f87983 */ /* 0x000ea80000300800 */
[----:B------:R-:W2:Y:S01]  /*31e40*/  LDL.LU R249, [R1+0x604] ;  /* 0x0006040001f97983 */ /* 0x000ea20000300800 */
[----:B-1----:R-:W-:Y:S03]  /*31e50*/  HMMA.1688.F32.TF32 R176, R172, R58, R244 ;  /* 0x0000003aacb0723c */ /* 0x002fe600000810f4 */
[----:B------:R-:W-:Y:S01]  /*31e60*/  STL [R1+0xe20], R47 ;  /* 0x000e202f01007387 */ /* 0x000fe20000100800 */
[----:B------:R-:W-:-:S03]  /*31e70*/  ISETP.NE.U32.AND P0, PT, R44, RZ, PT ;  /* 0x000000ff2c00720c */ /* 0x000fc60003f05070 */
[----:B------:R-:W2:Y:S01]  /*31e80*/  LDL.LU R250, [R1+0x608] ;  /* 0x0006080001fa7983 */ /* 0x000ea20000300800 */
[----:B------:R-:W-:-:S03]  /*31e90*/  IMAD.MOV.U32 R44, RZ, RZ, R77 ;  /* 0x000000ffff2c7224 */ /* 0x000fc600078e004d */
[----:B------:R-:W2:Y:S01]  /*31ea0*/  LDL.LU R251, [R1+0x60c] ;  /* 0x00060c0001fb7983 */ /* 0x000ea20000300800 */
[----:B------:R-:W-:Y:S02]  /*31eb0*/  IMAD.MOV.U32 R45, RZ, RZ, R80 ;  /* 0x000000ffff2d7224 */ /* 0x000fe400078e0050 */
[----:B------:R-:W-:-:S03]  /*31ec0*/  IMAD.X R50, R50, 0x1, R252, P6 ;  /* 0x0000000132327824 */ /* 0x000fc600030e06fc */
[----:B------:R1:W-:Y:S02]  /*31ed0*/  LDGSTS.E [R2+0x41c00], [R44.64], P4 ;  /* 0x41c000002c027fae */ /* 0x0003e4000a121844 */
[----:B-1----:R-:W-:Y:S02]  /*31ee0*/  IMAD.MOV.U32 R44, RZ, RZ, R51 ;  /* 0x000000ffff2c7224 */ /* 0x002fe400078e0033 */
[----:B------:R-:W3:Y:S01]  /*31ef0*/  LDL.LU R51, [R1+0xe08] ;  /* 0x000e080001337983 */ /* 0x000ee20000300800 */
[----:B------:R-:W-:-:S03]  /*31f00*/  IMAD.MOV.U32 R45, RZ, RZ, R76 ;  /* 0x000000ffff2d7224 */ /* 0x000fc600078e004c */
[----:B------:R-:W4:Y:S04]  /*31f10*/  LDL.LU R55, [R1+0xe04] ;  /* 0x000e040001377983 */ /* 0x000f280000300800 */
[----:B------:R-:W-:Y:S04]  /*31f20*/  STL [R1+0xe1c], R50 ;  /* 0x000e1c3201007387 */ /* 0x000fe80000100800 */
[----:B------:R-:W-:Y:S04]  /*31f30*/  STL.64 [R1+0x340], R176 ;  /* 0x000340b001007387 */ /* 0x000fe80000100a00 */
[----:B------:R2:W-:Y:S04]  /*31f40*/  STL.64 [R1+0x348], R178 ;  /* 0x000348b201007387 */ /* 0x0005e80000100a00 */
[----:B------:R-:W4:Y:S04]  /*31f50*/  LDL.LU R76, [R1+0xe10] ;  /* 0x000e1000014c7983 */ /* 0x000f280000300800 */
[----:B------:R-:W4:Y:S04]  /*31f60*/  LDL.LU R244, [R1+0x5f0] ;  /* 0x0005f00001f47983 */ /* 0x000f280000300800 */
[----:B------:R-:W4:Y:S04]  /*31f70*/  LDL.LU R245, [R1+0x5f4] ;  /* 0x0005f40001f57983 */ /* 0x000f280000300800 */
[----:B------:R-:W4:Y:S04]  /*31f80*/  LDL.LU R246, [R1+0x5f8] ;  /* 0x0005f80001f67983 */ /* 0x000f280000300800 */
[----:B------:R-:W4:Y:S04]  /*31f90*/  LDL.LU R247, [R1+0x5fc] ;  /* 0x0005fc0001f77983 */ /* 0x000f280000300800 */
[----:B------:R-:W4:Y:S04]  /*31fa0*/  LDL.LU R77, [R1+0xe0c] ;  /* 0x000e0c00014d7983 */ /* 0x000f280000300800 */
[----:B------:R-:W4:Y:S01]  /*31fb0*/  LDL.LU R58, [R1+0xdf8] ;  /* 0x000df800013a7983 */ /* 0x000f220000300800 */
[----:B------:R-:W-:-:S02]  /*31fc0*/  SEL R46, R46, RZ, !P1 ;  /* 0x000000ff2e2e7207 */ /* 0x000fc40004800000 */
[----:B------:R-:W-:Y:S01]  /*31fd0*/  ISETP.GT.AND P4, PT, R0, 0x1f, PT ;  /* 0x0000001f0000780c */ /* 0x000fe20003f84270 */
[----:B------:R1:W-:Y:S01]  /*31fe0*/  LDGSTS.E [R2+0x42c00], [R44.64], P2 ;  /* 0x42c000002c027fae */ /* 0x0003e20009121844 */
[----:B------:R-:W-:Y:S02]  /*31ff0*/  ISETP.NE.U32.AND P2, PT, R46, RZ, PT ;  /* 0x000000ff2e00720c */ /* 0x000fe40003f45070 */
[----:B------:R-:W-:Y:S02]  /*32000*/  SEL R46, RZ, 0x4, !P4 ;  /* 0x00000004ff2e7807 */ /* 0x000fe40006000000 */
[----:B------:R-:W-:Y:S01]  /*32010*/  ISETP.GT.AND P4, PT, R0, 0x23, PT ;  /* 0x000000230000780c */ /* 0x000fe20003f84270 */
[----:B-1----:R-:W-:Y:S02]  /*32020*/  IMAD.MOV.U32 R44, RZ, RZ, R47 ;  /* 0x000000ffff2c7224 */ /* 0x002fe400078e002f */
[----:B------:R-:W-:-:S05]  /*32030*/  IMAD.MOV.U32 R45, RZ, RZ, R50 ;  /* 0x000000ffff2d7224 */ /* 0x000fca00078e0032 */
[----:B------:R1:W-:Y:S01]  /*32040*/  LDGSTS.E [R2+0x43c00], [R44.64], P3 ;  /* 0x43c000002c027fae */ /* 0x0003e20009921844 */
[----:B------:R-:W-:Y:S02]  /*32050*/  ISETP.GT.AND P3, PT, R0, 0x27, PT ;  /* 0x000000270000780c */ /* 0x000fe40003f64270 */
[----:B-1----:R-:W-:Y:S02]  /*32060*/  SEL R44, R46, RZ, !P1 ;  /* 0x000000ff2e2c7207 */ /* 0x002fe40004800000 */
[----:B------:R-:W-:Y:S02]  /*32070*/  SEL R45, RZ, 0x4, !P4 ;  /* 0x00000004ff2d7807 */ /* 0x000fe40006000000 */
[----:B------:R-:W-:Y:S02]  /*32080*/  ISETP.NE.U32.AND P4, PT, R44, RZ, PT ;  /* 0x000000ff2c00720c */ /* 0x000fe40003f85070 */
[----:B------:R-:W-:Y:S02]  /*32090*/  SEL R44, R45, RZ, !P1 ;  /* 0x000000ff2d2c7207 */ /* 0x000fe40004800000 */
[----:B------:R-:W-:-:S02]  /*320a0*/  SEL R46, RZ, 0x4, !P3 ;  /* 0x00000004ff2e7807 */ /* 0x000fc40005800000 */
[----:B------:R-:W-:Y:S02]  /*320b0*/  ISETP.NE.U32.AND P3, PT, R44, RZ, PT ;  /* 0x000000ff2c00720c */ /* 0x000fe40003f65070 */
[----:B------:R-:W-:Y:S01]  /*320c0*/  SEL R46, R46, RZ, !P1 ;  /* 0x000000ff2e2e7207 */ /* 0x000fe20004800000 */
[----:B--2---:R-:W-:Y:S01]  /*320d0*/  HMMA.1688.F32.TF32 R176, R172, R62, R248 ;  /* 0x0000003eacb0723c */ /* 0x004fe200000810f8 */
[----:B---3--:R-:W-:-:S05]  /*320e0*/  IADD3 R51, P6, R51, R68, RZ ;  /* 0x0000004433337210 */ /* 0x008fca0007fde0ff */
[----:B----4-:R-:W-:Y:S01]  /*320f0*/  IMAD.X R55, R55, 0x1, R252, P6 ;  /* 0x0000000137377824 */ /* 0x010fe200030e06fc */
[----:B------:R-:W-:Y:S04]  /*32100*/  STL [R1+0xe08], R51 ;  /* 0x000e083301007387 */ /* 0x000fe80000100800 */
[----:B------:R1:W-:Y:S04]  /*32110*/  STL [R1+0xe04], R55 ;  /* 0x000e043701007387 */ /* 0x0003e80000100800 */
[----:B------:R-:W2:Y:S01]  /*32120*/  LDL.LU R59, [R1+0xdf4] ;  /* 0x000df400013b7983 */ /* 0x000ea20000300800 */
[----:B------:R-:W-:-:S05]  /*32130*/  IADD3 R76, P6, R76, R68, RZ ;  /* 0x000000444c4c7210 */ /* 0x000fca0007fde0ff */
[----:B------:R-:W-:Y:S04]  /*32140*/  STL [R1+0xe10], R76 ;  /* 0x000e104c01007387 */ /* 0x000fe80000100800 */
[----:B------:R-:W-:Y:S04]  /*32150*/  STL.64 [R1+0x320], R176 ;  /* 0x000320b001007387 */ /* 0x000fe80000100a00 */
[----:B------:R3:W-:Y:S04]  /*32160*/  STL.64 [R1+0x328], R178 ;  /* 0x000328b201007387 */ /* 0x0007e80000100a00 */
[----:B------:R-:W4:Y:S01]  /*32170*/  LDL.LU R54, [R1+0xe00] ;  /* 0x000e000001367983 */ /* 0x000f220000300800 */
[----:B------:R-:W-:-:S03]  /*32180*/  IMAD.MOV.U32 R45, RZ, RZ, R55 ;  /* 0x000000ffff2d7224 */ /* 0x000fc600078e0037 */
[----:B------:R-:W4:Y:S04]  /*32190*/  LDL.LU R50, [R1+0xde8] ;  /* 0x000de80001327983 */ /* 0x000f280000300800 */
[----:B------:R-:W4:Y:S04]  /*321a0*/  LDL.LU R47, [R1+0xdf0] ;  /* 0x000df000012f7983 */ /* 0x000f280000300800 */
[----:B-1----:R-:W4:Y:S01]  /*321b0*/  LDL.LU R55, [R1+0xdfc] ;  /* 0x000dfc0001377983 */ /* 0x002f220000300800 */
[----:B------:R-:W-:Y:S02]  /*321c0*/  IMAD.MOV.U32 R44, RZ, RZ, R51 ;  /* 0x000000ffff2c7224 */ /* 0x000fe400078e0033 */
[----:B------:R-:W-:Y:S01]  /*321d0*/  IMAD.X R77, R77, 0x1, R252, P6 ;  /* 0x000000014d4d7824 */ /* 0x000fe200030e06fc */
[----:B------:R-:W4:Y:S04]  /*321e0*/  LDL.LU R51, [R1+0xde4] ;  /* 0x000de40001337983 */ /* 0x000f280000300800 */
[----:B------:R1:W-:Y:S01]  /*321f0*/  LDGSTS.E [R2+0x44c00], [R44.64], P5 ;  /* 0x44c000002c027fae */ /* 0x0003e2000a921844 */
[----:B------:R-:W-:-:S03]  /*32200*/  ISETP.NE.U32.AND P5, PT, R46, RZ, PT ;  /* 0x000000ff2e00720c */ /* 0x000fc60003fa5070 */
[----:B------:R-:W-:Y:S04]  /*32210*/  STL [R1+0xe0c], R77 ;  /* 0x000e0c4d01007387 */ /* 0x000fe80000100800 */
[----:B------:R-:W4:Y:S01]  /*32220*/  LDL.LU R46, [R1+0xdec] ;  /* 0x000dec00012e7983 */ /* 0x000f220000300800 */
[----:B------:R-:W-:-:S03]  /*32230*/  IADD3 R58, P6, R58, R68, RZ ;  /* 0x000000443a3a7210 */ /* 0x000fc60007fde0ff */
[----:B------:R-:W4:Y:S04]  /*32240*/  LDL.LU R248, [R1+0x5e0] ;  /* 0x0005e00001f87983 */ /* 0x000f280000300800 */
[----:B------:R-:W-:Y:S04]  /*32250*/  STL [R1+0xdf8], R58 ;  /* 0x000df83a01007387 */ /* 0x000fe80000100800 */
[----:B------:R-:W4:Y:S04]  /*32260*/  LDL.LU R249, [R1+0x5e4] ;  /* 0x0005e40001f97983 */ /* 0x000f280000300800 */
[----:B------:R-:W4:Y:S04]  /*32270*/  LDL.LU R250, [R1+0x5e8] ;  /* 0x0005e80001fa7983 */ /* 0x000f280000300800 */
[----:B------:R-:W4:Y:S01]  /*32280*/  LDL.LU R251, [R1+0x5ec] ;  /* 0x0005ec0001fb7983 */ /* 0x000f220000300800 */
[----:B---3--:R-:W-:Y:S01]  /*32290*/  HMMA.1688.F32.TF32 R176, R172, R66, R244 ;  /* 0x00000042acb0723c */ /* 0x008fe200000810f4 */
[----:B-1----:R-:W-:-:S02]  /*322a0*/  IMAD.MOV.U32 R44, RZ, RZ, R76 ;  /* 0x000000ffff2c7224 */ /* 0x002fc400078e004c */
[----:B------:R-:W-:-:S05]  /*322b0*/  IMAD.MOV.U32 R45, RZ, RZ, R77 ;  /* 0x000000ffff2d7224 */ /* 0x000fca00078e004d */
[----:B------:R1:W-:Y:S02]  /*322c0*/  LDGSTS.E [R2+0x45c00], [R44.64], P0 ;  /* 0x45c000002c027fae */ /* 0x0003e40008121844 */
[----:B-1----:R-:W-:Y:S02]  /*322d0*/  IMAD.MOV.U32 R44, RZ, RZ, R58 ;  /* 0x000000ffff2c7224 */ /* 0x002fe400078e003a */
[----:B--2---:R-:W-:-:S04]  /*322e0*/  IMAD.X R59, R59, 0x1, R252, P6 ;  /* 0x000000013b3b7824 */ /* 0x004fc800030e06fc */
[----:B------:R-:W-:-:S05]  /*322f0*/  IMAD.MOV.U32 R45, RZ, RZ, R59 ;  /* 0x000000ffff2d7224 */ /* 0x000fca00078e003b */
[----:B------:R1:W-:Y:S01]  /*32300*/  LDGSTS.E [R2+0x46c00], [R44.64], P2 ;  /* 0x46c000002c027fae */ /* 0x0003e20009121844 */
[-C--:B----4-:R-:W-:Y:S02]  /*32310*/  IADD3 R54, P0, R54, R68.reuse, RZ ;  /* 0x0000004436367210 */ /* 0x090fe40007f1e0ff */
[----:B------:R-:W-:-:S03]  /*32320*/  IADD3 R50, P6, R50, R68, RZ ;  /* 0x0000004432327210 */ /* 0x000fc60007fde0ff */
[----:B-1----:R-:W-:Y:S02]  /*32330*/  IMAD.MOV.U32 R44, RZ, RZ, R54 ;  /* 0x000000ffff2c7224 */ /* 0x002fe400078e0036 */
[----:B------:R-:W-:Y:S01]  /*32340*/  IMAD.X R55, R55, 0x1, R252, P0 ;  /* 0x0000000137377824 */ /* 0x000fe200000e06fc */
[----:B------:R-:W-:-:S03]  /*32350*/  IADD3 R47, P0, R47, R68, RZ ;  /* 0x000000442f2f7210 */ /* 0x000fc60007f1e0ff */
[----:B------:R-:W-:Y:S02]  /*32360*/  IMAD.MOV.U32 R45, RZ, RZ, R55 ;  /* 0x000000ffff2d7224 */ /* 0x000fe400078e0037 */
[--C-:B------:R-:W-:Y:S01]  /*32370*/  IMAD.X R51, R51, 0x1, R252.reuse, P6 ;  /* 0x0000000133337824 */ /* 0x100fe200030e06fc */
[----:B------:R-:W-:Y:S04]  /*32380*/  STL [R1+0xe00], R54 ;  /* 0x000e003601007387 */ /* 0x000fe80000100800 */
[----:B------:R1:W-:Y:S04]  /*32390*/  LDGSTS.E [R2+0x47c00], [R44.64], P4 ;  /* 0x47c000002c027fae */ /* 0x0003e8000a121844 */
[----:B------:R-:W-:Y:S01]  /*323a0*/  STL [R1+0xdf4], R59 ;  /* 0x000df43b01007387 */ /* 0x000fe20000100800 */
[----:B------:R-:W-:-:S03]  /*323b0*/  IMAD.X R46, R46, 0x1, R252, P0 ;  /* 0x000000012e2e7824 */ /* 0x000fc600000e06fc */
[----:B------:R2:W-:Y:S01]  /*323c0*/  STL.64 [R1+0x310], R176 ;  /* 0x000310b001007387 */ /* 0x0005e20000100a00 */
[----:B-1----:R-:W-:Y:S02]  /*323d0*/  IMAD.MOV.U32 R44, RZ, RZ, R50 ;  /* 0x000000ffff2c7224 */ /* 0x002fe400078e0032 */
[----:B------:R-:W-:Y:S01]  /*323e0*/  IMAD.MOV.U32 R45, RZ, RZ, R51 ;  /* 0x000000ffff2d7224 */ /* 0x000fe200078e0033 */
[----:B------:R1:W-:Y:S04]  /*323f0*/  STL.64 [R1+0x318], R178 ;  /* 0x000318b201007387 */ /* 0x0003e80000100a00 */
[----:B------:R-:W-:Y:S04]  /*32400*/  STL [R1+0xde8], R50 ;  /* 0x000de83201007387 */ /* 0x000fe80000100800 */
[----:B------:R-:W-:Y:S01]  /*32410*/  STL [R1+0xdfc], R55 ;  /* 0x000dfc3701007387 */ /* 0x000fe20000100800 */
[----:B------:R-:W-:-:S03]  /*32420*/  ISETP.GT.AND P0, PT, R0, 0x2b, PT ;  /* 0x0000002b0000780c */ /* 0x000fc60003f04270 */
[----:B------:R-:W-:Y:S04]  /*32430*/  STL [R1+0xdf0], R47 ;  /* 0x000df02f01007387 */ /* 0x000fe80000100800 */
[----:B------:R3:W-:Y:S04]  /*32440*/  LDGSTS.E [R2+0x48c00], [R44.64], P3 ;  /* 0x48c000002c027fae */ /* 0x0007e80009921844 */
[----:B------:R-:W-:Y:S04]  /*32450*/  STL [R1+0xde4], R51 ;  /* 0x000de43301007387 */ /* 0x000fe80000100800 */
[----:B------:R4:W-:Y:S01]  /*32460*/  STL [R1+0xdec], R46 ;  /* 0x000dec2e01007387 */ /* 0x0009e20000100800 */
[----:B---3--:R-:W-:-:S03]  /*32470*/  IMAD.MOV.U32 R44, RZ, RZ, R47 ;  /* 0x000000ffff2c7224 */ /* 0x008fc600078e002f */
[----:B--2---:R-:W2:Y:S01]  /*32480*/  LDL.LU R176, [R1+0x5d0] ;  /* 0x0005d00001b07983 */ /* 0x004ea20000300800 */
[----:B------:R-:W-:-:S03]  /*32490*/  IMAD.MOV.U32 R45, RZ, RZ, R46 ;  /* 0x000000ffff2d7224 */ /* 0x000fc600078e002e */
[----:B------:R-:W2:Y:S04]  /*324a0*/  LDL.LU R177, [R1+0x5d4] ;  /* 0x0005d40001b17983 */ /* 0x000ea80000300800 */
[----:B-1----:R-:W2:Y:S01]  /*324b0*/  LDL.LU R178, [R1+0x5d8] ;  /* 0x0005d80001b27983 */ /* 0x002ea20000300800 */
[----:B----4-:R-:W-:-:S03]  /*324c0*/  LOP3.LUT R46, R52, 0x3f, RZ, 0xc0, !PT ;  /* 0x0000003f342e7812 */ /* 0x010fc600078ec0ff */
[----:B------:R1:W-:Y:S01]  /*324d0*/  LDGSTS.E [R2+0x49c00], [R44.64], P5 ;  /* 0x49c000002c027fae */ /* 0x0003e2000a921844 */
[C---:B------:R-:W-:Y:S01]  /*324e0*/  ISETP.GT.AND P6, PT, R0.reuse, 0x2f, PT ;  /* 0x0000002f0000780c */ /* 0x040fe20003fc4270 */
[----:B------:R-:W-:Y:S01]  /*324f0*/  IMAD.MOV.U32 R179, RZ, RZ, R3 ;  /* 0x000000ffffb37224 */ /* 0x000fe200078e0003 */
[C---:B------:R-:W-:Y:S01]  /*32500*/  ISETP.GT.AND P4, PT, R0.reuse, 0x37, PT ;  /* 0x000000370000780c */ /* 0x040fe20003f84270 */
[----:B------:R-:W3:Y:S01]  /*32510*/  LDL.LU R3, [R1+0xfe4] ;  /* 0x000fe40001037983 */ /* 0x000ee20000300800 */
[C---:B------:R-:W-:Y:S02]  /*32520*/  ISETP.GT.AND P3, PT, R0.reuse, 0x3b, PT ;  /* 0x0000003b0000780c */ /* 0x040fe40003f64270 */
[----:B-1----:R-:W-:Y:S01]  /*32530*/  SEL R44, RZ, 0x4, !P0 ;  /* 0x00000004ff2c7807 */ /* 0x002fe20004000000 */
[----:B------:R-:W4:Y:S01]  /*32540*/  LDL.LU R51, [R1+0xdd8] ;  /* 0x000dd80001337983 */ /* 0x000f220000300800 */
[----:B------:R-:W-:Y:S02]  /*32550*/  ISETP.GT.AND P0, PT, R0, 0x33, PT ;  /* 0x000000330000780c */ /* 0x000fe40003f04270 */
[----:B------:R-:W-:Y:S01]  /*32560*/  SEL R44, R44, RZ, !P1 ;  /* 0x000000ff2c2c7207 */ /* 0x000fe20004800000 */
[----:B------:R-:W3:Y:S01]  /*32570*/  LDL.LU R52, [R1+0xdd4] ;  /* 0x000dd40001347983 */ /* 0x000ee20000300800 */
[----:B------:R-:W-:-:S02]  /*32580*/  ISETP.GT.AND P5, PT, R0, 0x3f, PT ;  /* 0x0000003f0000780c */ /* 0x000fc40003fa4270 */
[----:B------:R-:W-:Y:S02]  /*32590*/  ISETP.GE.AND P2, PT, R46, R0, PT ;  /* 0x000000002e00720c */ /* 0x000fe40003f46270 */
[----:B------:R-:W-:Y:S02]  /*325a0*/  SEL R0, RZ, 0x4, !P6 ;  /* 0x00000004ff007807 */ /* 0x000fe40007000000 */
[----:B------:R-:W-:Y:S02]  /*325b0*/  ISETP.NE.U32.AND P6, PT, R44, RZ, PT ;  /* 0x000000ff2c00720c */ /* 0x000fe40003fc5070 */
[----:B------:R-:W-:Y:S07]  /*325c0*/  HMMA.1688.F32.TF32 R44, R172, R70, R248 ;  /* 0x00000046ac2c723c */ /* 0x000fee00000810f8 */
[----:B------:R-:W-:Y:S11]  /*325d0*/  IMAD.MOV.U32 R251, RZ, RZ, R49 ;  /* 0x000000fffffb7224 */ /* 0x000ff600078e0031 */
[----:B------:R-:W-:Y:S05]  /*325e0*/  @!UPT UIADD3 URZ, URZ, URZ, URZ ;  /* 0x0000003f3f3ff290 */ /* 0x000fea000fffe03f */
[----:B------:R-:W-:Y:S04]  /*325f0*/  STL.64 [R1+0x2f0], R44 ;  /* 0x0002f02c01007387 */ /* 0x000fe80000100a00 */
[----:B------:R1:W-:Y:S04]  /*32600*/  STL.64 [R1+0x2f8], R46 ;  /* 0x0002f82e01007387 */ /* 0x0003e80000100a00 */
[----:B------:R-:W3:Y:S04]  /*32610*/  LDL.LU R49, [R1+0xddc] ;  /* 0x000ddc0001317983 */ /* 0x000ee80000300800 */
[----:B-1----:R-:W3:Y:S01]  /*32620*/  LDL.LU R47, [R1+0xde0] ;  /* 0x000de000012f7983 */ /* 0x002ee20000300800 */
[----:B------:R-:W-:-:S02]  /*32630*/  IMAD.MOV.U32 R248, RZ, RZ, R57 ;  /* 0x000000fffff87224 */ /* 0x000fc400078e0039 */
[----:B------:R-:W-:Y:S01]  /*32640*/  IMAD.MOV.U32 R249, RZ, RZ, R56 ;  /* 0x000000fffff97224 */ /* 0x000fe200078e0038 */
[----:B------:R-:W-:Y:S01]  /*32650*/  SEL R44, RZ, 0x4, !P0 ;  /* 0x00000004ff2c7807 */ /* 0x000fe20004000000 */
[----:B------:R-:W-:Y:S02]  /*32660*/  IMAD.MOV.U32 R244, RZ, RZ, R73 ;  /* 0x000000fffff47224 */ /* 0x000fe400078e0049 */
[----:B------:R-:W-:Y:S02]  /*32670*/  IMAD.MOV.U32 R245, RZ, RZ, R72 ;  /* 0x000000fffff57224 */ /* 0x000fe400078e0048 */
[----:B------:R-:W-:Y:S02]  /*32680*/  IMAD.MOV.U32 R246, RZ, RZ, R69 ;  /* 0x000000fffff67224 */ /* 0x000fe400078e0045 */
[----:B------:R-:W-:Y:S02]  /*32690*/  IMAD.MOV.U32 R247, RZ, RZ, R60 ;  /* 0x000000fffff77224 */ /* 0x000fe400078e003c */
[----:B------:R-:W-:Y:S01]  /*326a0*/  IMAD.MOV.U32 R250, RZ, RZ, R53 ;  /* 0x000000fffffa7224 */ /* 0x000fe200078e0035 */
[----:B------:R-:W-:-:S02]  /*326b0*/  SEL R0, R0, RZ, !P1 ;  /* 0x000000ff00007207 */ /* 0x000fc40004800000 */
[----:B------:R-:W-:Y:S02]  /*326c0*/  SEL R45, RZ, 0x4, !P4 ;  /* 0x00000004ff2d7807 */ /* 0x000fe40006000000 */
[----:B------:R-:W-:Y:S02]  /*326d0*/  ISETP.NE.U32.AND P4, PT, R0, RZ, PT ;  /* 0x000000ff0000720c */ /* 0x000fe40003f85070 */
[----:B------:R-:W-:Y:S02]  /*326e0*/  SEL R0, R45, RZ, !P1 ;  /* 0x000000ff2d007207 */ /* 0x000fe40004800000 */
[----:B------:R-:W-:Y:S02]  /*326f0*/  SEL R46, RZ, 0x4, !P3 ;  /* 0x00000004ff2e7807 */ /* 0x000fe40005800000 */
[----:B------:R-:W-:Y:S02]  /*32700*/  ISETP.NE.U32.AND P3, PT, R0, RZ, PT ;  /* 0x000000ff0000720c */ /* 0x000fe40003f65070 */
[----:B------:R-:W-:-:S02]  /*32710*/  SEL R44, R44, RZ, !P1 ;  /* 0x000000ff2c2c7207 */ /* 0x000fc40004800000 */
[----:B------:R-:W-:Y:S02]  /*32720*/  SEL R0, RZ, 0x4, !P5 ;  /* 0x00000004ff007807 */ /* 0x000fe40006800000 */
[----:B------:R-:W-:Y:S01]  /*32730*/  SEL R46, R46, RZ, !P1 ;  /* 0x000000ff2e2e7207 */ /* 0x000fe20004800000 */
[----:B--2---:R-:W-:Y:S01]  /*32740*/  HMMA.1688.F32.TF32 R56, R172, R74, R176 ;  /* 0x0000004aac38723c */ /* 0x004fe200000810b0 */
[----:B----4-:R-:W-:-:S05]  /*32750*/  IADD3 R51, P0, R51, R68, RZ ;  /* 0x0000004433337210 */ /* 0x010fca0007f1e0ff */
[----:B---3--:R-:W-:Y:S01]  /*32760*/  IMAD.X R52, R52, 0x1, R252, P0 ;  /* 0x0000000134347824 */ /* 0x008fe200000e06fc */
[----:B------:R-:W-:Y:S04]  /*32770*/  STL [R1+0xdd8], R51 ;  /* 0x000dd83301007387 */ /* 0x000fe80000100800 */
[----:B------:R-:W-:Y:S04]  /*32780*/  STL [R1+0xdd4], R52 ;  /* 0x000dd43401007387 */ /* 0x000fe80000100800 */
[----:B------:R-:W2:Y:S04]  /*32790*/  LDL.LU R50, [R1+0x9b8] ;  /* 0x0009b80001327983 */ /* 0x000ea80000300800 */
[----:B------:R-:W3:Y:S04]  /*327a0*/  LDL.LU R55, [R1+0x9c0] ;  /* 0x0009c00001377983 */ /* 0x000ee80000300800 */
[----:B------:R-:W-:Y:S04]  /*327b0*/  STL.64 [R1+0x2c0], R56 ;  /* 0x0002c03801007387 */ /* 0x000fe80000100a00 */
[----:B------:R1:W-:Y:S04]  /*327c0*/  STL.64 [R1+0x2c8], R58 ;  /* 0x0002c83a01007387 */ /* 0x0003e80000100a00 */
[----:B------:R-:W4:Y:S01]  /*327d0*/  LDL.LU R53, [R1+0x9b4] ;  /* 0x0009b40001357983 */ /* 0x000f220000300800 */
[----:B-1----:R-:W-:Y:S01]  /*327e0*/  HMMA.1688.F32.TF32 R56, R172, R78, R244 ;  /* 0x0000004eac38723c */ /* 0x002fe200000810f4 */
[----:B------:R-:W-:Y:S01]  /*327f0*/  ISETP.NE.U32.AND P0, PT, R44, RZ, PT ;  /* 0x000000ff2c00720c */ /* 0x000fe20003f05070 */
[----:B------:R-:W-:-:S02]  /*32800*/  IMAD.MOV.U32 R44, RZ, RZ, R51 ;  /* 0x000000ffff2c7224 */ /* 0x000fc400078e0033 */
[----:B------:R-:W-:-:S05]  /*32810*/  IMAD.MOV.U32 R45, RZ, RZ, R52 ;  /* 0x000000ffff2d7224 */ /* 0x000fca00078e0034 */
[----:B------:R1:W-:Y:S01]  /*32820*/  LDGSTS.E [R2+0x4ac00], [R44.64], P6 ;  /* 0x4ac000002c027fae */ /* 0x0003e2000b121844 */
[----:B------:R-:W-:-:S05]  /*32830*/  IADD3 R47, P5, R47, R68, RZ ;  /* 0x000000442f2f7210 */ /* 0x000fca0007fbe0ff */
[----:B------:R-:W-:Y:S01]  /*32840*/  IMAD.X R49, R49, 0x1, R252, P5 ;  /* 0x0000000131317824 */ /* 0x000fe200028e06fc */
[----:B------:R-:W-:Y:S01]  /*32850*/  STL [R1+0xde0], R47 ;  /* 0x000de02f01007387 */ /* 0x000fe20000100800 */
[----:B------:R-:W-:-:S03]  /*32860*/  ISETP.NE.U32.AND P6, PT, R46, RZ, PT ;  /* 0x000000ff2e00720c */ /* 0x000fc60003fc5070 */
[----:B------:R-:W-:Y:S04]  /*32870*/  STL [R1+0xddc], R49 ;  /* 0x000ddc3101007387 */ /* 0x000fe80000100800 */
[----:B------:R-:W4:Y:S04]  /*32880*/  LDL.LU R46, [R1+0x9bc] ;  /* 0x0009bc00012e7983 */ /* 0x000f280000300800 */
[----:B------:R1:W-:Y:S04]  /*32890*/  STL.64 [R1+0x290], R56 ;  /* 0x0002903801007387 */ /* 0x0003e80000100a00 */
[----:B------:R-:W-:Y:S04]  /*328a0*/  STL.64 [R1+0x298], R58 ;  /* 0x0002983a01007387 */ /* 0x000fe80000100a00 */
[----:B-1----:R-:W4:Y:S04]  /*328b0*/  LDL.LU R57, [R1+0x9c4] ;  /* 0x0009c40001397983 */ /* 0x002f280000300800 */
[----:B------:R-:W4:Y:S04]  /*328c0*/  LDL.LU R56, [R1+0x9c8] ;  /* 0x0009c80001387983 */ /* 0x000f280000300800 */
[----:B------:R-:W4:Y:S01]  /*328d0*/  LDL.LU R51, [R1+0x9d0] ;  /* 0x0009d00001337983 */ /* 0x000f220000300800 */
[----:B------:R-:W-:Y:S01]  /*328e0*/  HMMA.1688.F32.TF32 R72, R172, R82, R248 ;  /* 0x00000052ac48723c */ /* 0x000fe200000810f8 */
[----:B------:R-:W-:-:S04]  /*328f0*/  SEL R0, R0, RZ, !P1 ;  /* 0x000000ff00007207 */ /* 0x000fc80004800000 */
[----:B------:R-:W-:Y:S02]  /*32900*/  ISETP.NE.U32.AND P5, PT, R0, RZ, PT ;  /* 0x000000ff0000720c */ /* 0x000fe40003fa5070 */
[----:B------:R-:W-:-:S04]  /*32910*/  SEL R0, RZ, 0x4, P2 ;  /* 0x00000004ff007807 */ /* 0x000fc80001000000 */
[----:B------:R-:W-:Y:S01]  /*32920*/  SEL R0, R0, RZ, !P1 ;  /* 0x000000ff00007207 */ /* 0x000fe20004800000 */
[----:B------:R-:W-:Y:S02]  /*32930*/  IMAD.MOV.U32 R45, RZ, RZ, R49 ;  /* 0x000000ffff2d7224 */ /* 0x000fe400078e0031 */
[----:B------:R-:W-:-:S05]  /*32940*/  IMAD.MOV.U32 R44, RZ, RZ, R47 ;  /* 0x000000ffff2c7224 */ /* 0x000fca00078e002f */
[----:B------:R1:W-:Y:S01]  /*32950*/  LDGSTS.E [R2+0x4bc00], [R44.64], P4 ;  /* 0x4bc000002c027fae */ /* 0x0003e2000a121844 */
[-C--:B--2---:R-:W-:Y:S02]  /*32960*/  IADD3 R50, P2, R50, R68.reuse, RZ ;  /* 0x0000004432327210 */ /* 0x084fe40007f5e0ff */
[----:B---3--:R-:W-:-:S03]  /*32970*/  IADD3 R55, P1, R55, R68, RZ ;  /* 0x0000004437377210 */ /* 0x008fc60007f3e0ff */
[----:B------:R-:W-:Y:S04]  /*32980*/  STL [R1+0x9b8], R50 ;  /* 0x0009b83201007387 */ /* 0x000fe80000100800 */
[----:B------:R-:W-:Y:S01]  /*32990*/  STL [R1+0x9c0], R55 ;  /* 0x0009c03701007387 */ /* 0x000fe20000100800 */
[----:B----4-:R-:W-:Y:S01]  /*329a0*/  IMAD.X R53, R53, 0x1, R252, P2 ;  /* 0x0000000135357824 */ /* 0x010fe200010e06fc */
[----:B------:R-:W-:-:S04]  /*329b0*/  ISETP.NE.U32.AND P2, PT, R0, RZ, PT ;  /* 0x000000ff0000720c */ /* 0x000fc80003f45070 */
[----:B------:R2:W-:Y:S04]  /*329c0*/  STL [R1+0x9b4], R53 ;  /* 0x0009b43501007387 */ /* 0x0005e80000100800 */
[----:B------:R-:W-:Y:S04]  /*329d0*/  STL.64 [R1+0x270], R72 ;  /* 0x0002704801007387 */ /* 0x000fe80000100a00 */
[----:B------:R-:W-:Y:S04]  /*329e0*/  STL.64 [R1+0x278], R74 ;  /* 0x0002784a01007387 */ /* 0x000fe80000100a00 */
[----:B------:R-:W3:Y:S04]  /*329f0*/  LDL.LU R0, [R1+0x9cc] ;  /* 0x0009cc0001007983 */ /* 0x000ee80000300800 */
[----:B------:R-:W4:Y:S04]  /*32a00*/  LDL.LU R62, [R1+0x9d4] ;  /* 0x0009d400013e7983 */ /* 0x000f280000300800 */
[----:B------:R-:W4:Y:S04]  /*32a10*/  LDL.LU R49, [R1+0x9d8] ;  /* 0x0009d80001317983 */ /* 0x000f280000300800 */
[----:B------:R-:W4:Y:S04]  /*32a20*/  LDL.LU R60, [R1+0x9e4] ;  /* 0x0009e400013c7983 */ /* 0x000f280000300800 */
[----:B------:R-:W4:Y:S01]  /*32a30*/  LDL.LU R52, [R1+0x9e8] ;  /* 0x0009e80001347983 */ /* 0x000f220000300800 */
[----:B-1----:R-:W-:-:S02]  /*32a40*/  IMAD.MOV.U32 R45, RZ, RZ, R53 ;  /* 0x000000ffff2d7224 */ /* 0x002fc400078e0035 */
[----:B------:R-:W-:Y:S01]  /*32a50*/  IMAD.X R46, R46, 0x1, R252, P1 ;  /* 0x000000012e2e7824 */ /* 0x000fe200008e06fc */
[----:B------:R-:W4:Y:S01]  /*32a60*/  LDL.LU R47, [R1+0x9f8] ;  /* 0x0009f800012f7983 */ /* 0x000f220000300800 */
[----:B------:R-:W-:-:S03]  /*32a70*/  IMAD.MOV.U32 R44, RZ, RZ, R50 ;  /* 0x000000ffff2c7224 */ /* 0x000fc600078e0032 */
[----:B--2---:R-:W2:Y:S04]  /*32a80*/  LDL.LU R53, [R1+0xa08] ;  /* 0x000a080001357983 */ /* 0x004ea80000300800 */
[----:B------:R1:W-:Y:S01]  /*32a90*/  LDGSTS.E [R2+0x4cc00], [R44.64], P0 ;  /* 0x4cc000002c027fae */ /* 0x0003e20008121844 */
[----:B------:R-:W-:-:S05]  /*32aa0*/  IADD3 R56, P4, R56, R68, RZ ;  /* 0x0000004438387210 */ /* 0x000fca0007f9e0ff */
[----:B------:R-:W-:Y:S04]  /*32ab0*/  STL [R1+0x9c8], R56 ;  /* 0x0009c83801007387 */ /* 0x000fe80000100800 */
[----:B------:R1:W-:Y:S01]  /*32ac0*/  STL [R1+0x9bc], R46 ;  /* 0x0009bc2e01007387 */ /* 0x0003e20000100800 */
[----:B------:R-:W-:-:S03]  /*32ad0*/  IADD3 R51, P0, R51, R68, RZ ;  /* 0x0000004433337210 */ /* 0x000fc60007f1e0ff */
[----:B------:R-:W2:Y:S01]  /*32ae0*/  LDL.LU R58, [R1+0x9f4] ;  /* 0x0009f400013a7983 */ /* 0x000ea20000300800 */
[----:B-1----:R-:W-:Y:S02]  /*32af0*/  IMAD.MOV.U32 R44, RZ, RZ, R55 ;  /* 0x000000ffff2c7224 */ /* 0x002fe400078e0037 */
[----:B------:R-:W-:Y:S01]  /*32b00*/  IMAD.MOV.U32 R45, RZ, RZ, R46 ;  /* 0x000000ffff2d7224 */ /* 0x000fe200078e002e */
[----:B------:R-:W2:Y:S01]  /*32b10*/  LDL.LU R50, [R1+0xa18] ;  /* 0x000a180001327983 */ /* 0x000ea20000300800 */
[----:B------:R-:W-:-:S03]  /*32b20*/  IMAD.X R57, R57, 0x1, R252, P4 ;  /* 0x0000000139397824 */ /* 0x000fc600020e06fc */
[----:B------:R-:W-:Y:S04]  /*32b30*/  STL [R1+0x9d0], R51 ;  /* 0x0009d03301007387 */ /* 0x000fe80000100800 */
[----:B------:R-:W2:Y:S04]  /*32b40*/  LDL.LU R55, [R1+0xa04] ;  /* 0x000a040001377983 */ /* 0x000ea80000300800 */
[----:B------:R-:W2:Y:S04]  /*32b50*/  LDL.LU R46, [R1+0xa28] ;  /* 0x000a2800012e7983 */ /* 0x000ea80000300800 */
[----:B------:R1:W-:Y:S04]  /*32b60*/  LDGSTS.E [R2+0x4dc00], [R44.64], P3 ;  /* 0x4dc000002c027fae */ /* 0x0003e80009921844 */
[----:B------:R3:W-:Y:S01]  /*32b70*/  STL [R1+0x9c4], R57 ;  /* 0x0009c43901007387 */ /* 0x0007e20000100800 */
[----:B-1----:R-:W-:-:S03]  /*32b80*/  IMAD.MOV.U32 R44, RZ, RZ, R56 ;  /* 0x000000ffff2c7224 */ /* 0x002fc600078e0038 */
[----:B------:R-:W2:Y:S04]  /*32b90*/  LDL.LU R56, [R1+0xa14] ;  /* 0x000a140001387983 */ /* 0x000ea80000300800 */
[----:B------:R-:W1:Y:S01]  /*32ba0*/  S2R R69, SR_TID.X ;  /* 0x0000000000457919 */ /* 0x000e620000002100 */
[----:B------:R-:W-:-:S04]  /*32bb0*/  IMAD.MOV.U32 R54, RZ, RZ, c[0x0][0x18c] ;  /* 0x00006300ff367624 */ /* 0x000fc800078e00ff */
[----:B------:R-:W-:-:S04]  /*32bc0*/  IMAD.SHL.U32 R54, R54, 0x40, RZ ;  /* 0x0000004036367824 */ /* 0x000fc800078e00ff */
[----:B------:R-:W-:Y:S02]  /*32bd0*/  IMAD.SHL.U32 R54, R54, 0x4, RZ ;  /* 0x0000000436367824 */ /* 0x000fe400078e00ff */
[----:B------:R-:W-:-:S05]  /*32be0*/  IMAD.MOV.U32 R45, RZ, RZ, R57 ;  /* 0x000000ffff2d7224 */ /* 0x000fca00078e0039 */
[----:B------:R1:W-:Y:S01]  /*32bf0*/  LDGSTS.E [R2+0x4ec00], [R44.64], P6 ;  /* 0x4ec000002c027fae */ /* 0x0003e2000b121844 */
[----:B------:R-:W-:Y:S02]  /*32c00*/  IMAD.SHL.U32 R65, R65, 0x4, RZ ;  /* 0x0000000441417824 */ /* 0x000fe400078e00ff */
[----:B-1----:R-:W-:Y:S02]  /*32c10*/  IMAD.MOV.U32 R44, RZ, RZ, R51 ;  /* 0x000000ffff2c7224 */ /* 0x002fe400078e0033 */
[----:B---3--:R-:W-:Y:S01]  /*32c20*/  IMAD.X R0, R0, 0x1, R252, P0 ;  /* 0x0000000100007824 */ /* 0x008fe200000e06fc */
[----:B----4-:R-:W-:-:S03]  /*32c30*/  IADD3 R49, P1, R49, R54, RZ ;  /* 0x0000003631317210 */ /* 0x010fc60007f3e0ff */
[----:B------:R-:W-:Y:S02]  /*32c40*/  IMAD.MOV.U32 R45, RZ, RZ, R0 ;  /* 0x000000ffff2d7224 */ /* 0x000fe400078e0000 */
[----:B------:R-:W-:Y:S01]  /*32c50*/  STL [R1+0x9d8], R49 ;  /* 0x0009d83101007387 */ /* 0x000fe20000100800 */
[----:B------:R-:W-:Y:S01]  /*32c60*/  IMAD.X R62, R62, 0x1, R3, P1 ;  /* 0x000000013e3e7824 */ /* 0x000fe200008e0603 */
[----:B------:R-:W-:Y:S02]  /*32c70*/  IADD3 R52, P0, R52, R54, RZ ;  /* 0x0000003634347210 */ /* 0x000fe40007f1e0ff */
[----:B------:R1:W-:Y:S04]  /*32c80*/  STL [R1+0x9cc], R0 ;  /* 0x0009cc0001007387 */ /* 0x0003e80000100800 */
[----:B------:R-:W3:Y:S04]  /*32c90*/  LDL.LU R57, [R1+0xa38] ;  /* 0x000a380001397983 */ /* 0x000ee80000300800 */
[----:B------:R4:W-:Y:S01]  /*32ca0*/  LDGSTS.E [R2+0x4fc00], [R44.64], P5 ;  /* 0x4fc000002c027fae */ /* 0x0009e2000a921844 */
[----:B-1----:R-:W-:-:S03]  /*32cb0*/  LOP3.LUT R0, R69, 0xc0, RZ, 0xc0, !PT ;  /* 0x000000c045007812 */ /* 0x002fc600078ec0ff */
[----:B------:R-:W-:Y:S01]  /*32cc0*/  STL [R1+0x9e8], R52 ;  /* 0x0009e83401007387 */ /* 0x000fe20000100800 */
[----:B------:R-:W-:-:S03]  /*32cd0*/  SHF.R.U32.HI R0, RZ, 0x2, R0 ;  /* 0x00000002ff007819 */ /* 0x000fc60000011600 */
[----:B------:R-:W-:Y:S04]  /*32ce0*/  STL [R1+0x9d4], R62 ;  /* 0x0009d43e01007387 */ /* 0x000fe80000100800 */
[----:B------:R-:W3:Y:S01]  /*32cf0*/  LDL.LU R59, [R1+0xa24] ;  /* 0x000a2400013b7983 */ /* 0x000ee20000300800 */
[----:B------:R-:W-:-:S03]  /*32d00*/  LOP3.LUT R0, R65, R0, RZ, 0x3c, !PT ;  /* 0x0000000041007212 */ /* 0x000fc600078e3cff */
[----:B------:R-:W3:Y:S01]  /*32d10*/  LDL.LU R51, [R1+0xa48] ;  /* 0x000a480001337983 */ /* 0x000ee20000300800 */
[----:B------:R-:W-:-:S03]  /*32d20*/  IADD3 R47, P1, R47, R54, RZ ;  /* 0x000000362f2f7210 */ /* 0x000fc60007f3e0ff */
[----:B----4-:R-:W4:Y:S01]  /*32d30*/  LDL.LU R2, [R1+0xa34] ;  /* 0x000a340001027983 */ /* 0x010f220000300800 */
[----:B------:R-:W-:Y:S02]  /*32d40*/  IMAD R0, R61, 0x20000, R0 ;  /* 0x000200003d007824 */ /* 0x000fe400078e0200 */
[----:B------:R-:W-:Y:S02]  /*32d50*/  IMAD.X R60, R60, 0x1, R3, P0 ;  /* 0x000000013c3c7824 */ /* 0x000fe400000e0603 */
[----:B------:R-:W-:Y:S02]  /*32d60*/  IMAD.MOV.U32 R44, RZ, RZ, R49 ;  /* 0x000000ffff2c7224 */ /* 0x000fe400078e0031 */
[----:B------:R-:W-:Y:S01]  /*32d70*/  IMAD.MOV.U32 R45, RZ, RZ, R62 ;  /* 0x000000ffff2d7224 */ /* 0x000fe200078e003e */
[----:B--2---:R-:W-:Y:S01]  /*32d80*/  IADD3 R53, P0, R53, R54, RZ ;  /* 0x0000003635357210 */ /* 0x004fe20007f1e0ff */
[----:B------:R-:W-:Y:S01]  /*32d90*/  STL [R1+0x9f8], R47 ;  /* 0x0009f82f01007387 */ /* 0x000fe20000100800 */
[----:B------:R-:W-:-:S03]  /*32da0*/  IMAD.X R58, R58, 0x1, R3, P1 ;  /* 0x000000013a3a7824 */ /* 0x000fc600008e0603 */
[----:B------:R-:W0:Y:S04]  /*32db0*/  LDGDEPBAR ;  /* 0x00000000000079af */ /* 0x000e280000000000 */
[----:B------:R1:W-:Y:S04]  /*32dc0*/  STL [R1+0x9e4], R60 ;  /* 0x0009e43c01007387 */ /* 0x0003e80000100800 */
[----:B------:R2:W-:Y:S04]  /*32dd0*/  LDGSTS.E [R0], [R44.64], P2 ;  /* 0x000000002c007fae */ /* 0x0005e80009121844 */
[----:B------:R-:W4:Y:S01]  /*32de0*/  LDL.LU R49, [R1+0xa58] ;  /* 0x000a580001317983 */ /* 0x000f220000300800 */
[----:B------:R-:W-:Y:S01]  /*32df0*/  IADD3 R50, P1, R50, R54, RZ ;  /* 0x0000003632327210 */ /* 0x000fe20007f3e0ff */
[----:B--2---:R-:W-:-:S02]  /*32e00*/  IMAD.MOV.U32 R45, RZ, RZ, R60 ;  /* 0x000000ffff2d7224 */ /* 0x004fc400078e003c */
[----:B-1----:R-:W2:Y:S01]  /*32e10*/  LDL.LU R60, [R1+0xa44] ;  /* 0x000a4400013c7983 */ /* 0x002ea20000300800 */
[----:B------:R-:W-:-:S03]  /*32e20*/  IMAD.MOV.U32 R44, RZ, RZ, R52 ;  /* 0x000000ffff2c7224 */ /* 0x000fc600078e0034 */
[----:B------:R-:W-:Y:S04]  /*32e30*/  STL [R1+0xa08], R53 ;  /* 0x000a083501007387 */ /* 0x000fe80000100800 */
[----:B------:R1:W-:Y:S01]  /*32e40*/  STL [R1+0x9f4], R58 ;  /* 0x0009f43a01007387 */ /* 0x0003e20000100800 */
[----:B------:R-:W-:-:S03]  /*32e50*/  IMAD.X R55, R55, 0x1, R3, P0 ;  /* 0x0000000137377824 */ /* 0x000fc600000e0603 */
[----:B------:R-:W2:Y:S04]  /*32e60*/  LDL.LU R52, [R1+0xa68] ;  /* 0x000a680001347983 */ /* 0x000ea80000300800 */
[----:B------:R-:W2:Y:S01]  /*32e70*/  LDL.LU R62, [R1+0xa54] ;  /* 0x000a5400013e7983 */ /* 0x000ea20000300800 */
[----:B------:R-:W-:Y:S01]  /*32e80*/  IADD3 R46, P0, R46, R54, RZ ;  /* 0x000000362e2e7210 */ /* 0x000fe20007f1e0ff */
[----:B------:R-:W-:Y:S02]  /*32e90*/  IMAD.X R56, R56, 0x1, R3, P1 ;  /* 0x0000000138387824 */ /* 0x000fe400008e0603 */
[----:B------:R1:W-:Y:S04]  /*32ea0*/  LDGSTS.E [R0+0x800], [R44.64], P2 ;  /* 0x008000002c007fae */ /* 0x0003e80009121844 */
[----:B------:R-:W-:Y:S04]  /*32eb0*/  STL [R1+0xa18], R50 ;  /* 0x000a183201007387 */ /* 0x000fe80000100800 */
[----:B------:R1:W-:Y:S02]  /*32ec0*/  STL [R1+0xa04], R55 ;  /* 0x000a043701007387 */ /* 0x0003e40000100800 */
[----:B-1----:R-:W-:-:S02]  /*32ed0*/  IMAD.MOV.U32 R44, RZ, RZ, R47 ;  /* 0x000000ffff2c7224 */ /* 0x002fc400078e002f */
[----:B------:R-:W-:Y:S01]  /*32ee0*/  IMAD.MOV.U32 R45, RZ, RZ, R58 ;  /* 0x000000ffff2d7224 */ /* 0x000fe200078e003a */
[----:B------:R-:W2:Y:S04]  /*32ef0*/  LDL.LU R47, [R1+0xa78] ;  /* 0x000a7800012f7983 */ /* 0x000ea80000300800 */
[----:B------:R-:W2:Y:S04]  /*32f00*/  LDL.LU R58, [R1+0xa64] ;  /* 0x000a6400013a7983 */ /* 0x000ea80000300800 */
[----:B------:R1:W-:Y:S04]  /*32f10*/  LDGSTS.E [R0+0x1000], [R44.64], P2 ;  /* 0x010000002c007fae */ /* 0x0003e80009121844 */
[----:B------:R-:W-:Y:S04]  /*32f20*/  STL [R1+0xa28], R46 ;  /* 0x000a282e01007387 */ /* 0x000fe80000100800 */
[----:B------:R1:W-:Y:S02]  /*32f30*/  STL [R1+0xa14], R56 ;  /* 0x000a143801007387 */ /* 0x0003e40000100800 */
[----:B-1----:R-:W-:-:S02]  /*32f40*/  IMAD.MOV.U32 R45, RZ, RZ, R55 ;  /* 0x000000ffff2d7224 */ /* 0x002fc400078e0037 */
[----:B------:R-:W-:Y:S01]  /*32f50*/  IMAD.MOV.U32 R44, RZ, RZ, R53 ;  /* 0x000000ffff2c7224 */ /* 0x000fe200078e0035 */
[----:B------:R-:W2:Y:S04]  /*32f60*/  LDL.LU R55, [R1+0xa74] ;  /* 0x000a740001377983 */ /* 0x000ea80000300800 */
[----:B------:R-:W2:Y:S04]  /*32f70*/  LDL.LU R53, [R1+0xa88] ;  /* 0x000a880001357983 */ /* 0x000ea80000300800 */
[----:B------:R1:W-:Y:S02]  /*32f80*/  LDGSTS.E [R0+0x1800], [R44.64], P2 ;  /* 0x018000002c007fae */ /* 0x0003e40009121844 */
[----:B-1----:R-:W-:-:S02]  /*32f90*/  IMAD.MOV.U32 R44, RZ, RZ, R50 ;  /* 0x000000ffff2c7224 */ /* 0x002fc400078e0032 */
[----:B------:R-:W-:Y:S02]  /*32fa0*/  IMAD.MOV.U32 R45, RZ, RZ, R56 ;  /* 0x000000ffff2d7224 */ /* 0x000fe400078e0038 */
[----:B------:R-:W2:Y:S04]  /*32fb0*/  LDL.LU R56, [R1+0xa84] ;  /* 0x000a840001387983 */ /* 0x000ea80000300800 */
[----:B------:R1:W-:Y:S02]  /*32fc0*/  LDGSTS.E [R0+0x2000], [R44.64], P2 ;  /* 0x020000002c007fae */ /* 0x0003e40009121844 */
[----:B-1----:R-:W-:Y:S01]  /*32fd0*/  IMAD.MOV.U32 R44, RZ, RZ, R46 ;  /* 0x000000ffff2c7224 */ /* 0x002fe200078e002e */
[----:B---3--:R-:W-:-:S05]  /*32fe0*/  IADD3 R57, P1, R57, R54, RZ ;  /* 0x0000003639397210 */ /* 0x008fca0007f3e0ff */
[----:B------:R-:W-:Y:S01]  /*32ff0*/  STL [R1+0xa38], R57 ;  /* 0x000a383901007387 */ /* 0x000fe20000100800 */
[----:B------:R-:W-:Y:S01]  /*33000*/  IMAD.X R59, R59, 0x1, R3, P0 ;  /* 0x000000013b3b7824 */ /* 0x000fe200000e0603 */
[----:B------:R-:W-:-:S04]  /*33010*/  IADD3 R51, P0, R51, R54, RZ ;  /* 0x0000003633337210 */ /* 0x000fc80007f1e0ff */
[----:B------:R1:W-:Y:S01]  /*33020*/  STL [R1+0xa24], R59 ;  /* 0x000a243b01007387 */ /* 0x0003e20000100800 */
[----:B------:R-:W-:Y:S02]  /*33030*/  IMAD.MOV.U32 R45, RZ, RZ, R59 ;  /* 0x000000ffff2d7224 */ /* 0x000fe400078e003b */
[----:B----4-:R-:W-:Y:S01]  /*33040*/  IMAD.X R2, R2, 0x1, R3, P1 ;  /* 0x0000000102027824 */ /* 0x010fe200008e0603 */
[----:B------:R-:W3:Y:S04]  /*33050*/  LDL.LU R50, [R1+0xa98] ;  /* 0x000a980001327983 */ /* 0x000ee80000300800 */
[----:B------:R4:W-:Y:S04]  /*33060*/  LDGSTS.E [R0+0x2800], [R44.64], P2 ;  /* 0x028000002c007fae */ /* 0x0009e80009121844 */
[----:B-1----:R-:W3:Y:S04]  /*33070*/  LDL.LU R59, [R1+0xa94] ;  /* 0x000a9400013b7983 */ /* 0x002ee80000300800 */
[----:B------:R-:W-:Y:S04]  /*33080*/  STL [R1+0xa48], R51 ;  /* 0x000a483301007387 */ /* 0x000fe80000100800 */
[----:B------:R1:W-:Y:S04]  /*33090*/  STL [R1+0xa34], R2 ;  /* 0x000a340201007387 */ /* 0x0003e80000100800 */
[----:B------:R-:W3:Y:S01]  /*330a0*/  LDL.LU R46, [R1+0xaa8] ;  /* 0x000aa800012e7983 */ /* 0x000ee20000300800 */
[----:B----4-:R-:W-:-:S02]  /*330b0*/  IMAD.MOV.U32 R44, RZ, RZ, R57 ;  /* 0x000000ffff2c7224 */ /* 0x010fc400078e0039 */
[----:B------:R-:W-:Y:S01]  /*330c0*/  IMAD.MOV.U32 R45, RZ, RZ, R2 ;  /* 0x000000ffff2d7224 */ /* 0x000fe200078e0002 */
[----:B------:R-:W-:Y:S01]  /*330d0*/  IADD3 R49, P1, R49, R54, RZ ;  /* 0x0000003631317210 */ /* 0x000fe20007f3e0ff */
[----:B------:R-:W4:Y:S04]  /*330e0*/  LDL.LU R57, [R1+0xaa4] ;  /* 0x000aa40001397983 */ /* 0x000f280000300800 */
[----:B------:R-:W-:Y:S04]  /*330f0*/  STL [R1+0xa58], R49 ;  /* 0x000a583101007387 */ /* 0x000fe80000100800 */
[----:B------:R2:W-:Y:S02]  /*33100*/  LDGSTS.E [R0+0x3000], [R44.64], P2 ;  /* 0x030000002c007fae */ /* 0x0005e40009121844 */
[----:B--2---:R-:W-:-:S05]  /*33110*/  IMAD.X R60, R60, 0x1, R3, P0 ;  /* 0x000000013c3c7824 */ /* 0x004fca00000e0603 */
[----:B------:R2:W-:Y:S04]  /*33120*/  STL [R1+0xa44], R60 ;  /* 0x000a443c01007387 */ /* 0x0005e80000100800 */
[----:B-1----:R-:W4:Y:S01]  /*33130*/  LDL.LU R2, [R1+0xab8] ;  /* 0x000ab80001027983 */ /* 0x002f220000300800 */
[----:B------:R-:W-:Y:S01]  /*33140*/  IADD3 R52, P0, R52, R54, RZ ;  /* 0x0000003634347210 */ /* 0x000fe20007f1e0ff */
[----:B------:R-:W-:Y:S02]  /*33150*/  IMAD.MOV.U32 R44, RZ, RZ, R51 ;  /* 0x000000ffff2c7224 */ /* 0x000fe400078e0033 */
[----:B------:R-:W-:Y:S02]  /*33160*/  IMAD.X R62, R62, 0x1, R3, P1 ;  /* 0x000000013e3e7824 */ /* 0x000fe400008e0603 */
[----:B------:R-:W-:-:S02]  /*33170*/  IMAD.MOV.U32 R45, RZ, RZ, R60 ;  /* 0x000000ffff2d7224 */ /* 0x000fc400078e003c */
[----:B--2---:R-:W4:Y:S04]  /*33180*/  LDL.LU R60, [R1+0xab4] ;  /* 0x000ab400013c7983 */ /* 0x004f280000300800 */
[----:B------:R-:W-:Y:S04]  /*33190*/  STL [R1+0xa68], R52 ;  /* 0x000a683401007387 */ /* 0x000fe80000100800 */
[----:B------:R-:W-:Y:S04]  /*331a0*/  STL [R1+0xa54], R62 ;  /* 0x000a543e01007387 */ /* 0x000fe80000100800 */
[----:B------:R-:W4:Y:S04]  /*331b0*/  LDL.LU R51, [R1+0xac8] ;  /* 0x000ac80001337983 */ /* 0x000f280000300800 */
[----:B------:R1:W-:Y:S01]  /*331c0*/  LDGSTS.E [R0+0x3800], [R44.64], P2 ;  /* 0x038000002c007fae */ /* 0x0003e20009121844 */
[----:B------:R-:W-:Y:S01]  /*331d0*/  IADD3 R47, P1, R47, R54, RZ ;  /* 0x000000362f2f7210 */ /* 0x000fe20007f3e0ff */
[----:B------:R-:W-:-:S02]  /*331e0*/  IMAD.X R58, R58, 0x1, R3, P0 ;  /* 0x000000013a3a7824 */ /* 0x000fc400000e0603 */
[----:B-1----:R-:W-:Y:S02]  /*331f0*/  IMAD.MOV.U32 R44, RZ, RZ, R49 ;  /* 0x000000ffff2c7224 */ /* 0x002fe400078e0031 */
[----:B------:R-:W-:Y:S01]  /*33200*/  IMAD.MOV.U32 R45, RZ, RZ, R62 ;  /* 0x000000ffff2d7224 */ /* 0x000fe200078e003e */
[----:B------:R-:W4:Y:S04]  /*33210*/  LDL.LU R49, [R1+0xad8] ;  /* 0x000ad80001317983 */ /* 0x000f280000300800 */
[----:B------:R1:W-:Y:S01]  /*33220*/  LDGSTS.E [R0+0x4000], [R44.64], P2 ;  /* 0x040000002c007fae */ /* 0x0003e20009121844 */
[----:B------:R-:W-:-:S03]  /*33230*/  IMAD.X R55, R55, 0x1, R3, P1 ;  /* 0x0000000137377824 */ /* 0x000fc600008e0603 */
[----:B------:R-:W-:Y:S01]  /*33240*/  STL [R1+0xa78], R47 ;  /* 0x000a782f01007387 */ /* 0x000fe20000100800 */
[----:B------:R-:W-:-:S03]  /*33250*/  IADD3 R53, P0, R53, R54, RZ ;  /* 0x0000003635357210 */ /* 0x000fc60007f1e0ff */
[----:B------:R1:W-:Y:S02]  /*33260*/  STL [R1+0xa64], R58 ;  /* 0x000a643a01007387 */ /* 0x0003e40000100800 */
[----:B-1----:R-:W-:Y:S02]  /*33270*/  IMAD.MOV.U32 R44, RZ, RZ, R52 ;  /* 0x000000ffff2c7224 */ /* 0x002fe400078e0034 */
[----:B------:R-:W-:Y:S02]  /*33280*/  IMAD.MOV.U32 R45, RZ, RZ, R58 ;  /* 0x000000ffff2d7224 */ /* 0x000fe400078e003a */
[----:B------:R-:W4:Y:S04]  /*33290*/  LDL.LU R58, [R1+0xac4] ;  /* 0x000ac400013a7983 */ /* 0x000f280000300800 */
[----:B------:R-:W-:Y:S04]  /*332a0*/  STL [R1+0xa88], R53 ;  /* 0x000a883501007387 */ /* 0x000fe80000100800 */
[----:B------:R1:W-:Y:S04]  /*332b0*/  STL [R1+0xa74], R55 ;  /* 0x000a743701007387 */ /* 0x0003e80000100800 */
[----:B------:R1:W-:Y:S04]  /*332c0*/  LDGSTS.E [R0+0x4800], [R44.64], P2 ;  /* 0x048000002c007fae */ /* 0x0003e80009121844 */
[----:B------:R-:W4:Y:S01]  /*332d0*/  LDL.LU R52, [R1+0xae8] ;  /* 0x000ae80001347983 */ /* 0x000f220000300800 */
[----:B-1----:R-:W-:-:S03]  /*332e0*/  IMAD.MOV.U32 R45, RZ, RZ, R55 ;  /* 0x000000ffff2d7224 */ /* 0x002fc600078e0037 */
[----:B------:R-:W4:Y:S01]  /*332f0*/  LDL.LU R55, [R1+0xad4] ;  /* 0x000ad40001377983 */ /* 0x000f220000300800 */
[----:B------:R-:W-:Y:S02]  /*33300*/  IMAD.X R56, R56, 0x1, R3, P0 ;  /* 0x0000000138387824 */ /* 0x000fe400000e0603 */
[----:B------:R-:W-:-:S05]  /*33310*/  IMAD.MOV.U32 R44, RZ, RZ, R47 ;  /* 0x000000ffff2c7224 */ /* 0x000fca00078e002f */
[----:B------:R1:W-:Y:S02]  /*33320*/  LDGSTS.E [R0+0x5000], [R44.64], P2 ;  /* 0x050000002c007fae */ /* 0x0003e40009121844 */
[----:B-1----:R-:W-:Y:S02]  /*33330*/  IMAD.MOV.U32 R45, RZ, RZ, R56 ;  /* 0x000000ffff2d7224 */ /* 0x002fe400078e0038 */
[----:B------:R-:W-:-:S05]  /*33340*/  IMAD.MOV.U32 R44, RZ, RZ, R53 ;  /* 0x000000ffff2c7224 */ /* 0x000fca00078e0035 */
[----:B------:R1:W-:Y:S01]  /*33350*/  LDGSTS.E [R0+0x5800], [R44.64], P2 ;  /* 0x058000002c007fae */ /* 0x0003e20009121844 */
[----:B---3--:R-:W-:-:S05]  /*33360*/  IADD3 R50, P1, R50, R54, RZ ;  /* 0x0000003632327210 */ /* 0x008fca0007f3e0ff */
[----:B------:R-:W-:Y:S01]  /*33370*/  STL [R1+0xa98], R50 ;  /* 0x000a983201007387 */ /* 0x000fe20000100800 */
[----:B------:R-:W-:-:S03]  /*33380*/  IMAD.X R59, R59, 0x1, R3, P1 ;  /* 0x000000013b3b7824 */ /* 0x000fc600008e0603 */
[----:B------:R3:W-:Y:S04]  /*33390*/  STL [R1+0xa84], R56 ;  /* 0x000a843801007387 */ /* 0x0007e80000100800 */
[----:B------:R-:W2:Y:S04]  /*333a0*/  LDL.LU R47, [R1+0xaf8] ;  /* 0x000af800012f7983 */ /* 0x000ea80000300800 */
[----:B---3--:R-:W3:Y:S01]  /*333b0*/  LDL.LU R56, [R1+0xae4] ;  /* 0x000ae40001387983 */ /* 0x008ee20000300800 */
[----:B------:R-:W-:-:S05]  /*333c0*/  IADD3 R46, P0, R46, R54, RZ ;  /* 0x000000362e2e7210 */ /* 0x000fca0007f1e0ff */
[----:B------:R-:W-:Y:S04]  /*333d0*/  STL [R1+0xaa8], R46 ;  /* 0x000aa82e01007387 */ /* 0x000fe80000100800 */
[----:B------:R4:W-:Y:S04]  /*333e0*/  STL [R1+0xa94], R59 ;  /* 0x000a943b01007387 */ /* 0x0009e80000100800 */
[----:B------:R-:W3:Y:S01]  /*333f0*/  LDL.LU R53, [R1+0xb08] ;  /* 0x000b080001357983 */ /* 0x000ee20000300800 */
[----:B----4-:R-:W-:-:S03]  /*33400*/  IMAD.X R57, R57, 0x1, R3, P0 ;  /* 0x0000000139397824 */ /* 0x010fc600000e0603 */
[----:B------:R-:W4:Y:S01]  /*33410*/  LDL.LU R62, [R1+0xaf4] ;  /* 0x000af400013e7983 */ /* 0x000f220000300800 */
[----:B-1----:R-:W-:Y:S02]  /*33420*/  IMAD.MOV.U32 R44, RZ, RZ, R50 ;  /* 0x000000ffff2c7224 */ /* 0x002fe400078e0032 */
[----:B------:R-:W-:Y:S01]  /*33430*/  IMAD.MOV.U32 R45, RZ, RZ, R59 ;  /* 0x000000ffff2d7224 */ /* 0x000fe200078e003b */
[----:B------:R-:W-:-:S04]  /*33440*/  IADD3 R2, P1, R2, R54, RZ ;  /* 0x0000003602027210 */ /* 0x000fc80007f3e0ff */
[----:B------:R1:W-:Y:S04]  /*33450*/  LDGSTS.E [R0+0x6000], [R44.64], P2 ;  /* 0x060000002c007fae */ /* 0x0003e80009121844 */
[----:B------:R-:W-:Y:S04]  /*33460*/  STL [R1+0xab8], R2 ;  /* 0x000ab80201007387 */ /* 0x000fe80000100800 */
[----:B------:R1:W-:Y:S01]  /*33470*/  STL [R1+0xaa4], R57 ;  /* 0x000aa43901007387 */ /* 0x0003e20000100800 */
[----:B------:R-:W-:-:S03]  /*33480*/  IMAD.X R60, R60, 0x1, R3, P1 ;  /* 0x000000013c3c7824 */ /* 0x000fc600008e0603 */
[----:B------:R-:W4:Y:S01]  /*33490*/  LDL.LU R50, [R1+0xb18] ;  /* 0x000b180001327983 */ /* 0x000f220000300800 */
[----:B-1----:R-:W-:Y:S02]  /*334a0*/  IMAD.MOV.U32 R44, RZ, RZ, R46 ;  /* 0x000000ffff2c7224 */ /* 0x002fe400078e002e */
[----:B------:R-:W-:Y:S01]  /*334b0*/  IMAD.MOV.U32 R45, RZ, RZ, R57 ;  /* 0x000000ffff2d7224 */ /* 0x000fe200078e0039 */
[----:B------:R-:W4:Y:S04]  /*334c0*/  LDL.LU R59, [R1+0xb04] ;  /* 0x000b0400013b7983 */ /* 0x000f280000300800 */
[----:B------:R1:W-:Y:S01]  /*334d0*/  LDGSTS.E [R0+0x6800], [R44.64], P2 ;  /* 0x068000002c007fae */ /* 0x0003e20009121844 */
[----:B------:R-:W-:-:S05]  /*334e0*/  IADD3 R51, P0, R51, R54, RZ ;  /* 0x0000003633337210 */ /* 0x000fca0007f1e0ff */
[----:B------:R-:W-:Y:S04]  /*334f0*/  STL [R1+0xac8], R51 ;  /* 0x000ac83301007387 */ /* 0x000fe80000100800 */
[----:B------:R1:W-:Y:S04]  /*33500*/  STL [R1+0xab4], R60 ;  /* 0x000ab43c01007387 */ /* 0x0003e80000100800 */
[----:B------:R-:W4:Y:S01]  /*33510*/  LDL.LU R57, [R1+0xb14] ;  /* 0x000b140001397983 */ /* 0x000f220000300800 */
[----:B-1----:R-:W-:-:S03]  /*33520*/  IMAD.MOV.U32 R44, RZ, RZ, R2 ;  /* 0x000000ffff2c7224 */ /* 0x002fc600078e0002 */
[----:B------:R-:W4:Y:S01]  /*33530*/  LDL.LU R46, [R1+0xb28] ;  /* 0x000b2800012e7983 */ /* 0x000f220000300800 */
[----:B------:R-:W-:Y:S01]  /*33540*/  IMAD.MOV.U32 R45, RZ, RZ, R60 ;  /* 0x000000ffff2d7224 */ /* 0x000fe200078e003c */
[----:B------:R-:W-:Y:S02]  /*33550*/  IADD3 R49, P1, R49, R54, RZ ;  /* 0x0000003631317210 */ /* 0x000fe40007f3e0ff */
[----:B------:R-:W4:Y:S04]  /*33560*/  LDL.LU R60, [R1+0xb24] ;  /* 0x000b2400013c7983 */ /* 0x000f280000300800 */
[----:B------:R-:W-:Y:S04]  /*33570*/  STL [R1+0xad8], R49 ;  /* 0x000ad83101007387 */ /* 0x000fe80000100800 */
[----:B------:R1:W-:Y:S01]  /*33580*/  LDGSTS.E [R0+0x7000], [R44.64], P2 ;  /* 0x070000002c007fae */ /* 0x0003e20009121844 */
[----:B------:R-:W-:-:S04]  /*33590*/  IMAD.X R58, R58, 0x1, R3, P0 ;  /* 0x000000013a3a7824 */ /* 0x000fc800000e0603 */
[----:B-1----:R-:W-:Y:S01]  /*335a0*/  IMAD.MOV.U32 R45, RZ, RZ, R58 ;  /* 0x000000ffff2d7224 */ /* 0x002fe200078e003a */
[----:B------:R1:W-:Y:S01]  /*335b0*/  STL [R1+0xac4], R58 ;  /* 0x000ac43a01007387 */ /* 0x0003e20000100800 */
[----:B------:R-:W-:-:S03]  /*335c0*/  IMAD.MOV.U32 R44, RZ, RZ, R51 ;  /* 0x000000ffff2c7224 */ /* 0x000fc600078e0033 */
[----:B------:R-:W4:Y:S04]  /*335d0*/  LDL.LU R2, [R1+0xb38] ;  /* 0x000b380001027983 */ /* 0x000f280000300800 */
[----:B------:R1:W-:Y:S01]  /*335e0*/  LDGSTS.E [R0+0x7800], [R44.64], P2 ;  /* 0x078000002c007fae */ /* 0x0003e20009121844 */
[----:B------:R-:W-:-:S03]  /*335f0*/  IADD3 R52, P0, R52, R54, RZ ;  /* 0x0000003634347210 */ /* 0x000fc60007f1e0ff */
[----:B-1----:R-:W4:Y:S04]  /*33600*/  LDL.LU R58, [R1+0xb34] ;  /* 0x000b3400013a7983 */ /* 0x002f280000300800 */
[----:B------:R-:W-:Y:S01]  /*33610*/  STL [R1+0xae8], R52 ;  /* 0x000ae83401007387 */ /* 0x000fe20000100800 */
[----:B------:R-:W-:-:S05]  /*33620*/  IMAD.X R55, R55, 0x1, R3, P1 ;  /* 0x0000000137377824 */ /* 0x000fca00008e0603 */
[----:B------:R1:W-:Y:S04]  /*33630*/  STL [R1+0xad4], R55 ;  /* 0x000ad43701007387 */ /* 0x0003e80000100800 */
[----:B------:R-:W4:Y:S01]  /*33640*/  LDL.LU R51, [R1+0xb48] ;  /* 0x000b480001337983 */ /* 0x000f220000300800 */
[----:B------:R-:W-:Y:S02]  /*33650*/  IMAD.MOV.U32 R44, RZ, RZ, R49 ;  /* 0x000000ffff2c7224 */ /* 0x000fe400078e0031 */
[----:B------:R-:W-:Y:S02]  /*33660*/  IMAD.MOV.U32 R45, RZ, RZ, R55 ;  /* 0x000000ffff2d7224 */ /* 0x000fe400078e0037 */
[----:B-1----:R-:W4:Y:S04]  /*33670*/  LDL.LU R55, [R1+0xb44] ;  /* 0x000b440001377983 */ /* 0x002f280000300800 */
[----:B------:R1:W-:Y:S02]  /*33680*/  LDGSTS.E [R0+0x8000], [R44.64], P2 ;  /* 0x080000002c007fae */ /* 0x0003e40009121844 */
[----:B-1----:R-:W-:Y:S01]  /*33690*/  IMAD.MOV.U32 R44, RZ, RZ, R52 ;  /* 0x000000ffff2c7224 */ /* 0x002fe200078e0034 */
[----:B--2---:R-:W-:Y:S01]  /*336a0*/  IADD3 R47, P1, R47, R54, RZ ;  /* 0x000000362f2f7210 */ /* 0x004fe20007f3e0ff */
[----:B---3--:R-:W-:-:S04]  /*336b0*/  IMAD.X R56, R56, 0x1, R3, P0 ;  /* 0x0000000138387824 */ /* 0x008fc800000e0603 */
[----:B------:R-:W-:Y:S04]  /*336c0*/  STL [R1+0xaf8], R47 ;  /* 0x000af82f01007387 */ /* 0x000fe80000100800 */
[----:B------:R1:W-:Y:S01]  /*336d0*/  STL [R1+0xae4], R56 ;  /* 0x000ae43801007387 */ /* 0x0003e20000100800 */
[----:B------:R-:W-:-:S03]  /*336e0*/  IMAD.MOV.U32 R45, RZ, RZ, R56 ;  /* 0x000000ffff2d7224 */ /* 0x000fc600078e0038 */
[----:B------:R-:W2:Y:S04]  /*336f0*/  LDL.LU R49, [R1+0xb58] ;  /* 0x000b580001317983 */ /* 0x000ea80000300800 */
[----:B------:R3:W-:Y:S01]  /*33700*/  LDGSTS.E [R0+0x8800], [R44.64], P2 ;  /* 0x088000002c007fae */ /* 0x0007e20009121844 */
[----:B------:R-:W-:-:S03]  /*33710*/  IADD3 R53, P0, R53, R54, RZ ;  /* 0x0000003635357210 */ /* 0x000fc60007f1e0ff */
[----:B-1----:R-:W2:Y:S01]  /*33720*/  LDL.LU R56, [R1+0xb54] ;  /* 0x000b540001387983 */ /* 0x002ea20000300800 */
[----:B----4-:R-:W-:-:S03]  /*33730*/  IMAD.X R62, R62, 0x1, R3, P1 ;  /* 0x000000013e3e7824 */ /* 0x010fc600008e0603 */
[----:B------:R-:W-:Y:S04]  /*33740*/  STL [R1+0xb08], R53 ;  /* 0x000b083501007387 */ /* 0x000fe80000100800 */
[----:B------:R-:W-:Y:S01]  /*33750*/  STL [R1+0xaf4], R62 ;  /* 0x000af43e01007387 */ /* 0x000fe20000100800 */
[----:B---3--:R-:W-:-:S03]  /*33760*/  IMAD.MOV.U32 R44, RZ, RZ, R47 ;  /* 0x000000ffff2c7224 */ /* 0x008fc600078e002f */
[----:B------:R-:W3:Y:S01]  /*33770*/  LDL.LU R52, [R1+0xb68] ;  /* 0x000b680001347983 */ /* 0x000ee20000300800 */
[----:B------:R-:W-:-:S03]  /*33780*/  IMAD.MOV.U32 R45, RZ, RZ, R62 ;  /* 0x000000ffff2d7224 */ /* 0x000fc600078e003e */
[----:B------:R-:W2:Y:S04]  /*33790*/  LDL.LU R47, [R1+0xb78] ;  /* 0x000b7800012f7983 */ /* 0x000ea80000300800 */
[----:B------:R1:W-:Y:S01]  /*337a0*/  LDGSTS.E [R0+0x9000], [R44.64], P2 ;  /* 0x090000002c007fae */ /* 0x0003e20009121844 */
[----:B------:R-:W-:Y:S01]  /*337b0*/  IADD3 R50, P1, R50, R54, RZ ;  /* 0x0000003632327210 */ /* 0x000fe20007f3e0ff */
[----:B------:R-:W-:-:S04]  /*337c0*/  IMAD.X R59, R59, 0x1, R3, P0 ;  /* 0x000000013b3b7824 */ /* 0x000fc800000e0603 */
[----:B------:R-:W-:Y:S04]  /*337d0*/  STL [R1+0xb18], R50 ;  /* 0x000b183201007387 */ /* 0x000fe80000100800 */
[----:B------:R1:W-:Y:S02]  /*337e0*/  STL [R1+0xb04], R59 ;  /* 0x000b043b01007387 */ /* 0x0003e40000100800 */
[----:B-1----:R-:W-:Y:S02]  /*337f0*/  IMAD.MOV.U32 R44, RZ, RZ, R53 ;  /* 0x000000ffff2c7224 */ /* 0x002fe400078e0035 */
[----:B------:R-:W-:-:S05]  /*33800*/  IMAD.MOV.U32 R45, RZ, RZ, R59 ;  /* 0x000000ffff2d7224 */ /* 0x000fca00078e003b */
[----:B------:R1:W-:Y:S01]  /*33810*/  LDGSTS.E [R0+0x9800], [R44.64], P2 ;  /* 0x098000002c007fae */ /* 0x0003e20009121844 */
[----:B------:R-:W-:-:S03]  /*33820*/  IMAD.X R57, R57, 0x1, R3, P1 ;  /* 0x0000000139397824 */ /* 0x000fc600008e0603 */
[----:B------:R-:W2:Y:S01]  /*33830*/  LDL.LU R59, [R1+0xb64] ;  /* 0x000b6400013b7983 */ /* 0x000ea20000300800 */
[----:B------:R-:W-:-:S05]  /*33840*/  IADD3 R46, P0, R46, R54, RZ ;  /* 0x000000362e2e7210 */ /* 0x000fca0007f1e0ff */
[----:B------:R-:W-:Y:S01]  /*33850*/  STL [R1+0xb28], R46 ;  /* 0x000b282e01007387 */ /* 0x000fe20000100800 */
[----:B-1----:R-:W-:-:S03]  /*33860*/  IMAD.MOV.U32 R45, RZ, RZ, R57 ;  /* 0x000000ffff2d7224 */ /* 0x002fc600078e0039 */
[----:B------:R1:W-:Y:S01]  /*33870*/  STL [R1+0xb14], R57 ;  /* 0x000b143901007387 */ /* 0x0003e20000100800 */
[----:B------:R-:W-:-:S03]  /*33880*/  IMAD.X R60, R60, 0x1, R3, P0 ;  /* 0x000000013c3c7824 */ /* 0x000fc600000e0603 */
[----:B------:R-:W2:Y:S01]  /*33890*/  LDL.LU R53, [R1+0xb88] ;  /* 0x000b880001357983 */ /* 0x000ea20000300800 */
[----:B------:R-:W-:-:S03]  /*338a0*/  IMAD.MOV.U32 R44, RZ, RZ, R50 ;  /* 0x000000ffff2c7224 */ /* 0x000fc600078e0032 */
[----:B-1----:R-:W2:Y:S04]  /*338b0*/  LDL.LU R57, [R1+0xb74] ;  /* 0x000b740001397983 */ /* 0x002ea80000300800 */
[----:B------:R1:W-:Y:S01]  /*338c0*/  LDGSTS.E [R0+0xa000], [R44.64], P2 ;  /* 0x0a0000002c007fae */ /* 0x0003e20009121844 */
[----:B------:R-:W-:Y:S01]  /*338d0*/  IADD3 R2, P1, R2, R54, RZ ;  /* 0x0000003602027210 */ /* 0x000fe20007f3e0ff */
[----:B-1----:R-:W-:-:S04]  /*338e0*/  IMAD.MOV.U32 R45, RZ, RZ, R60 ;  /* 0x000000ffff2d7224 */ /* 0x002fc800078e003c */
[----:B------:R-:W-:Y:S01]  /*338f0*/  STL [R1+0xb38], R2 ;  /* 0x000b380201007387 */ /* 0x000fe20000100800 */
[----:B------:R-:W-:-:S03]  /*33900*/  IMAD.X R58, R58, 0x1, R3, P1 ;  /* 0x000000013a3a7824 */ /* 0x000fc600008e0603 */
[----:B------:R1:W-:Y:S01]  /*33910*/  STL [R1+0xb24], R60 ;  /* 0x000b243c01007387 */ /* 0x0003e20000100800 */
[----:B------:R-:W-:-:S03]  /*33920*/  IMAD.MOV.U32 R44, RZ, RZ, R46 ;  /* 0x000000ffff2c7224 */ /* 0x000fc600078e002e */
[----:B------:R-:W2:Y:S04]  /*33930*/  LDL.LU R50, [R1+0xcb8] ;  /* 0x000cb80001327983 */ /* 0x000ea80000300800 */
[----:B------:R1:W-:Y:S04]  /*33940*/  LDGSTS.E [R0+0xa800], [R44.64], P2 ;  /* 0x0a8000002c007fae */ /* 0x0003e80009121844 */
[----:B-1----:R-:W2:Y:S01]  /*33950*/  LDL.LU R60, [R1+0xb84] ;  /* 0x000b8400013c7983 */ /* 0x002ea20000300800 */
[----:B------:R-:W-:-:S05]  /*33960*/  IADD3 R51, P0, R51, R54, RZ ;  /* 0x0000003633337210 */ /* 0x000fca0007f1e0ff */
[----:B------:R-:W-:Y:S04]  /*33970*/  STL [R1+0xb48], R51 ;  /* 0x000b483301007387 */ /* 0x000fe80000100800 */
[----:B------:R1:W-:Y:S04]  /*33980*/  STL [R1+0xb34], R58 ;  /* 0x000b343a01007387 */ /* 0x0003e80000100800 */
[----:B------:R-:W2:Y:S04]  /*33990*/  LDL.LU R46, [R1+0xcc0] ;  /* 0x000cc000012e7983 */ /* 0x000ea80000300800 */
[----:B------:R-:W2:Y:S01]  /*339a0*/  LDL.LU R62, [R1+0xcb0] ;  /* 0x000cb000013e7983 */ /* 0x000ea20000300800 */
[----:B------:R-:W-:-:S02]  /*339b0*/  IMAD.X R55, R55, 0x1, R3, P0 ;  /* 0x0000000137377824 */ /* 0x000fc400000e0603 */
[----:B------:R-:W-:Y:S02]  /*339c0*/  IMAD.MOV.U32 R44, RZ, RZ, R2 ;  /* 0x000000ffff2c7224 */ /* 0x000fe400078e0002 */
[----:B------:R-:W-:-:S05]  /*339d0*/  IMAD.MOV.U32 R45, RZ, RZ, R58 ;  /* 0x000000ffff2d7224 */ /* 0x000fca00078e003a */
[----:B------:R1:W-:Y:S02]  /*339e0*/  LDGSTS.E [R0+0xb000], [R44.64], P2 ;  /* 0x0b0000002c007fae */ /* 0x0003e40009121844 */
[----:B-1----:R-:W-:Y:S02]  /*339f0*/  IMAD.MOV.U32 R44, RZ, RZ, R51 ;  /* 0x000000ffff2c7224 */ /* 0x002fe400078e0033 */
[----:B------:R-:W-:-:S05]  /*33a00*/  IMAD.MOV.U32 R45, RZ, RZ, R55 ;  /* 0x000000ffff2d7224 */ /* 0x000fca00078e0037 */
[----:B------:R1:W-:Y:S01]  /*33a10*/  LDGSTS.E [R0+0xb800], [R44.64], P2 ;  /* 0x0b8000002c007fae */ /* 0x0003e20009121844 */
[----:B--2---:R-:W-:-:S05]  /*33a20*/  IADD3 R49, P1, R49, R54, RZ ;  /* 0x0000003631317210 */ /* 0x004fca0007f3e0ff */
[----:B------:R-:W-:Y:S01]  /*33a30*/  STL [R1+0xb58], R49 ;  /* 0x000b583101007387 */ /* 0x000fe20000100800 */
[----:B------:R-:W-:-:S03]  /*33a40*/  IMAD.X R56, R56, 0x1, R3, P1 ;  /* 0x0000000138387824 */ /* 0x000fc600008e0603 */
[----:B------:R2:W-:Y:S04]  /*33a50*/  STL [R1+0xb44], R55 ;  /* 0x000b443701007387 */ /* 0x0005e80000100800 */
[----:B------:R-:W4:Y:S04]  /*33a60*/  LDL.LU R2, [R1+0xcc8] ;  /* 0x000cc80001027983 */ /* 0x000f280000300800 */
[----:B------:R-:W4:Y:S01]  /*33a70*/  LDL.LU R58, [R1+0xcbc] ;  /* 0x000cbc00013a7983 */ /* 0x000f220000300800 */
[----:B---3--:R-:W-:-:S05]  /*33a80*/  IADD3 R52, P0, R52, R54, RZ ;  /* 0x0000003634347210 */ /* 0x008fca0007f1e0ff */
[----:B------:R-:W-:Y:S04]  /*33a90*/  STL [R1+0xb68], R52 ;  /* 0x000b683401007387 */ /* 0x000fe80000100800 */
[----:B------:R3:W-:Y:S04]  /*33aa0*/  STL [R1+0xb54], R56 ;  /* 0x000b543801007387 */ /* 0x0007e80000100800 */
[----:B--2---:R-:W2:Y:S01]  /*33ab0*/  LDL.LU R55, [R1+0xcc4] ;  /* 0x000cc40001377983 */ /* 0x004ea20000300800 */
[----:B------:R-:W-:-:S03]  /*33ac0*/  IADD3 R47, P1, R47, R54, RZ ;  /* 0x000000362f2f7210 */ /* 0x000fc60007f3e0ff */
[----:B------:R-:W2:Y:S01]  /*33ad0*/  LDL.LU R51, [R1+0xcd0] ;  /* 0x000cd00001337983 */ /* 0x000ea20000300800 */
[----:B-1----:R-:W-:Y:S02]  /*33ae0*/  IMAD.MOV.U32 R44, RZ, RZ, R49 ;  /* 0x000000ffff2c7224 */ /* 0x002fe400078e0031 */
[----:B------:R-:W-:Y:S02]  /*33af0*/  IMAD.MOV.U32 R45, RZ, RZ, R56 ;  /* 0x000000ffff2d7224 */ /* 0x000fe400078e0038 */
[----:B---3--:R-:W4:Y:S04]  /*33b00*/  LDL.LU R56, [R1+0xccc] ;  /* 0x000ccc0001387983 */ /* 0x008f280000300800 */
[----:B------:R-:W-:Y:S04]  /*33b10*/  STL [R1+0xb78], R47 ;  /* 0x000b782f01007387 */ /* 0x000fe80000100800 */
[----:B------:R1:W-:Y:S01]  /*33b20*/  LDGSTS.E [R0+0xc000], [R44.64], P2 ;  /* 0x0c0000002c007fae */ /* 0x0003e20009121844 */
[----:B------:R-:W-:-:S05]  /*33b30*/  IMAD.X R59, R59, 0x1, R3, P0 ;  /* 0x000000013b3b7824 */ /* 0x000fca00000e0603 */
[----:B------:R1:W-:Y:S04]  /*33b40*/  STL [R1+0xb64], R59 ;  /* 0x000b643b01007387 */ /* 0x0003e80000100800 */
[----:B------:R-:W4:Y:S01]  /*33b50*/  LDL.LU R49, [R1+0xcd8] ;  /* 0x000cd80001317983 */ /* 0x000f220000300800 */
[----:B-1----:R-:W-:Y:S02]  /*33b60*/  IMAD.MOV.U32 R45, RZ, RZ, R59 ;  /* 0x000000ffff2d7224 */ /* 0x002fe400078e003b */
[----:B------:R-:W-:Y:S01]  /*33b70*/  IMAD.MOV.U32 R44, RZ, RZ, R52 ;  /* 0x000000ffff2c7224 */ /* 0x000fe200078e0034 */
[----:B------:R-:W4:Y:S01]  /*33b80*/  LDL.LU R59, [R1+0xcd4] ;  /* 0x000cd400013b7983 */ /* 0x000f220000300800 */
[----:B------:R-:W-:-:S03]  /*33b90*/  IADD3 R53, P0, R53, R54, RZ ;  /* 0x0000003635357210 */ /* 0x000fc60007f1e0ff */
[----:B------:R1:W-:Y:S01]  /*33ba0*/  LDGSTS.E [R0+0xc800], [R44.64], P2 ;  /* 0x0c8000002c007fae */ /* 0x0003e20009121844 */
[----:B------:R-:W-:-:S03]  /*33bb0*/  IMAD.X R57, R57, 0x1, R3, P1 ;  /* 0x0000000139397824 */ /* 0x000fc600008e0603 */
[----:B------:R-:W-:Y:S04]  /*33bc0*/  STL [R1+0xb88], R53 ;  /* 0x000b883501007387 */ /* 0x000fe80000100800 */
[----:B------:R1:W-:Y:S04]  /*33bd0*/  STL [R1+0xb74], R57 ;  /* 0x000b743901007387 */ /* 0x0003e80000100800 */
[----:B------:R-:W4:Y:S01]  /*33be0*/  LDL.LU R52, [R1+0xce0] ;  /* 0x000ce00001347983 */ /* 0x000f220000300800 */
[----:B-1----:R-:W-:Y:S02]  /*33bf0*/  IMAD.MOV.U32 R44, RZ, RZ, R47 ;  /* 0x000000ffff2c7224 */ /* 0x002fe400078e002f */
[----:B------:R-:W-:-:S02]  /*33c00*/  IMAD.MOV.U32 R45, RZ, RZ, R57 ;  /* 0x000000ffff2d7224 */ /* 0x000fc400078e0039 */
[----:B------:R-:W4:Y:S04]  /*33c10*/  LDL.LU R57, [R1+0xcdc] ;  /* 0x000cdc0001397983 */ /* 0x000f280000300800 */
[----:B------:R1:W-:Y:S01]  /*33c20*/  LDGSTS.E [R0+0xd000], [R44.64], P2 ;  /* 0x0d0000002c007fae */ /* 0x0003e20009121844 */
[----:B------:R-:W-:Y:S01]  /*33c30*/  IADD3 R50, P1, R50, R54, RZ ;  /* 0x0000003632327210 */ /* 0x000fe20007f3e0ff */
[----:B------:R-:W-:-:S04]  /*33c40*/  IMAD.X R60, R60, 0x1, R3, P0 ;  /* 0x000000013c3c7824 */ /* 0x000fc800000e0603 */
[----:B------:R-:W-:Y:S01]  /*33c50*/  STL [R1+0xcb8], R50 ;  /* 0x000cb83201007387 */ /* 0x000fe20000100800 */
[----:B-1----:R-:W-:-:S03]  /*33c60*/  IMAD.MOV.U32 R45, RZ, RZ, R60 ;  /* 0x000000ffff2d7224 */ /* 0x002fc600078e003c */
[----:B------:R1:W-:Y:S01]  /*33c70*/  STL [R1+0xb84], R60 ;  /* 0x000b843c01007387 */ /* 0x0003e20000100800 */
[----:B------:R-:W-:-:S03]  /*33c80*/  IMAD.MOV.U32 R44, RZ, RZ, R53 ;  /* 0x000000ffff2c7224 */ /* 0x000fc600078e0035 */
[----:B------:R-:W4:Y:S04]  /*33c90*/  LDL.LU R47, [R1+0xce8] ;  /* 0x000ce800012f7983 */ /* 0x000f280000300800 */
[----:B------:R1:W-:Y:S04]  /*33ca0*/  LDGSTS.E [R0+0xd800], [R44.64], P2 ;  /* 0x0d8000002c007fae */ /* 0x0003e80009121844 */
[----:B-1----:R-:W4:Y:S01]  /*33cb0*/  LDL.LU R60, [R1+0xce4] ;  /* 0x000ce400013c7983 */ /* 0x002f220000300800 */
[----:B------:R-:W-:Y:S01]  /*33cc0*/  IADD3 R46, P0, R46, R54, RZ ;  /* 0x000000362e2e7210 */ /* 0x000fe20007f1e0ff */
[----:B------:R-:W-:-:S04]  /*33cd0*/  IMAD.X R62, R62, 0x1, R3, P1 ;  /* 0x000000013e3e7824 */ /* 0x000fc800008e0603 */
[----:B------:R-:W-:Y:S04]  /*33ce0*/  STL [R1+0xcc0], R46 ;  /* 0x000cc02e01007387 */ /* 0x000fe80000100800 */
[----:B------:R-:W-:Y:S04]  /*33cf0*/  STL [R1+0xcb0], R62 ;  /* 0x000cb03e01007387 */ /* 0x000fe80000100800 */
[----:B------:R-:W4:Y:S01]  /*33d00*/  LDL.LU R53, [R1+0xcf0] ;  /* 0x000cf00001357983 */ /* 0x000f220000300800 */
[----:B------:R-:W-:Y:S02]  /*33d10*/  IMAD.MOV.U32 R44, RZ, RZ, R50 ;  /* 0x000000ffff2c7224 */ /* 0x000fe400078e0032 */
[----:B------:R-:W-:Y:S01]  /*33d20*/  IMAD.MOV.U32 R45, RZ, RZ, R62 ;  /* 0x000000ffff2d7224 */ /* 0x000fe200078e003e */
[----:B------:R-:W4:Y:S04]  /*33d30*/  LDL.LU R50, [R1+0xcf8] ;  /* 0x000cf80001327983 */ /* 0x000f280000300800 */
[----:B------:R1:W-:Y:S02]  /*33d40*/  LDGSTS.E [R0+0xe000], [R44.64], P2 ;  /* 0x0e0000002c007fae */ /* 0x0003e40009121844 */
[----:B-1----:R-:W-:Y:S01]  /*33d50*/  IMAD.MOV.U32 R44, RZ, RZ, R46 ;  /* 0x000000ffff2c7224 */ /* 0x002fe200078e002e */
[----:B----4-:R-:W-:Y:S01]  /*33d60*/  IADD3 R2, P1, R2, R54, RZ ;  /* 0x0000003602027210 */ /* 0x010fe20007f3e0ff */
[----:B------:R-:W-:-:S04]  /*33d70*/  IMAD.X R58, R58, 0x1, R3, P0 ;  /* 0x000000013a3a7824 */ /* 0x000fc800000e0603 */
[----:B------:R-:W-:Y:S01]  /*33d80*/  STL [R1+0xcc8], R2 ;  /* 0x000cc80201007387 */ /* 0x000fe20000100800 */
[----:B------:R-:W-:-:S03]  /*33d90*/  IMAD.MOV.U32 R45, RZ, RZ, R58 ;  /* 0x000000ffff2d7224 */ /* 0x000fc600078e003a */
[----:B------:R1:W-:Y:S04]  /*33da0*/  STL [R1+0xcbc], R58 ;  /* 0x000cbc3a01007387 */ /* 0x0003e80000100800 */
[----:B------:R4:W-:Y:S04]  /*33db0*/  LDGSTS.E [R0+0xe800], [R44.64], P2 ;  /* 0x0e8000002c007fae */ /* 0x0009e80009121844 */
[----:B-1----:R-:W3:Y:S01]  /*33dc0*/  LDL.LU R58, [R1+0xcec] ;  /* 0x000cec00013a7983 */ /* 0x002ee20000300800 */
[----:B--2---:R-:W-:Y:S01]  /*33dd0*/  IMAD.X R55, R55, 0x1, R3, P1 ;  /* 0x0000000137377824 */ /* 0x004fe200008e0603 */
[----:B------:R-:W-:-:S03]  /*33de0*/  IADD3 R51, P0, R51, R54, RZ ;  /* 0x0000003633337210 */ /* 0x000fc60007f1e0ff */
[----:B----4-:R-:W-:Y:S02]  /*33df0*/  IMAD.MOV.U32 R45, RZ, RZ, R55 ;  /* 0x000000ffff2d7224 */ /* 0x010fe400078e0037 */
[----:B------:R-:W-:Y:S04]  /*33e00*/  STL [R1+0xcd0], R51 ;  /* 0x000cd03301007387 */ /* 0x000fe80000100800 */
[----:B------:R1:W-:Y:S04]  /*33e10*/  STL [R1+0xcc4], R55 ;  /* 0x000cc43701007387 */ /* 0x0003e80000100800 */
[----:B------:R-:W2:Y:S01]  /*33e20*/  LDL.LU R46, [R1+0xd00] ;  /* 0x000d0000012e7983 */ /* 0x000ea20000300800 */
[----:B------:R-:W-:-:S02]  /*33e30*/  IMAD.X R56, R56, 0x1, R3, P0 ;  /* 0x0000000138387824 */ /* 0x000fc400000e0603 */
[----:B------:R-:W-:Y:S01]  /*33e40*/  IMAD.MOV.U32 R44, RZ, RZ, R2 ;  /* 0x000000ffff2c7224 */ /* 0x000fe200078e0002 */
[----:B-1----:R-:W4:Y:S04]  /*33e50*/  LDL.LU R55, [R1+0xcf4] ;  /* 0x000cf40001377983 */ /* 0x002f280000300800 */
[----:B------:R1:W-:Y:S01]  /*33e60*/  LDGSTS.E [R0+0xf000], [R44.64], P2 ;  /* 0x0f0000002c007fae */ /* 0x0003e20009121844 */
[----:B------:R-:W-:-:S05]  /*33e70*/  IADD3 R49, P1, R49, R54, RZ ;  /* 0x0000003631317210 */ /* 0x000fca0007f3e0ff */
[----:B------:R-:W-:Y:S01]  /*33e80*/  STL [R1+0xcd8], R49 ;  /* 0x000cd83101007387 */ /* 0x000fe20000100800 */
[----:B------:R-:W-:-:S03]  /*33e90*/  IMAD.X R59, R59, 0x1, R3, P1 ;  /* 0x000000013b3b7824 */ /* 0x000fc600008e0603 */
[----:B------:R1:W-:Y:S02]  /*33ea0*/  STL [R1+0xccc], R56 ;  /* 0x000ccc3801007387 */ /* 0x0003e40000100800 */
[----:B-1----:R-:W-:Y:S02]  /*33eb0*/  IMAD.MOV.U32 R45, RZ, RZ, R56 ;  /* 0x000000ffff2d7224 */ /* 0x002fe400078e0038 */
[----:B------:R-:W4:Y:S01]  /*33ec0*/  LDL.LU R2, [R1+0xd08] ;  /* 0x000d080001027983 */ /* 0x000f220000300800 */
[----:B------:R-:W-:-:S03]  /*33ed0*/  IMAD.MOV.U32 R44, RZ, RZ, R51 ;  /* 0x000000ffff2c7224 */ /* 0x000fc600078e0033 */
[----:B------:R-:W4:Y:S01]  /*33ee0*/  LDL.LU R56, [R1+0xcfc] ;  /* 0x000cfc0001387983 */ /* 0x000f220000300800 */
[----:B------:R-:W-:-:S03]  /*33ef0*/  IADD3 R52, P0, R52, R54, RZ ;  /* 0x0000003634347210 */ /* 0x000fc60007f1e0ff */
[----:B------:R1:W-:Y:S04]  /*33f00*/  LDGSTS.E [R0+0xf800], [R44.64], P2 ;  /* 0x0f8000002c007fae */ /* 0x0003e80009121844 */
[----:B------:R-:W-:Y:S04]  /*33f10*/  STL [R1+0xce0], R52 ;  /* 0x000ce03401007387 */ /* 0x000fe80000100800 */
[----:B------:R1:W-:Y:S01]  /*33f20*/  STL [R1+0xcd4], R59 ;  /* 0x000cd43b01007387 */ /* 0x0003e20000100800 */
[----:B------:R-:W-:-:S03]  /*33f30*/  IMAD.X R57, R57, 0x1, R3, P0 ;  /* 0x0000000139397824 */ /* 0x000fc600000e0603 */
[----:B------:R-:W4:Y:S04]  /*33f40*/  LDL.LU R51, [R1+0xd10] ;  /* 0x000d100001337983 */ /* 0x000f280000300800 */
[----:B------:R-:W4:Y:S01]  /*33f50*/  LDL.LU R62, [R1+0xd04] ;  /* 0x000d0400013e7983 */ /* 0x000f220000300800 */
[----:B-1----:R-:W-:Y:S02]  /*33f60*/  IMAD.MOV.U32 R44, RZ, RZ, R49 ;  /* 0x000000ffff2c7224 */ /* 0x002fe400078e0031 */
[----:B------:R-:W-:-:S05]  /*33f70*/  IMAD.MOV.U32 R45, RZ, RZ, R59 ;  /* 0x000000ffff2d7224 */ /* 0x000fca00078e003b */
        /* <DEDUP_REMOVED lines=8> */
[----:B------:R-:W4:Y:S04]  /*34000*/  LDL.LU R59, [R1+0xd0c] ;  /* 0x000d0c00013b7983 */ /* 0x000f280000300800 */
[----:B------:R1:W-:Y:S01]  /*34010*/  LDGSTS.E [R0+0x10800], [R44.64], P2 ;  /* 0x108000002c007fae */ /* 0x0003e20009121844 */
[----:B------:R-:W-:-:S05]  /*34020*/  IADD3 R53, P0, R53, R54, RZ ;  /* 0x0000003635357210 */ /* 0x000fca0007f1e0ff */
[----:B------:R-:W-:Y:S04]  /*34030*/  STL [R1+0xcf0], R53 ;  /* 0x000cf03501007387 */ /* 0x000fe80000100800 */
[----:B------:R1:W-:Y:S04]  /*34040*/  STL [R1+0xce4], R60 ;  /* 0x000ce43c01007387 */ /* 0x0003e80000100800 */
[----:B------:R-:W4:Y:S04]  /*34050*/  LDL.LU R57, [R1+0xd14] ;  /* 0x000d140001397983 */ /* 0x000f280000300800 */
[----:B------:R-:W4:Y:S01]  /*34060*/  LDL.LU R52, [R1+0xd20] ;  /* 0x000d200001347983 */ /* 0x000f220000300800 */
[----:B------:R-:W-:Y:S01]  /*34070*/  IADD3 R50, P1, R50, R54, RZ ;  /* 0x0000003632327210 */ /* 0x000fe20007f3e0ff */
[----:B-1----:R-:W-:-:S02]  /*34080*/  IMAD.MOV.U32 R45, RZ, RZ, R60 ;  /* 0x000000ffff2d7224 */ /* 0x002fc400078e003c */
[----:B------:R-:W-:Y:S01]  /*34090*/  IMAD.MOV.U32 R44, RZ, RZ, R47 ;  /* 0x000000ffff2c7224 */ /* 0x000fe200078e002f */
[----:B------:R-:W4:Y:S04]  /*340a0*/  LDL.LU R60, [R1+0xd1c] ;  /* 0x000d1c00013c7983 */ /* 0x000f280000300800 */
[----:B------:R-:W-:Y:S04]  /*340b0*/  STL [R1+0xcf8], R50 ;  /* 0x000cf83201007387 */ /* 0x000fe80000100800 */
[----:B------:R1:W-:Y:S02]  /*340c0*/  LDGSTS.E [R0+0x11000], [R44.64], P2 ;  /* 0x110000002c007fae */ /* 0x0003e40009121844 */
[----:B-1----:R-:W-:-:S02]  /*340d0*/  IMAD.MOV.U32 R44, RZ, RZ, R53 ;  /* 0x000000ffff2c7224 */ /* 0x002fc400078e0035 */
[----:B---3--:R-:W-:-:S05]  /*340e0*/  IMAD.X R58, R58, 0x1, R3, P0 ;  /* 0x000000013a3a7824 */ /* 0x008fca00000e0603 */
[----:B------:R1:W-:Y:S01]  /*340f0*/  STL [R1+0xcec], R58 ;  /* 0x000cec3a01007387 */ /* 0x0003e20000100800 */
[----:B------:R-:W-:-:S03]  /*34100*/  IMAD.MOV.U32 R45, RZ, RZ, R58 ;  /* 0x000000ffff2d7224 */ /* 0x000fc600078e003a */
[----:B------:R-:W3:Y:S04]  /*34110*/  LDL.LU R47, [R1+0xd28] ;  /* 0x000d2800012f7983 */ /* 0x000ee80000300800 */
[----:B------:R4:W-:Y:S04]  /*34120*/  LDGSTS.E [R0+0x11800], [R44.64], P2 ;  /* 0x118000002c007fae */ /* 0x0009e80009121844 */
[----:B-1----:R-:W3:Y:S01]  /*34130*/  LDL.LU R58, [R1+0xd24] ;  /* 0x000d2400013a7983 */ /* 0x002ee20000300800 */
[----:B--2---:R-:W-:Y:S01]  /*34140*/  IADD3 R46, P0, R46, R54, RZ ;  /* 0x000000362e2e7210 */ /* 0x004fe20007f1e0ff */
[----:B----4-:R-:W-:-:S04]  /*34150*/  IMAD.X R55, R55, 0x1, R3, P1 ;  /* 0x0000000137377824 */ /* 0x010fc800008e0603 */
[----:B------:R-:W-:Y:S04]  /*34160*/  STL [R1+0xd00], R46 ;  /* 0x000d002e01007387 */ /* 0x000fe80000100800 */
[----:B------:R1:W-:Y:S04]  /*34170*/  STL [R1+0xcf4], R55 ;  /* 0x000cf43701007387 */ /* 0x0003e80000100800 */
[----:B------:R-:W2:Y:S01]  /*34180*/  LDL.LU R53, [R1+0xd30] ;  /* 0x000d300001357983 */ /* 0x000ea20000300800 */
[----:B------:R-:W-:Y:S02]  /*34190*/  IMAD.MOV.U32 R44, RZ, RZ, R50 ;  /* 0x000000ffff2c7224 */ /* 0x000fe400078e0032 */
[----:B------:R-:W-:-:S02]  /*341a0*/  IMAD.MOV.U32 R45, RZ, RZ, R55 ;  /* 0x000000ffff2d7224 */ /* 0x000fc400078e0037 */
[----:B-1----:R-:W2:Y:S01]  /*341b0*/  LDL.LU R55, [R1+0xd2c] ;  /* 0x000d2c0001377983 */ /* 0x002ea20000300800 */
[----:B------:R-:W-:-:S03]  /*341c0*/  IADD3 R2, P1, R2, R54, RZ ;  /* 0x0000003602027210 */ /* 0x000fc60007f3e0ff */
[----:B------:R1:W-:Y:S01]  /*341d0*/  LDGSTS.E [R0+0x12000], [R44.64], P2 ;  /* 0x120000002c007fae */ /* 0x0003e20009121844 */
[----:B------:R-:W-:-:S03]  /*341e0*/  IMAD.X R56, R56, 0x1, R3, P0 ;  /* 0x0000000138387824 */ /* 0x000fc600000e0603 */
[----:B------:R-:W-:Y:S04]  /*341f0*/  STL [R1+0xd08], R2 ;  /* 0x000d080201007387 */ /* 0x000fe80000100800 */
[----:B------:R1:W-:Y:S02]  /*34200*/  STL [R1+0xcfc], R56 ;  /* 0x000cfc3801007387 */ /* 0x0003e40000100800 */
[----:B-1----:R-:W-:Y:S02]  /*34210*/  IMAD.MOV.U32 R44, RZ, RZ, R46 ;  /* 0x000000ffff2c7224 */ /* 0x002fe400078e002e */
[----:B------:R-:W2:Y:S01]  /*34220*/  LDL.LU R50, [R1+0xd38] ;  /* 0x000d380001327983 */ /* 0x000ea20000300800 */
[----:B------:R-:W-:-:S03]  /*34230*/  IMAD.MOV.U32 R45, RZ, RZ, R56 ;  /* 0x000000ffff2d7224 */ /* 0x000fc600078e0038 */
[----:B------:R-:W2:Y:S01]  /*34240*/  LDL.LU R56, [R1+0xd34] ;  /* 0x000d340001387983 */ /* 0x000ea20000300800 */
[----:B------:R-:W-:-:S03]  /*34250*/  IADD3 R51, P0, R51, R54, RZ ;  /* 0x0000003633337210 */ /* 0x000fc60007f1e0ff */
[----:B------:R1:W-:Y:S01]  /*34260*/  LDGSTS.E [R0+0x12800], [R44.64], P2 ;  /* 0x128000002c007fae */ /* 0x0003e20009121844 */
[----:B------:R-:W-:-:S03]  /*34270*/  IMAD.X R62, R62, 0x1, R3, P1 ;  /* 0x000000013e3e7824 */ /* 0x000fc600008e0603 */
[----:B------:R-:W-:Y:S04]  /*34280*/  STL [R1+0xd10], R51 ;  /* 0x000d103301007387 */ /* 0x000fe80000100800 */
[----:B------:R-:W-:Y:S04]  /*34290*/  STL [R1+0xd04], R62 ;  /* 0x000d043e01007387 */ /* 0x000fe80000100800 */
[----:B------:R-:W2:Y:S01]  /*342a0*/  LDL.LU R46, [R1+0xd40] ;  /* 0x000d4000012e7983 */ /* 0x000ea20000300800 */
[----:B-1----:R-:W-:Y:S02]  /*342b0*/  IMAD.MOV.U32 R44, RZ, RZ, R2 ;  /* 0x000000ffff2c7224 */ /* 0x002fe400078e0002 */
[----:B------:R-:W-:Y:S01]  /*342c0*/  IMAD.MOV.U32 R45, RZ, RZ, R62 ;  /* 0x000000ffff2d7224 */ /* 0x000fe200078e003e */
[----:B------:R-:W2:Y:S04]  /*342d0*/  LDL.LU R2, [R1+0xd48] ;  /* 0x000d480001027983 */ /* 0x000ea80000300800 */
[----:B------:R1:W-:Y:S01]  /*342e0*/  LDGSTS.E [R0+0x13000], [R44.64], P2 ;  /* 0x130000002c007fae */ /* 0x0003e20009121844 */
[----:B------:R-:W-:Y:S01]  /*342f0*/  IADD3 R49, P1, R49, R54, RZ ;  /* 0x0000003631317210 */ /* 0x000fe20007f3e0ff */
[----:B------:R-:W-:-:S04]  /*34300*/  IMAD.X R59, R59, 0x1, R3, P0 ;  /* 0x000000013b3b7824 */ /* 0x000fc800000e0603 */
[----:B------:R-:W-:Y:S01]  /*34310*/  STL [R1+0xd18], R49 ;  /* 0x000d183101007387 */ /* 0x000fe20000100800 */
[----:B-1----:R-:W-:Y:S02]  /*34320*/  IMAD.MOV.U32 R44, RZ, RZ, R51 ;  /* 0x000000ffff2c7224 */ /* 0x002fe400078e0033 */
[----:B------:R-:W-:Y:S01]  /*34330*/  IMAD.MOV.U32 R45, RZ, RZ, R59 ;  /* 0x000000ffff2d7224 */ /* 0x000fe200078e003b */
[----:B------:R1:W-:Y:S04]  /*34340*/  STL [R1+0xd0c], R59 ;  /* 0x000d0c3b01007387 */ /* 0x0003e80000100800 */
[----:B------:R1:W-:Y:S04]  /*34350*/  LDGSTS.E [R0+0x13800], [R44.64], P2 ;  /* 0x138000002c007fae */ /* 0x0003e80009121844 */
[----:B-1----:R-:W2:Y:S01]  /*34360*/  LDL.LU R59, [R1+0xd3c] ;  /* 0x000d3c00013b7983 */ /* 0x002ea20000300800 */
[----:B------:R-:W-:Y:S01]  /*34370*/  IMAD.X R57, R57, 0x1, R3, P1 ;  /* 0x0000000139397824 */ /* 0x000fe200008e0603 */
[----:B------:R-:W-:-:S03]  /*34380*/  IADD3 R52, P0, R52, R54, RZ ;  /* 0x0000003634347210 */ /* 0x000fc60007f1e0ff */
[----:B------:R-:W-:Y:S02]  /*34390*/  IMAD.MOV.U32 R45, RZ, RZ, R57 ;  /* 0x000000ffff2d7224 */ /* 0x000fe400078e0039 */
[----:B------:R-:W-:Y:S04]  /*343a0*/  STL [R1+0xd20], R52 ;  /* 0x000d203401007387 */ /* 0x000fe80000100800 */
[----:B------:R1:W-:Y:S04]  /*343b0*/  STL [R1+0xd14], R57 ;  /* 0x000d143901007387 */ /* 0x0003e80000100800 */
[----:B------:R-:W2:Y:S04]  /*343c0*/  LDL.LU R51, [R1+0xd50] ;  /* 0x000d500001337983 */ /* 0x000ea80000300800 */
[----:B-1----:R-:W2:Y:S01]  /*343d0*/  LDL.LU R57, [R1+0xd44] ;  /* 0x000d440001397983 */ /* 0x002ea20000300800 */
[----:B------:R-:W-:-:S02]  /*343e0*/  IMAD.X R60, R60, 0x1, R3, P0 ;  /* 0x000000013c3c7824 */ /* 0x000fc400000e0603 */
[----:B------:R-:W-:-:S05]  /*343f0*/  IMAD.MOV.U32 R44, RZ, RZ, R49 ;  /* 0x000000ffff2c7224 */ /* 0x000fca00078e0031 */
[----:B------:R1:W-:Y:S02]  /*34400*/  LDGSTS.E [R0+0x14000], [R44.64], P2 ;  /* 0x140000002c007fae */ /* 0x0003e40009121844 */
[----:B-1----:R-:W-:Y:S02]  /*34410*/  IMAD.MOV.U32 R45, RZ, RZ, R60 ;  /* 0x000000ffff2d7224 */ /* 0x002fe400078e003c */
[----:B------:R-:W-:-:S05]  /*34420*/  IMAD.MOV.U32 R44, RZ, RZ, R52 ;  /* 0x000000ffff2c7224 */ /* 0x000fca00078e0034 */
[----:B------:R1:W-:Y:S01]  /*34430*/  LDGSTS.E [R0+0x14800], [R44.64], P2 ;  /* 0x148000002c007fae */ /* 0x0003e20009121844 */
[----:B---3--:R-:W-:-:S05]  /*34440*/  IADD3 R47, P1, R47, R54, RZ ;  /* 0x000000362f2f7210 */ /* 0x008fca0007f3e0ff */
[----:B------:R-:W-:Y:S04]  /*34450*/  STL [R1+0xd28], R47 ;  /* 0x000d282f01007387 */ /* 0x000fe80000100800 */
[----:B------:R3:W-:Y:S01]  /*34460*/  STL [R1+0xd1c], R60 ;  /* 0x000d1c3c01007387 */ /* 0x0007e20000100800 */
[----:B------:R-:W-:-:S03]  /*34470*/  IMAD.X R58, R58, 0x1, R3, P1 ;  /* 0x000000013a3a7824 */ /* 0x000fc600008e0603 */
[----:B------:R-:W4:Y:S04]  /*34480*/  LDL.LU R49, [R1+0xd58] ;  /* 0x000d580001317983 */ /* 0x000f280000300800 */
[----:B---3--:R-:W3:Y:S01]  /*34490*/  LDL.LU R60, [R1+0xd4c] ;  /* 0x000d4c00013c7983 */ /* 0x008ee20000300800 */
[----:B--2---:R-:W-:-:S05]  /*344a0*/  IADD3 R53, P0, R53, R54, RZ ;  /* 0x0000003635357210 */ /* 0x004fca0007f1e0ff */
[----:B------:R2:W-:Y:S04]  /*344b0*/  STL [R1+0xd30], R53 ;  /* 0x000d303501007387 */ /* 0x0005e80000100800 */
[----:B------:R2:W-:Y:S04]  /*344c0*/  STL [R1+0xd24], R58 ;  /* 0x000d243a01007387 */ /* 0x0005e80000100800 */
[----:B------:R-:W3:Y:S01]  /*344d0*/  LDL.LU R52, [R1+0xd60] ;  /* 0x000d600001347983 */ /* 0x000ee20000300800 */
[----:B------:R-:W-:-:S03]  /*344e0*/  IMAD.X R55, R55, 0x1, R3, P0 ;  /* 0x0000000137377824 */ /* 0x000fc600000e0603 */
[----:B------:R-:W3:Y:S01]  /*344f0*/  LDL.LU R62, [R1+0xd54] ;  /* 0x000d5400013e7983 */ /* 0x000ee20000300800 */
[----:B-1----:R-:W-:Y:S02]  /*34500*/  IMAD.MOV.U32 R44, RZ, RZ, R47 ;  /* 0x000000ffff2c7224 */ /* 0x002fe400078e002f */
[----:B------:R-:W-:Y:S01]  /*34510*/  IMAD.MOV.U32 R45, RZ, RZ, R58 ;  /* 0x000000ffff2d7224 */ /* 0x000fe200078e003a */
[----:B------:R-:W-:-:S04]  /*34520*/  IADD3 R50, P1, R50, R54, RZ ;  /* 0x0000003632327210 */ /* 0x000fc80007f3e0ff */
[----:B------:R1:W-:Y:S04]  /*34530*/  LDGSTS.E [R0+0x15000], [R44.64], P2 ;  /* 0x150000002c007fae */ /* 0x0003e80009121844 */
[----:B------:R-:W-:Y:S01]  /*34540*/  STL [R1+0xd38], R50 ;  /* 0x000d383201007387 */ /* 0x000fe20000100800 */
[----:B------:R-:W-:-:S03]  /*34550*/  IMAD.X R56, R56, 0x1, R3, P1 ;  /* 0x0000000138387824 */ /* 0x000fc600008e0603 */
[----:B------:R2:W-:Y:S04]  /*34560*/  STL [R1+0xd2c], R55 ;  /* 0x000d2c3701007387 */ /* 0x0005e80000100800 */
[----:B------:R-:W3:Y:S01]  /*34570*/  LDL.LU R47, [R1+0xd68] ;  /* 0x000d6800012f7983 */ /* 0x000ee20000300800 */
[----:B-1----:R-:W-:Y:S02]  /*34580*/  IMAD.MOV.U32 R44, RZ, RZ, R53 ;  /* 0x000000ffff2c7224 */ /* 0x002fe400078e0035 */
[----:B------:R-:W-:Y:S01]  /*34590*/  IMAD.MOV.U32 R45, RZ, RZ, R55 ;  /* 0x000000ffff2d7224 */ /* 0x000fe200078e0037 */
[----:B--2---:R-:W2:Y:S04]  /*345a0*/  LDL.LU R53, [R1+0xd5c] ;  /* 0x000d5c0001357983 */ /* 0x004ea80000300800 */
[----:B------:R1:W-:Y:S01]  /*345b0*/  LDGSTS.E [R0+0x15800], [R44.64], P2 ;  /* 0x158000002c007fae */ /* 0x0003e20009121844 */
[----:B------:R-:W-:-:S05]  /*345c0*/  IADD3 R46, P0, R46, R54, RZ ;  /* 0x000000362e2e7210 */ /* 0x000fca0007f1e0ff */
[----:B------:R-:W-:Y:S04]  /*345d0*/  STL [R1+0xd40], R46 ;  /* 0x000d402e01007387 */ /* 0x000fe80000100800 */
[----:B------:R1:W-:Y:S01]  /*345e0*/  STL [R1+0xd34], R56 ;  /* 0x000d343801007387 */ /* 0x0003e20000100800 */
[----:B------:R-:W-:-:S03]  /*345f0*/  IADD3 R2, P1, R2, R54, RZ ;  /* 0x0000003602027210 */ /* 0x000fc60007f3e0ff */
[----:B------:R-:W2:Y:S01]  /*34600*/  LDL.LU R58, [R1+0xd64] ;  /* 0x000d6400013a7983 */ /* 0x000ea20000300800 */
[----:B-1----:R-:W-:-:S03]  /*34610*/  IMAD.MOV.U32 R44, RZ, RZ, R50 ;  /* 0x000000ffff2c7224 */ /* 0x002fc600078e0032 */
[----:B------:R-:W2:Y:S01]  /*34620*/  LDL.LU R55, [R1+0xd70] ;  /* 0x000d700001377983 */ /* 0x000ea20000300800 */
[----:B------:R-:W-:-:S03]  /*34630*/  IMAD.MOV.U32 R45, RZ, RZ, R56 ;  /* 0x000000ffff2d7224 */ /* 0x000fc600078e0038 */
[----:B------:R-:W2:Y:S04]  /*34640*/  LDL.LU R56, [R1+0xd6c] ;  /* 0x000d6c0001387983 */ /* 0x000ea80000300800 */
[----:B------:R-:W-:Y:S04]  /*34650*/  STL [R1+0xd48], R2 ;  /* 0x000d480201007387 */ /* 0x000fe80000100800 */
[----:B------:R1:W-:Y:S01]  /*34660*/  LDGSTS.E [R0+0x16000], [R44.64], P2 ;  /* 0x160000002c007fae */ /* 0x0003e20009121844 */
[----:B------:R-:W-:-:S04]  /*34670*/  IMAD.X R59, R59, 0x1, R3, P0 ;  /* 0x000000013b3b7824 */ /* 0x000fc800000e0603 */
[----:B-1----:R-:W-:Y:S01]  /*34680*/  IMAD.MOV.U32 R45, RZ, RZ, R59 ;  /* 0x000000ffff2d7224 */ /* 0x002fe200078e003b */
[----:B------:R1:W-:Y:S01]  /*34690*/  STL [R1+0xd3c], R59 ;  /* 0x000d3c3b01007387 */ /* 0x0003e20000100800 */
[----:B------:R-:W-:-:S03]  /*346a0*/  IMAD.MOV.U32 R44, RZ, RZ, R46 ;  /* 0x000000ffff2c7224 */ /* 0x000fc600078e002e */
[----:B------:R-:W2:Y:S04]  /*346b0*/  LDL.LU R50, [R1+0xd78] ;  /* 0x000d780001327983 */ /* 0x000ea80000300800 */
[----:B------:R1:W-:Y:S04]  /*346c0*/  LDGSTS.E [R0+0x16800], [R44.64], P2 ;  /* 0x168000002c007fae */ /* 0x0003e80009121844 */
[----:B-1----:R-:W2:Y:S01]  /*346d0*/  LDL.LU R59, [R1+0xd74] ;  /* 0x000d7400013b7983 */ /* 0x002ea20000300800 */
[----:B------:R-:W-:Y:S01]  /*346e0*/  IADD3 R51, P0, R51, R54, RZ ;  /* 0x0000003633337210 */ /* 0x000fe20007f1e0ff */
[----:B------:R-:W-:-:S04]  /*346f0*/  IMAD.X R57, R57, 0x1, R3, P1 ;  /* 0x0000000139397824 */ /* 0x000fc800008e0603 */
[----:B------:R-:W-:Y:S04]  /*34700*/  STL [R1+0xd50], R51 ;  /* 0x000d503301007387 */ /* 0x000fe80000100800 */
[----:B------:R1:W-:Y:S04]  /*34710*/  STL [R1+0xd44], R57 ;  /* 0x000d443901007387 */ /* 0x0003e80000100800 */
[----:B------:R-:W2:Y:S01]  /*34720*/  LDL.LU R46, [R1+0xd80] ;  /* 0x000d8000012e7983 */ /* 0x000ea20000300800 */
[----:B------:R-:W-:Y:S02]  /*34730*/  IMAD.MOV.U32 R45, RZ, RZ, R57 ;  /* 0x000000ffff2d7224 */ /* 0x000fe400078e0039 */
[----:B------:R-:W-:Y:S01]  /*34740*/  IMAD.MOV.U32 R44, RZ, RZ, R2 ;  /* 0x000000ffff2c7224 */ /* 0x000fe200078e0002 */
[----:B-1----:R-:W2:Y:S04]  /*34750*/  LDL.LU R57, [R1+0xd7c] ;  /* 0x000d7c0001397983 */ /* 0x002ea80000300800 */
[----:B------:R1:W-:Y:S02]  /*34760*/  LDGSTS.E [R0+0x17000], [R44.64], P2 ;  /* 0x170000002c007fae */ /* 0x0003e40009121844 */
[----:B-1----:R-:W-:Y:S01]  /*34770*/  IMAD.MOV.U32 R44, RZ, RZ, R51 ;  /* 0x000000ffff2c7224 */ /* 0x002fe200078e0033 */
[----:B----4-:R-:W-:Y:S01]  /*34780*/  IADD3 R49, P1, R49, R54, RZ ;  /* 0x0000003631317210 */ /* 0x010fe20007f3e0ff */
[----:B---3--:R-:W-:-:S04]  /*34790*/  IMAD.X R60, R60, 0x1, R3, P0 ;  /* 0x000000013c3c7824 */ /* 0x008fc800000e0603 */
[----:B------:R-:W-:Y:S04]  /*347a0*/  STL [R1+0xd58], R49 ;  /* 0x000d583101007387 */ /* 0x000fe80000100800 */
[----:B------:R1:W-:Y:S01]  /*347b0*/  STL [R1+0xd4c], R60 ;  /* 0x000d4c3c01007387 */ /* 0x0003e20000100800 */
[----:B------:R-:W-:-:S03]  /*347c0*/  IMAD.MOV.U32 R45, RZ, RZ, R60 ;  /* 0x000000ffff2d7224 */ /* 0x000fc600078e003c */
[----:B------:R-:W3:Y:S04]  /*347d0*/  LDL.LU R2, [R1+0xd88] ;  /* 0x000d880001027983 */ /* 0x000ee80000300800 */
[----:B------:R4:W-:Y:S04]  /*347e0*/  LDGSTS.E [R0+0x17800], [R44.64], P2 ;  /* 0x178000002c007fae */ /* 0x0009e80009121844 */
[----:B-1----:R-:W3:Y:S01]  /*347f0*/  LDL.LU R60, [R1+0xd84] ;  /* 0x000d8400013c7983 */ /* 0x002ee20000300800 */
[----:B------:R-:W-:Y:S01]  /*34800*/  IADD3 R52, P0, R52, R54, RZ ;  /* 0x0000003634347210 */ /* 0x000fe20007f1e0ff */
[----:B------:R-:W-:-:S04]  /*34810*/  IMAD.X R62, R62, 0x1, R3, P1 ;  /* 0x000000013e3e7824 */ /* 0x000fc800008e0603 */
[----:B------:R-:W-:Y:S04]  /*34820*/  STL [R1+0xd60], R52 ;  /* 0x000d603401007387 */ /* 0x000fe80000100800 */
[----:B------:R-:W-:Y:S01]  /*34830*/  STL [R1+0xd54], R62 ;  /* 0x000d543e01007387 */ /* 0x000fe20000100800 */
[----:B----4-:R-:W-:-:S03]  /*34840*/  IMAD.MOV.U32 R44, RZ, RZ, R49 ;  /* 0x000000ffff2c7224 */ /* 0x010fc600078e0031 */
[----:B------:R-:W4:Y:S01]  /*34850*/  LDL.LU R51, [R1+0xdd0] ;  /* 0x000dd00001337983 */ /* 0x000f220000300800 */
[----:B------:R-:W-:-:S03]  /*34860*/  IMAD.MOV.U32 R45, RZ, RZ, R62 ;  /* 0x000000ffff2d7224 */ /* 0x000fc600078e003e */
[----:B------:R-:W4:Y:S04]  /*34870*/  LDL.LU R49, [R1+0xdcc] ;  /* 0x000dcc0001317983 */ /* 0x000f280000300800 */
[----:B------:R1:W-:Y:S01]  /*34880*/  LDGSTS.E [R0+0x18000], [R44.64], P2 ;  /* 0x180000002c007fae */ /* 0x0003e20009121844 */
[----:B------:R-:W-:Y:S01]  /*34890*/  IADD3 R47, P1, R47, R54, RZ ;  /* 0x000000362f2f7210 */ /* 0x000fe20007f3e0ff */
[----:B--2---:R-:W-:-:S04]  /*348a0*/  IMAD.X R53, R53, 0x1, R3, P0 ;  /* 0x0000000135357824 */ /* 0x004fc800000e0603 */
[----:B------:R-:W-:Y:S04]  /*348b0*/  STL [R1+0xd68], R47 ;  /* 0x000d682f01007387 */ /* 0x000fe80000100800 */
[----:B------:R2:W-:Y:S01]  /*348c0*/  STL [R1+0xd5c], R53 ;  /* 0x000d5c3501007387 */ /* 0x0005e20000100800 */
[----:B-1----:R-:W-:Y:S02]  /*348d0*/  IMAD.MOV.U32 R44, RZ, RZ, R52 ;  /* 0x000000ffff2c7224 */ /* 0x002fe400078e0034 */
[----:B------:R-:W-:-:S05]  /*348e0*/  IMAD.MOV.U32 R45, RZ, RZ, R53 ;  /* 0x000000ffff2d7224 */ /* 0x000fca00078e0035 */
[----:B------:R1:W-:Y:S04]  /*348f0*/  LDGSTS.E [R0+0x18800], [R44.64], P2 ;  /* 0x188000002c007fae */ /* 0x0003e80009121844 */
[----:B--2---:R-:W4:Y:S01]  /*34900*/  LDL.LU R53, [R1+0xd8c] ;  /* 0x000d8c0001357983 */ /* 0x004f220000300800 */
[----:B------:R-:W-:Y:S01]  /*34910*/  IMAD.X R58, R58, 0x1, R3, P1 ;  /* 0x000000013a3a7824 */ /* 0x000fe200008e0603 */
[----:B------:R-:W-:-:S03]  /*34920*/  IADD3 R55, P0, R55, R54, RZ ;  /* 0x0000003637377210 */ /* 0x000fc60007f1e0ff */
[----:B-1----:R-:W-:Y:S02]  /*34930*/  IMAD.MOV.U32 R45, RZ, RZ, R58 ;  /* 0x000000ffff2d7224 */ /* 0x002fe400078e003a */
[----:B------:R-:W-:Y:S04]  /*34940*/  STL [R1+0xd70], R55 ;  /* 0x000d703701007387 */ /* 0x000fe80000100800 */
[----:B------:R1:W-:Y:S01]  /*34950*/  STL [R1+0xd64], R58 ;  /* 0x000d643a01007387 */ /* 0x0003e20000100800 */
[----:B------:R-:W-:-:S03]  /*34960*/  IMAD.X R56, R56, 0x1, R3, P0 ;  /* 0x0000000138387824 */ /* 0x000fc600000e0603 */
[----:B------:R-:W4:Y:S01]  /*34970*/  LDL.LU R52, [R1+0xdc8] ;  /* 0x000dc80001347983 */ /* 0x000f220000300800 */
[----:B------:R-:W-:-:S03]  /*34980*/  IMAD.MOV.U32 R44, RZ, RZ, R47 ;  /* 0x000000ffff2c7224 */ /* 0x000fc600078e002f */
[----:B-1----:R-:W4:Y:S04]  /*34990*/  LDL.LU R58, [R1+0xdbc] ;  /* 0x000dbc00013a7983 */ /* 0x002f280000300800 */
[----:B------:R1:W-:Y:S01]  /*349a0*/  LDGSTS.E [R0+0x19000], [R44.64], P2 ;  /* 0x190000002c007fae */ /* 0x0003e20009121844 */
[----:B------:R-:W-:-:S05]  /*349b0*/  IADD3 R50, P1, R50, R54, RZ ;  /* 0x0000003632327210 */ /* 0x000fca0007f3e0ff */
[----:B------:R-:W-:Y:S01]  /*349c0*/  STL [R1+0xd78], R50 ;  /* 0x000d783201007387 */ /* 0x000fe20000100800 */
[----:B-1----:R-:W-:Y:S02]  /*349d0*/  IMAD.MOV.U32 R44, RZ, RZ, R55 ;  /* 0x000000ffff2c7224 */ /* 0x002fe400078e0037 */
[----:B------:R-:W-:Y:S01]  /*349e0*/  IMAD.X R59, R59, 0x1, R3, P1 ;  /* 0x000000013b3b7824 */ /* 0x000fe200008e0603 */
[----:B------:R1:W-:Y:S01]  /*349f0*/  STL [R1+0xd6c], R56 ;  /* 0x000d6c3801007387 */ /* 0x0003e20000100800 */
[----:B------:R-:W-:-:S03]  /*34a00*/  IMAD.MOV.U32 R45, RZ, RZ, R56 ;  /* 0x000000ffff2d7224 */ /* 0x000fc600078e0038 */
[----:B------:R-:W4:Y:S04]  /*34a10*/  LDL.LU R47, [R1+0xdc4] ;  /* 0x000dc400012f7983 */ /* 0x000f280000300800 */
[----:B------:R-:W4:Y:S04]  /*34a20*/  LDL.LU R55, [R1+0xdc0] ;  /* 0x000dc00001377983 */ /* 0x000f280000300800 */
[----:B------:R1:W-:Y:S01]  /*34a30*/  LDGSTS.E [R0+0x19800], [R44.64], P2 ;  /* 0x198000002c007fae */ /* 0x0003e20009121844 */
[----:B------:R-:W-:-:S05]  /*34a40*/  IADD3 R46, P0, R46, R54, RZ ;  /* 0x000000362e2e7210 */ /* 0x000fca0007f1e0ff */
[----:B------:R-:W-:Y:S04]  /*34a50*/  STL [R1+0xd80], R46 ;  /* 0x000d802e01007387 */ /* 0x000fe80000100800 */
[----:B------:R-:W-:Y:S04]  /*34a60*/  STL [R1+0xd74], R59 ;  /* 0x000d743b01007387 */ /* 0x000fe80000100800 */
[----:B-1----:R-:W4:Y:S04]  /*34a70*/  LDL.LU R56, [R1+0xdb8] ;  /* 0x000db80001387983 */ /* 0x002f280000300800 */
[----:B------:R-:W4:Y:S01]  /*34a80*/  LDL.LU R62, [R1+0xdac] ;  /* 0x000dac00013e7983 */ /* 0x000f220000300800 */
[----:B------:R-:W-:-:S02]  /*34a90*/  IMAD.X R57, R57, 0x1, R3, P0 ;  /* 0x0000000139397824 */ /* 0x000fc400000e0603 */
[----:B------:R-:W-:Y:S02]  /*34aa0*/  IMAD.MOV.U32 R44, RZ, RZ, R50 ;  /* 0x000000ffff2c7224 */ /* 0x000fe400078e0032 */
        /* <DEDUP_REMOVED lines=9> */
[----:B------:R-:W2:Y:S04]  /*34b40*/  LDL.LU R50, [R1+0xdb4] ;  /* 0x000db40001327983 */ /* 0x000ea80000300800 */
[----:B---3--:R-:W3:Y:S01]  /*34b50*/  LDL.LU R57, [R1+0xdb0] ;  /* 0x000db00001397983 */ /* 0x008ee20000300800 */
[----:B----4-:R-:W-:-:S05]  /*34b60*/  IADD3 R51, P0, R51, R54, RZ ;  /* 0x0000003633337210 */ /* 0x010fca0007f1e0ff */
[----:B------:R-:W-:Y:S01]  /*34b70*/  STL [R1+0xdd0], R51 ;  /* 0x000dd03301007387 */ /* 0x000fe20000100800 */
[----:B------:R-:W-:-:S03]  /*34b80*/  IADD3 R49, P1, R49, R54, RZ ;  /* 0x0000003631317210 */ /* 0x000fc60007f3e0ff */
[----:B------:R4:W-:Y:S04]  /*34b90*/  STL [R1+0xd84], R60 ;  /* 0x000d843c01007387 */ /* 0x0009e80000100800 */
[----:B------:R-:W3:Y:S04]  /*34ba0*/  LDL.LU R59, [R1+0xd9c] ;  /* 0x000d9c00013b7983 */ /* 0x000ee80000300800 */
[----:B------:R-:W3:Y:S01]  /*34bb0*/  LDL.LU R46, [R1+0xda8] ;  /* 0x000da800012e7983 */ /* 0x000ee20000300800 */
[----:B-1----:R-:W-:Y:S02]  /*34bc0*/  IMAD.MOV.U32 R44, RZ, RZ, R2 ;  /* 0x000000ffff2c7224 */ /* 0x002fe400078e0002 */
[----:B------:R-:W-:-:S02]  /*34bd0*/  IMAD.MOV.U32 R45, RZ, RZ, R60 ;  /* 0x000000ffff2d7224 */ /* 0x000fc400078e003c */
[----:B----4-:R-:W4:Y:S04]  /*34be0*/  LDL.LU R60, [R1+0xda0] ;  /* 0x000da000013c7983 */ /* 0x010f280000300800 */
        /* <DEDUP_REMOVED lines=34> */
[----:B------:R-:W1:Y:S04]  /*34e10*/  S2R R65, SR_TID.X ;  /* 0x0000000000417919 */ /* 0x000e680000002100 */
[----:B------:R1:W-:Y:S04]  /*34e20*/  LDGSTS.E [R0+0x1d000], [R44.64], P2 ;  /* 0x1d0000002c007fae */ /* 0x0003e80009121844 */
[----:B------:R-:W4:Y:S01]  /*34e30*/  LDL.LU R47, [R1+0xa00] ;  /* 0x000a0000012f7983 */ /* 0x000f220000300800 */
[----:B-1----:R-:W-:Y:S01]  /*34e40*/  IMAD.MOV.U32 R44, RZ, RZ, R56 ;  /* 0x000000ffff2c7224 */ /* 0x002fe200078e0038 */
[----:B--2---:R-:W-:Y:S01]  /*34e50*/  IADD3 R50, P1, R50, R54, RZ ;  /* 0x0000003632327210 */ /* 0x004fe20007f3e0ff */
[----:B---3--:R-:W-:-:S04]  /*34e60*/  IMAD.X R57, R57, 0x1, R3, P0 ;  /* 0x0000000139397824 */ /* 0x008fc800000e0603 */
[----:B------:R-:W-:Y:S01]  /*34e70*/  STL [R1+0xdb4], R50 ;  /* 0x000db43201007387 */ /* 0x000fe20000100800 */
[----:B------:R-:W-:-:S03]  /*34e80*/  IMAD.MOV.U32 R45, RZ, RZ, R57 ;  /* 0x000000ffff2d7224 */ /* 0x000fc600078e0039 */
[----:B------:R1:W-:Y:S04]  /*34e90*/  STL [R1+0xdb0], R57 ;  /* 0x000db03901007387 */ /* 0x0003e80000100800 */
[----:B------:R2:W-:Y:S04]  /*34ea0*/  LDGSTS.E [R0+0x1d800], [R44.64], P2 ;  /* 0x1d8000002c007fae */ /* 0x0005e80009121844 */
[----:B-1----:R-:W3:Y:S01]  /*34eb0*/  LDL.LU R57, [R1+0x9ec] ;  /* 0x0009ec0001397983 */ /* 0x002ee20000300800 */
[----:B------:R-:W-:Y:S01]  /*34ec0*/  IMAD.X R59, R59, 0x1, R3, P1 ;  /* 0x000000013b3b7824 */ /* 0x000fe200008e0603 */
[----:B------:R-:W-:Y:S01]  /*34ed0*/  IADD3 R46, P0, R46, R54, RZ ;  /* 0x000000362e2e7210 */ /* 0x000fe20007f1e0ff */
[----:B--2---:R-:W-:-:S02]  /*34ee0*/  IMAD.MOV.U32 R44, RZ, RZ, R50 ;  /* 0x000000ffff2c7224 */ /* 0x004fc400078e0032 */
[----:B------:R-:W-:Y:S02]  /*34ef0*/  IMAD.MOV.U32 R45, RZ, RZ, R59 ;  /* 0x000000ffff2d7224 */ /* 0x000fe400078e003b */
[--C-:B----4-:R-:W-:Y:S01]  /*34f00*/  IMAD.X R60, R60, 0x1, R3.reuse, P0 ;  /* 0x000000013c3c7824 */ /* 0x110fe200000e0603 */
[----:B------:R-:W-:Y:S04]  /*34f10*/  STL [R1+0xda8], R46 ;  /* 0x000da82e01007387 */ /* 0x000fe80000100800 */
[----:B------:R1:W-:Y:S04]  /*34f20*/  LDGSTS.E [R0+0x1e000], [R44.64], P2 ;  /* 0x1e0000002c007fae */ /* 0x0003e80009121844 */
[----:B------:R2:W-:Y:S04]  /*34f30*/  STL [R1+0xd9c], R59 ;  /* 0x000d9c3b01007387 */ /* 0x0005e80000100800 */
[----:B------:R-:W4:Y:S01]  /*34f40*/  LDL.LU R56, [R1+0xa10] ;  /* 0x000a100001387983 */ /* 0x000f220000300800 */
[----:B-1----:R-:W-:Y:S01]  /*34f50*/  IMAD.MOV.U32 R44, RZ, RZ, R46 ;  /* 0x000000ffff2c7224 */ /* 0x002fe200078e002e */
[----:B------:R-:W-:Y:S01]  /*34f60*/  IADD3 R2, P1, R2, R54, RZ ;  /* 0x0000003602027210 */ /* 0x000fe20007f3e0ff */
[----:B------:R-:W-:Y:S01]  /*34f70*/  IMAD.MOV.U32 R45, RZ, RZ, R60 ;  /* 0x000000ffff2d7224 */ /* 0x000fe200078e003c */
[----:B--2---:R-:W2:Y:S04]  /*34f80*/  LDL.LU R59, [R1+0x9fc] ;  /* 0x0009fc00013b7983 */ /* 0x004ea80000300800 */
[----:B------:R1:W-:Y:S01]  /*34f90*/  STL [R1+0xda4], R2 ;  /* 0x000da40201007387 */ /* 0x0003e20000100800 */
[----:B------:R-:W-:-:S03]  /*34fa0*/  IMAD.X R53, R53, 0x1, R3, P1 ;  /* 0x0000000135357824 */ /* 0x000fc600008e0603 */
[----:B------:R1:W-:Y:S04]  /*34fb0*/  STL [R1+0xda0], R60 ;  /* 0x000da03c01007387 */ /* 0x0003e80000100800 */
[----:B------:R1:W-:Y:S04]  /*34fc0*/  LDGSTS.E [R0+0x1e800], [R44.64], P2 ;  /* 0x1e8000002c007fae */ /* 0x0003e80009121844 */
[----:B------:R-:W2:Y:S04]  /*34fd0*/  LDL.LU R50, [R1+0xa20] ;  /* 0x000a200001327983 */ /* 0x000ea80000300800 */
[----:B------:R-:W2:Y:S01]  /*34fe0*/  LDL.LU R62, [R1+0xa0c] ;  /* 0x000a0c00013e7983 */ /* 0x000ea20000300800 */
[----:B------:R-:W-:Y:S01]  /*34ff0*/  IADD3 R51, P3, R51, R54, RZ ;  /* 0x0000003633337210 */ /* 0x000fe20007f7e0ff */
[----:B-1----:R-:W-:Y:S01]  /*35000*/  IMAD.MOV.U32 R44, RZ, RZ, R2 ;  /* 0x000000ffff2c7224 */ /* 0x002fe200078e0002 */
[----:B------:R-:W-:-:S03]  /*35010*/  LOP3.LUT R2, R65, 0xc0, RZ, 0xc0, !PT ;  /* 0x000000c041027812 */ /* 0x000fc600078ec0ff */
[----:B------:R-:W-:Y:S01]  /*35020*/  STL [R1+0xd98], R51 ;  /* 0x000d983301007387 */ /* 0x000fe20000100800 */
[----:B------:R-:W-:-:S03]  /*35030*/  SHF.R.U32.HI R2, RZ, 0x2, R2 ;  /* 0x00000002ff027819 */ /* 0x000fc60000011602 */
[----:B------:R1:W-:Y:S04]  /*35040*/  STL [R1+0xd90], R53 ;  /* 0x000d903501007387 */ /* 0x0003e80000100800 */
[----:B------:R-:W2:Y:S01]  /*35050*/  LDL.LU R46, [R1+0xa30] ;  /* 0x000a3000012e7983 */ /* 0x000ea20000300800 */
[----:B------:R-:W-:-:S03]  /*35060*/  LOP3.LUT R2, R64, R2, RZ, 0x3c, !PT ;  /* 0x0000000240027212 */ /* 0x000fc600078e3cff */
[----:B------:R-:W2:Y:S01]  /*35070*/  LDL.LU R60, [R1+0xa1c] ;  /* 0x000a1c00013c7983 */ /* 0x000ea20000300800 */
[----:B------:R-:W-:Y:S01]  /*35080*/  IMAD.X R58, R58, 0x1, R3, P3 ;  /* 0x000000013a3a7824 */ /* 0x000fe200018e0603 */
[----:B------:R-:W-:Y:S01]  /*35090*/  LOP3.LUT R2, R2, 0x40, RZ, 0x3c, !PT ;  /* 0x0000004002027812 */ /* 0x000fe200078e3cff */
[----:B------:R-:W-:Y:S01]  /*350a0*/  IMAD.MOV.U32 R45, RZ, RZ, R53 ;  /* 0x000000ffff2d7224 */ /* 0x000fe200078e0035 */
[----:B------:R-:W-:-:S03]  /*350b0*/  IADD3 R49, P0, R49, R54, RZ ;  /* 0x0000003631317210 */ /* 0x000fc60007f1e0ff */
[----:B------:R-:W-:Y:S01]  /*350c0*/  IMAD R2, R61, 0x20000, R2 ;  /* 0x000200003d027824 */ /* 0x000fe200078e0202 */
[----:B------:R1:W-:Y:S04]  /*350d0*/  LDGSTS.E [R0+0x1f000], [R44.64], P2 ;  /* 0x1f0000002c007fae */ /* 0x0003e80009121844 */
[----:B------:R-:W-:Y:S01]  /*350e0*/  STL [R1+0x9e0], R49 ;  /* 0x0009e03101007387 */ /* 0x000fe20000100800 */
[----:B------:R-:W-:-:S03]  /*350f0*/  IMAD.X R55, R55, 0x1, R3, P0 ;  /* 0x0000000137377824 */ /* 0x000fc600000e0603 */
[----:B------:R1:W-:Y:S04]  /*35100*/  STL [R1+0xd94], R58 ;  /* 0x000d943a01007387 */ /* 0x0003e80000100800 */
[----:B-1----:R-:W2:Y:S01]  /*35110*/  LDL.LU R53, [R1+0xa40] ;  /* 0x000a400001357983 */ /* 0x002ea20000300800 */
[----:B------:R-:W-:-:S05]  /*35120*/  IADD3 R52, P1, R52, R54, RZ ;  /* 0x0000003634347210 */ /* 0x000fca0007f3e0ff */
[----:B------:R-:W-:Y:S04]  /*35130*/  STL [R1+0x9f0], R52 ;  /* 0x0009f03401007387 */ /* 0x000fe80000100800 */
[----:B------:R1:W-:Y:S04]  /*35140*/  STL [R1+0x9dc], R55 ;  /* 0x0009dc3701007387 */ /* 0x0003e80000100800 */
[----:B------:R-:W2:Y:S01]  /*35150*/  LDL.LU R61, [R1+0xa2c] ;  /* 0x000a2c00013d7983 */ /* 0x000ea20000300800 */
[----:B------:R-:W-:Y:S02]  /*35160*/  IMAD.MOV.U32 R44, RZ, RZ, R51 ;  /* 0x000000ffff2c7224 */ /* 0x000fe400078e0033 */
[----:B------:R-:W-:Y:S01]  /*35170*/  IMAD.MOV.U32 R45, RZ, RZ, R58 ;  /* 0x000000ffff2d7224 */ /* 0x000fe200078e003a */
[----:B------:R-:W2:Y:S04]  /*35180*/  LDL.LU R51, [R1+0xa50] ;  /* 0x000a500001337983 */ /* 0x000ea80000300800 */
[----:B------:R-:W2:Y:S01]  /*35190*/  LDL.LU R58, [R1+0xa3c] ;  /* 0x000a3c00013a7983 */ /* 0x000ea20000300800 */
[----:B------:R-:W-:-:S03]  /*351a0*/  IADD3 R47, P0, R47, R54, RZ ;  /* 0x000000362f2f7210 */ /* 0x000fc60007f1e0ff */
[----:B------:R1:W-:Y:S04]  /*351b0*/  LDGSTS.E [R0+0x1f800], [R44.64], P2 ;  /* 0x1f8000002c007fae */ /* 0x0003e80009121844 */
[----:B------:R-:W-:Y:S01]  /*351c0*/  STL [R1+0xa00], R47 ;  /* 0x000a002f01007387 */ /* 0x000fe20000100800 */
[----:B-1----:R-:W-:Y:S02]  /*351d0*/  IMAD.MOV.U32 R44, RZ, RZ, R49 ;  /* 0x000000ffff2c7224 */ /* 0x002fe400078e0031 */
[----:B------:R-:W-:-:S05]  /*351e0*/  IMAD.MOV.U32 R45, RZ, RZ, R55 ;  /* 0x000000ffff2d7224 */ /* 0x000fca00078e0037 */
[----:B------:R1:W-:Y:S02]  /*351f0*/  LDGSTS.E [R2+0x400], [R44.64], P2 ;  /* 0x004000002c027fae */ /* 0x0003e40009121844 */
[----:B-1----:R-:W-:Y:S02]  /*35200*/  IMAD.MOV.U32 R44, RZ, RZ, R52 ;  /* 0x000000ffff2c7224 */ /* 0x002fe400078e0034 */
[----:B---3--:R-:W-:-:S05]  /*35210*/  IMAD.X R57, R57, 0x1, R3, P1 ;  /* 0x0000000139397824 */ /* 0x008fca00008e0603 */
[----:B------:R1:W-:Y:S04]  /*35220*/  STL [R1+0x9ec], R57 ;  /* 0x0009ec3901007387 */ /* 0x0003e80000100800 */
[----:B------:R-:W3:Y:S04]  /*35230*/  LDL.LU R55, [R1+0xa4c] ;  /* 0x000a4c0001377983 */ /* 0x000ee80000300800 */
[----:B------:R-:W3:Y:S01]  /*35240*/  LDL.LU R49, [R1+0xa60] ;  /* 0x000a600001317983 */ /* 0x000ee20000300800 */
[----:B------:R-:W-:-:S03]  /*35250*/  IMAD.MOV.U32 R45, RZ, RZ, R57 ;  /* 0x000000ffff2d7224 */ /* 0x000fc600078e0039 */
[----:B-1----:R-:W3:Y:S04]  /*35260*/  LDL.LU R57, [R1+0xa5c] ;  /* 0x000a5c0001397983 */ /* 0x002ee80000300800 */
[----:B------:R1:W-:Y:S01]  /*35270*/  LDGSTS.E [R2+0xc00], [R44.64], P2 ;  /* 0x00c000002c027fae */ /* 0x0003e20009121844 */
[----:B----4-:R-:W-:Y:S01]  /*35280*/  IADD3 R56, P1, R56, R54, RZ ;  /* 0x0000003638387210 */ /* 0x010fe20007f3e0ff */
[----:B--2---:R-:W-:-:S04]  /*35290*/  IMAD.X R59, R59, 0x1, R3, P0 ;  /* 0x000000013b3b7824 */ /* 0x004fc800000e0603 */
[----:B------:R-:W-:Y:S01]  /*352a0*/  STL [R1+0xa10], R56 ;  /* 0x000a103801007387 */ /* 0x000fe20000100800 */
[----:B-1----:R-:W-:-:S03]  /*352b0*/  IMAD.MOV.U32 R44, RZ, RZ, R47 ;  /* 0x000000ffff2c7224 */ /* 0x002fc600078e002f */
[----:B------:R1:W-:Y:S01]  /*352c0*/  STL [R1+0x9fc], R59 ;  /* 0x0009fc3b01007387 */ /* 0x0003e20000100800 */
[----:B------:R-:W-:-:S03]  /*352d0*/  IMAD.MOV.U32 R45, RZ, RZ, R59 ;  /* 0x000000ffff2d7224 */ /* 0x000fc600078e003b */
[----:B------:R-:W2:Y:S04]  /*352e0*/  LDL.LU R52, [R1+0xa70] ;  /* 0x000a700001347983 */ /* 0x000ea80000300800 */
[----:B------:R4:W-:Y:S01]  /*352f0*/  LDGSTS.E [R2+0x1400], [R44.64], P2 ;  /* 0x014000002c027fae */ /* 0x0009e20009121844 */
[----:B------:R-:W-:-:S03]  /*35300*/  IADD3 R50, P0, R50, R54, RZ ;  /* 0x0000003632327210 */ /* 0x000fc60007f1e0ff */
[----:B-1----:R-:W2:Y:S01]  /*35310*/  LDL.LU R59, [R1+0xa6c] ;  /* 0x000a6c00013b7983 */ /* 0x002ea20000300800 */
[----:B------:R-:W-:-:S03]  /*35320*/  IMAD.X R62, R62, 0x1, R3, P1 ;  /* 0x000000013e3e7824 */ /* 0x000fc600008e0603 */
[----:B------:R-:W-:Y:S04]  /*35330*/  STL [R1+0xa20], R50 ;  /* 0x000a203201007387 */ /* 0x000fe80000100800 */
[----:B------:R-:W-:Y:S01]  /*35340*/  STL [R1+0xa0c], R62 ;  /* 0x000a0c3e01007387 */ /* 0x000fe20000100800 */
[----:B----4-:R-:W-:-:S03]  /*35350*/  IMAD.MOV.U32 R44, RZ, RZ, R56 ;  /* 0x000000ffff2c7224 */ /* 0x010fc600078e0038 */
[----:B------:R-:W4:Y:S04]  /*35360*/  LDL.LU R47, [R1+0xa80] ;  /* 0x000a8000012f7983 */ /* 0x000f280000300800 */
[----:B------:R-:W4:Y:S01]  /*35370*/  LDL.LU R56, [R1+0xa7c] ;  /* 0x000a7c0001387983 */ /* 0x000f220000300800 */
[----:B------:R-:W-:Y:S01]  /*35380*/  IADD3 R46, P1, R46, R54, RZ ;  /* 0x000000362e2e7210 */ /* 0x000fe20007f3e0ff */
[----:B------:R-:W-:-:S04]  /*35390*/  IMAD.X R60, R60, 0x1, R3, P0 ;  /* 0x000000013c3c7824 */ /* 0x000fc800000e0603 */
[----:B------:R-:W-:Y:S01]  /*353a0*/  STL [R1+0xa30], R46 ;  /* 0x000a302e01007387 */ /* 0x000fe20000100800 */
[----:B------:R-:W-:-:S03]  /*353b0*/  IMAD.MOV.U32 R45, RZ, RZ, R62 ;  /* 0x000000ffff2d7224 */ /* 0x000fc600078e003e */
[----:B------:R1:W-:Y:S04]  /*353c0*/  STL [R1+0xa1c], R60 ;  /* 0x000a1c3c01007387 */ /* 0x0003e80000100800 */
[----:B------:R-:W4:Y:S04]  /*353d0*/  LDL.LU R0, [R1+0xa90] ;  /* 0x000a900001007983 */ /* 0x000f280000300800 */
[----:B------:R1:W-:Y:S01]  /*353e0*/  LDGSTS.E [R2+0x1c00], [R44.64], P2 ;  /* 0x01c000002c027fae */ /* 0x0003e20009121844 */
[----:B------:R-:W-:Y:S01]  /*353f0*/  IADD3 R53, P0, R53, R54, RZ ;  /* 0x0000003635357210 */ /* 0x000fe20007f1e0ff */
[----:B-1----:R-:W-:-:S02]  /*35400*/  IMAD.MOV.U32 R45, RZ, RZ, R60 ;  /* 0x000000ffff2d7224 */ /* 0x002fc400078e003c */
[----:B------:R-:W4:Y:S01]  /*35410*/  LDL.LU R60, [R1+0xa8c] ;  /* 0x000a8c00013c7983 */ /* 0x000f220000300800 */
[----:B------:R-:W-:-:S03]  /*35420*/  IMAD.MOV.U32 R44, RZ, RZ, R50 ;  /* 0x000000ffff2c7224 */ /* 0x000fc600078e0032 */
[----:B------:R-:W-:Y:S04]  /*35430*/  STL [R1+0xa40], R53 ;  /* 0x000a403501007387 */ /* 0x000fe80000100800 */
[----:B------:R1:W-:Y:S01]  /*35440*/  LDGSTS.E [R2+0x2400], [R44.64], P2 ;  /* 0x024000002c027fae */ /* 0x0003e20009121844 */
[----:B------:R-:W-:-:S05]  /*35450*/  IMAD.X R61, R61, 0x1, R3, P1 ;  /* 0x000000013d3d7824 */ /* 0x000fca00008e0603 */
[----:B------:R-:W-:Y:S04]  /*35460*/  STL [R1+0xa2c], R61 ;  /* 0x000a2c3d01007387 */ /* 0x000fe80000100800 */
[----:B------:R-:W4:Y:S01]  /*35470*/  LDL.LU R50, [R1+0xaa0] ;  /* 0x000aa00001327983 */ /* 0x000f220000300800 */
[----:B------:R-:W-:Y:S01]  /*35480*/  IADD3 R51, P1, R51, R54, RZ ;  /* 0x0000003633337210 */ /* 0x000fe20007f3e0ff */
[----:B-1----:R-:W-:Y:S02]  /*35490*/  IMAD.MOV.U32 R44, RZ, RZ, R46 ;  /* 0x000000ffff2c7224 */ /* 0x002fe400078e002e */
[----:B------:R-:W-:Y:S01]  /*354a0*/  IMAD.MOV.U32 R45, RZ, RZ, R61 ;  /* 0x000000ffff2d7224 */ /* 0x000fe200078e003d */
[----:B------:R-:W4:Y:S01]  /*354b0*/  LDL.LU R46, [R1+0xab0] ;  /* 0x000ab000012e7983 */ /* 0x000f220000300800 */
[----:B------:R-:W-:-:S03]  /*354c0*/  IMAD.X R58, R58, 0x1, R3, P0 ;  /* 0x000000013a3a7824 */ /* 0x000fc600000e0603 */
[----:B------:R-:W-:Y:S04]  /*354d0*/  STL [R1+0xa50], R51 ;  /* 0x000a503301007387 */ /* 0x000fe80000100800 */
[----:B------:R1:W-:Y:S04]  /*354e0*/  LDGSTS.E [R2+0x2c00], [R44.64], P2 ;  /* 0x02c000002c027fae */ /* 0x0003e80009121844 */
[----:B------:R1:W-:Y:S02]  /*354f0*/  STL [R1+0xa3c], R58 ;  /* 0x000a3c3a01007387 */ /* 0x0003e40000100800 */
[----:B-1----:R-:W-:-:S02]  /*35500*/  IMAD.MOV.U32 R45, RZ, RZ, R58 ;  /* 0x000000ffff2d7224 */ /* 0x002fc400078e003a */
[----:B------:R-:W4:Y:S01]  /*35510*/  LDL.LU R58, [R1+0xa9c] ;  /* 0x000a9c00013a7983 */ /* 0x000f220000300800 */
[----:B------:R-:W-:-:S05]  /*35520*/  IMAD.MOV.U32 R44, RZ, RZ, R53 ;  /* 0x000000ffff2c7224 */ /* 0x000fca00078e0035 */
[----:B------:R1:W-:Y:S02]  /*35530*/  LDGSTS.E [R2+0x3400], [R44.64], P2 ;  /* 0x034000002c027fae */ /* 0x0003e40009121844 */
[----:B-1----:R-:W-:Y:S02]  /*35540*/  IMAD.MOV.U32 R44, RZ, RZ, R51 ;  /* 0x000000ffff2c7224 */ /* 0x002fe400078e0033 */
[----:B---3--:R-:W-:Y:S01]  /*35550*/  IMAD.X R55, R55, 0x1, R3, P1 ;  /* 0x0000000137377824 */ /* 0x008fe200008e0603 */
[----:B------:R-:W-:-:S03]  /*35560*/  IADD3 R49, P0, R49, R54, RZ ;  /* 0x0000003631317210 */ /* 0x000fc60007f1e0ff */
[----:B------:R-:W-:Y:S02]  /*35570*/  IMAD.MOV.U32 R45, RZ, RZ, R55 ;  /* 0x000000ffff2d7224 */ /* 0x000fe400078e0037 */
[----:B------:R-:W-:Y:S04]  /*35580*/  STL [R1+0xa60], R49 ;  /* 0x000a603101007387 */ /* 0x000fe80000100800 */
[----:B------:R1:W-:Y:S01]  /*35590*/  STL [R1+0xa4c], R55 ;  /* 0x000a4c3701007387 */ /* 0x0003e20000100800 */
[----:B------:R-:W-:-:S03]  /*355a0*/  IMAD.X R57, R57, 0x1, R3, P0 ;  /* 0x0000000139397824 */ /* 0x000fc600000e0603 */
[----:B------:R-:W3:Y:S04]  /*355b0*/  LDL.LU R53, [R1+0xac0] ;  /* 0x000ac00001357983 */ /* 0x000ee80000300800 */
[----:B------:R2:W-:Y:S04]  /*355c0*/  LDGSTS.E [R2+0x3c00], [R44.64], P2 ;  /* 0x03c000002c027fae */ /* 0x0005e80009121844 */
[----:B-1----:R-:W3:Y:S01]  /*355d0*/  LDL.LU R55, [R1+0xaac] ;  /* 0x000aac0001377983 */ /* 0x002ee20000300800 */
[----:B--2---:R-:W-:Y:S01]  /*355e0*/  IADD3 R52, P1, R52, R54, RZ ;  /* 0x0000003634347210 */ /* 0x004fe20007f3e0ff */
[----:B------:R-:W-:-:S04]  /*355f0*/  IMAD.MOV.U32 R45, RZ, RZ, R57 ;  /* 0x000000ffff2d7224 */ /* 0x000fc800078e0039 */
[----:B------:R-:W-:Y:S01]  /*35600*/  STL [R1+0xa70], R52 ;  /* 0x000a703401007387 */ /* 0x000fe20000100800 */
[----:B------:R-:W-:-:S03]  /*35610*/  IMAD.X R59, R59, 0x1, R3, P1 ;  /* 0x000000013b3b7824 */ /* 0x000fc600008e0603 */
[----:B------:R1:W-:Y:S04]  /*35620*/  STL [R1+0xa5c], R57 ;  /* 0x000a5c3901007387 */ /* 0x0003e80000100800 */
[----:B------:R-:W2:Y:S01]  /*35630*/  LDL.LU R51, [R1+0xad0] ;  /* 0x000ad00001337983 */ /* 0x000ea20000300800 */
[----:B------:R-:W-:-:S03]  /*35640*/  IMAD.MOV.U32 R44, RZ, RZ, R49 ;  /* 0x000000ffff2c7224 */ /* 0x000fc600078e0031 */
[----:B-1----:R-:W2:Y:S01]  /*35650*/  LDL.LU R57, [R1+0xabc] ;  /* 0x000abc0001397983 */ /* 0x002ea20000300800 */
[----:B----4-:R-:W-:-:S03]  /*35660*/  IADD3 R47, P0, R47, R54, RZ ;  /* 0x000000362f2f7210 */ /* 0x010fc60007f1e0ff */
[----:B------:R1:W-:Y:S02]  /*35670*/  LDGSTS.E [R2+0x4400], [R44.64], P2 ;  /* 0x044000002c027fae */ /* 0x0003e40009121844 */
[----:B------:R-:W-:Y:S02]  /*35680*/  IMAD.X R56, R56, 0x1, R3, P0 ;  /* 0x0000000138387824 */ /* 0x000fe400000e0603 */
[----:B------:R-:W-:Y:S04]  /*35690*/  STL [R1+0xa80], R47 ;  /* 0x000a802f01007387 */ /* 0x000fe80000100800 */
[----:B------:R4:W-:Y:S04]  /*356a0*/  STL [R1+0xa6c], R59 ;  /* 0x000a6c3b01007387 */ /* 0x0009e80000100800 */
[----:B------:R-:W2:Y:S01]  /*356b0*/  LDL.LU R49, [R1+0xae0] ;  /* 0x000ae00001317983 */ /* 0x000ea20000300800 */
[----:B------:R-:W-:-:S03]  /*356c0*/  IADD3 R0, P1, R0, R54, RZ ;  /* 0x0000003600007210 */ /* 0x000fc60007f3e0ff */
[----:B------:R-:W2:Y:S01]  /*356d0*/  LDL.LU R61, [R1+0xacc] ;  /* 0x000acc00013d7983 */ /* 0x000ea20000300800 */
[----:B-1----:R-:W-:-:S03]  /*356e0*/  IMAD.MOV.U32 R44, RZ, RZ, R52 ;  /* 0x000000ffff2c7224 */ /* 0x002fc600078e0034 */
[----:B------:R-:W-:Y:S01]  /*356f0*/  STL [R1+0xa90], R0 ;  /* 0x000a900001007387 */ /* 0x000fe20000100800 */
[----:B------:R-:W-:-:S03]  /*35700*/  IMAD.MOV.U32 R45, RZ, RZ, R59 ;  /* 0x000000ffff2d7224 */ /* 0x000fc600078e003b */
[----:B------:R1:W-:Y:S04]  /*35710*/  STL [R1+0xa7c], R56 ;  /* 0x000a7c3801007387 */ /* 0x0003e80000100800 */
[----:B------:R-:W2:Y:S04]  /*35720*/  LDL.LU R52, [R1+0xaf0] ;  /* 0x000af00001347983 */ /* 0x000ea80000300800 */
[----:B----4-:R-:W4:Y:S01]  /*35730*/  LDL.LU R59, [R1+0xadc] ;  /* 0x000adc00013b7983 */ /* 0x010f220000300800 */
[----:B------:R-:W-:-:S03]  /*35740*/  IMAD.X R60, R60, 0x1, R3, P1 ;  /* 0x000000013c3c7824 */ /* 0x000fc600008e0603 */
[----:B------:R1:W-:Y:S02]  /*35750*/  LDGSTS.E [R2+0x4c00], [R44.64], P2 ;  /* 0x04c000002c027fae */ /* 0x0003e40009121844 */
[----:B-1----:R-:W-:Y:S02]  /*35760*/  IMAD.MOV.U32 R45, RZ, RZ, R56 ;  /* 0x000000ffff2d7224 */ /* 0x002fe400078e0038 */
[----:B------:R-:W-:-:S05]  /*35770*/  IMAD.MOV.U32 R44, RZ, RZ, R47 ;  /* 0x000000ffff2c7224 */ /* 0x000fca00078e002f */
        /* <DEDUP_REMOVED lines=8> */
[----:B------:R-:W4:Y:S01]  /*35800*/  LDL.LU R60, [R1+0xafc] ;  /* 0x000afc00013c7983 */ /* 0x000f220000300800 */
[----:B------:R-:W-:Y:S02]  /*35810*/  IMAD.MOV.U32 R44, RZ, RZ, R0 ;  /* 0x000000ffff2c7224 */ /* 0x000fe400078e0000 */
[----:B------:R-:W-:Y:S01]  /*35820*/  IMAD.X R58, R58, 0x1, R3, P0 ;  /* 0x000000013a3a7824 */ /* 0x000fe200000e0603 */
[----:B------:R-:W-:Y:S04]  /*35830*/  STL [R1+0xab0], R46 ;  /* 0x000ab02e01007387 */ /* 0x000fe80000100800 */
[----:B------:R1:W-:Y:S04]  /*35840*/  STL [R1+0xa9c], R58 ;  /* 0x000a9c3a01007387 */ /* 0x0003e80000100800 */
[----:B------:R-:W4:Y:S04]  /*35850*/  LDL.LU R0, [R1+0xb10] ;  /* 0x000b100001007983 */ /* 0x000f280000300800 */
[----:B------:R1:W-:Y:S02]  /*35860*/  LDGSTS.E [R2+0x5c00], [R44.64], P2 ;  /* 0x05c000002c027fae */ /* 0x0003e40009121844 */
[----:B-1----:R-:W-:-:S02]  /*35870*/  IMAD.MOV.U32 R44, RZ, RZ, R50 ;  /* 0x000000ffff2c7224 */ /* 0x002fc400078e0032 */
[----:B------:R-:W-:Y:S02]  /*35880*/  IMAD.MOV.U32 R45, RZ, RZ, R58 ;  /* 0x000000ffff2d7224 */ /* 0x000fe400078e003a */
[----:B------:R-:W4:Y:S04]  /*35890*/  LDL.LU R58, [R1+0xb0c] ;  /* 0x000b0c00013a7983 */ /* 0x000f280000300800 */
[----:B------:R1:W-:Y:S02]  /*358a0*/  LDGSTS.E [R2+0x6400], [R44.64], P2 ;  /* 0x064000002c027fae */ /* 0x0003e40009121844 */
[----:B-1----:R-:W-:Y:S01]  /*358b0*/  IMAD.MOV.U32 R44, RZ, RZ, R46 ;  /* 0x000000ffff2c7224 */ /* 0x002fe200078e002e */
[----:B---3--:R-:W-:Y:S01]  /*358c0*/  IADD3 R53, P0, R53, R54, RZ ;  /* 0x0000003635357210 */ /* 0x008fe20007f1e0ff */
[----:B------:R-:W-:-:S04]  /*358d0*/  IMAD.X R55, R55, 0x1, R3, P1 ;  /* 0x0000000137377824 */ /* 0x000fc800008e0603 */
[----:B------:R-:W-:Y:S04]  /*358e0*/  STL [R1+0xac0], R53 ;  /* 0x000ac03501007387 */ /* 0x000fe80000100800 */
[----:B------:R1:W-:Y:S01]  /*358f0*/  STL [R1+0xaac], R55 ;  /* 0x000aac3701007387 */ /* 0x0003e20000100800 */
[----:B------:R-:W-:-:S03]  /*35900*/  IMAD.MOV.U32 R45, RZ, RZ, R55 ;  /* 0x000000ffff2d7224 */ /* 0x000fc600078e0037 */
[----:B------:R-:W3:Y:S04]  /*35910*/  LDL.LU R50, [R1+0xb20] ;  /* 0x000b200001327983 */ /* 0x000ee80000300800 */
[----:B------:R2:W-:Y:S04]  /*35920*/  LDGSTS.E [R2+0x6c00], [R44.64], P2 ;  /* 0x06c000002c027fae */ /* 0x0005e80009121844 */
[----:B-1----:R-:W3:Y:S01]  /*35930*/  LDL.LU R55, [R1+0xb1c] ;  /* 0x000b1c0001377983 */ /* 0x002ee20000300800 */
[----:B--2---:R-:W-:Y:S01]  /*35940*/  IADD3 R51, P1, R51, R54, RZ ;  /* 0x0000003633337210 */ /* 0x004fe20007f3e0ff */
[----:B------:R-:W-:-:S04]  /*35950*/  IMAD.X R57, R57, 0x1, R3, P0 ;  /* 0x0000000139397824 */ /* 0x000fc800000e0603 */
[----:B------:R-:W-:Y:S01]  /*35960*/  STL [R1+0xad0], R51 ;  /* 0x000ad03301007387 */ /* 0x000fe20000100800 */
[----:B------:R-:W-:Y:S02]  /*35970*/  IMAD.MOV.U32 R44, RZ, RZ, R53 ;  /* 0x000000ffff2c7224 */ /* 0x000fe400078e0035 */
[----:B------:R-:W-:Y:S01]  /*35980*/  IMAD.MOV.U32 R45, RZ, RZ, R57 ;  /* 0x000000ffff2d7224 */ /* 0x000fe200078e0039 */
[----:B------:R1:W-:Y:S04]  /*35990*/  STL [R1+0xabc], R57 ;  /* 0x000abc3901007387 */ /* 0x0003e80000100800 */
[----:B------:R-:W2:Y:S04]  /*359a0*/  LDL.LU R46, [R1+0xb30] ;  /* 0x000b3000012e7983 */ /* 0x000ea80000300800 */
[----:B------:R1:W-:Y:S01]  /*359b0*/  LDGSTS.E [R2+0x7400], [R44.64], P2 ;  /* 0x074000002c027fae */ /* 0x0003e20009121844 */
[----:B------:R-:W-:-:S03]  /*359c0*/  IADD3 R49, P0, R49, R54, RZ ;  /* 0x0000003631317210 */ /* 0x000fc60007f1e0ff */
[----:B-1----:R-:W2:Y:S01]  /*359d0*/  LDL.LU R57, [R1+0xb2c] ;  /* 0x000b2c0001397983 */ /* 0x002ea20000300800 */
[----:B------:R-:W-:-:S03]  /*359e0*/  IMAD.X R61, R61, 0x1, R3, P1 ;  /* 0x000000013d3d7824 */ /* 0x000fc600008e0603 */
[----:B------:R-:W-:Y:S01]  /*359f0*/  STL [R1+0xae0], R49 ;  /* 0x000ae03101007387 */ /* 0x000fe20000100800 */
[----:B------:R-:W-:-:S03]  /*35a00*/  IMAD.MOV.U32 R44, RZ, RZ, R51 ;  /* 0x000000ffff2c7224 */ /* 0x000fc600078e0033 */
[----:B------:R-:W-:Y:S01]  /*35a10*/  STL [R1+0xacc], R61 ;  /* 0x000acc3d01007387 */ /* 0x000fe20000100800 */
[----:B------:R-:W-:-:S03]  /*35a20*/  IMAD.MOV.U32 R45, RZ, RZ, R61 ;  /* 0x000000ffff2d7224 */ /* 0x000fc600078e003d */
[----:B------:R-:W2:Y:S01]  /*35a30*/  LDL.LU R53, [R1+0xb40] ;  /* 0x000b400001357983 */ /* 0x000ea20000300800 */
[----:B------:R-:W-:-:S03]  /*35a40*/  IADD3 R52, P1, R52, R54, RZ ;  /* 0x0000003634347210 */ /* 0x000fc60007f3e0ff */
[----:B------:R-:W2:Y:S01]  /*35a50*/  LDL.LU R51, [R1+0xb50] ;  /* 0x000b500001337983 */ /* 0x000ea20000300800 */
[----:B----4-:R-:W-:-:S03]  /*35a60*/  IMAD.X R59, R59, 0x1, R3, P0 ;  /* 0x000000013b3b7824 */ /* 0x010fc600000e0603 */
[----:B------:R-:W-:Y:S04]  /*35a70*/  STL [R1+0xaf0], R52 ;  /* 0x000af03401007387 */ /* 0x000fe80000100800 */
[----:B------:R1:W-:Y:S04]  /*35a80*/  LDGSTS.E [R2+0x7c00], [R44.64], P2 ;  /* 0x07c000002c027fae */ /* 0x0003e80009121844 */
[----:B------:R4:W-:Y:S01]  /*35a90*/  STL [R1+0xadc], R59 ;  /* 0x000adc3b01007387 */ /* 0x0009e20000100800 */
[----:B-1----:R-:W-:-:S03]  /*35aa0*/  IMAD.MOV.U32 R45, RZ, RZ, R59 ;  /* 0x000000ffff2d7224 */ /* 0x002fc600078e003b */
[----:B----4-:R-:W2:Y:S01]  /*35ab0*/  LDL.LU R59, [R1+0xb3c] ;  /* 0x000b3c00013b7983 */ /* 0x010ea20000300800 */
[----:B------:R-:W-:-:S05]  /*35ac0*/  IMAD.MOV.U32 R44, RZ, RZ, R49 ;  /* 0x000000ffff2c7224 */ /* 0x000fca00078e0031 */
[----:B------:R1:W-:Y:S01]  /*35ad0*/  LDGSTS.E [R2+0x8400], [R44.64], P2 ;  /* 0x084000002c027fae */ /* 0x0003e20009121844 */
[----:B------:R-:W-:Y:S01]  /*35ae0*/  IMAD.X R56, R56, 0x1, R3, P1 ;  /* 0x0000000138387824 */ /* 0x000fe200008e0603 */
[----:B------:R-:W-:-:S03]  /*35af0*/  IADD3 R47, P0, R47, R54, RZ ;  /* 0x000000362f2f7210 */ /* 0x000fc60007f1e0ff */
[----:B-1----:R-:W-:Y:S02]  /*35b00*/  IMAD.MOV.U32 R45, RZ, RZ, R56 ;  /* 0x000000ffff2d7224 */ /* 0x002fe400078e0038 */
[----:B------:R-:W-:Y:S04]  /*35b10*/  STL [R1+0xb00], R47 ;  /* 0x000b002f01007387 */ /* 0x000fe80000100800 */
[----:B------:R1:W-:Y:S04]  /*35b20*/  STL [R1+0xaec], R56 ;  /* 0x000aec3801007387 */ /* 0x0003e80000100800 */
[----:B------:R-:W2:Y:S01]  /*35b30*/  LDL.LU R49, [R1+0xb60] ;  /* 0x000b600001317983 */ /* 0x000ea20000300800 */
[----:B------:R-:W-:-:S03]  /*35b40*/  IMAD.X R60, R60, 0x1, R3, P0 ;  /* 0x000000013c3c7824 */ /* 0x000fc600000e0603 */
[----:B-1----:R-:W2:Y:S01]  /*35b50*/  LDL.LU R56, [R1+0xb4c] ;  /* 0x000b4c0001387983 */ /* 0x002ea20000300800 */
[----:B------:R-:W-:Y:S01]  /*35b60*/  IADD3 R0, P1, R0, R54, RZ ;  /* 0x0000003600007210 */ /* 0x000fe20007f3e0ff */
[----:B------:R-:W-:-:S04]  /*35b70*/  IMAD.MOV.U32 R44, RZ, RZ, R52 ;  /* 0x000000ffff2c7224 */ /* 0x000fc800078e0034 */
[----:B------:R-:W-:Y:S04]  /*35b80*/  STL [R1+0xb10], R0 ;  /* 0x000b100001007387 */ /* 0x000fe80000100800 */
[----:B------:R1:W-:Y:S04]  /*35b90*/  STL [R1+0xafc], R60 ;  /* 0x000afc3c01007387 */ /* 0x0003e80000100800 */
[----:B------:R1:W-:Y:S04]  /*35ba0*/  LDGSTS.E [R2+0x8c00], [R44.64], P2 ;  /* 0x08c000002c027fae */ /* 0x0003e80009121844 */
[----:B------:R-:W2:Y:S01]  /*35bb0*/  LDL.LU R52, [R1+0xb70] ;  /* 0x000b700001347983 */ /* 0x000ea20000300800 */
[----:B-1----:R-:W-:-:S03]  /*35bc0*/  IMAD.MOV.U32 R45, RZ, RZ, R60 ;  /* 0x000000ffff2d7224 */ /* 0x002fc600078e003c */
[----:B------:R-:W2:Y:S01]  /*35bd0*/  LDL.LU R60, [R1+0xb5c] ;  /* 0x000b5c00013c7983 */ /* 0x000ea20000300800 */
[----:B------:R-:W-:Y:S02]  /*35be0*/  IMAD.X R58, R58, 0x1, R3, P1 ;  /* 0x000000013a3a7824 */ /* 0x000fe400008e0603 */
        /* <DEDUP_REMOVED lines=10> */
[----:B------:R-:W4:Y:S01]  /*35c90*/  LDL.LU R61, [R1+0xb6c] ;  /* 0x000b6c00013d7983 */ /* 0x000f220000300800 */
[----:B-1----:R-:W-:Y:S01]  /*35ca0*/  IMAD.MOV.U32 R44, RZ, RZ, R50 ;  /* 0x000000ffff2c7224 */ /* 0x002fe200078e0032 */
[----:B--2---:R-:W-:Y:S01]  /*35cb0*/  IADD3 R46, P1, R46, R54, RZ ;  /* 0x000000362e2e7210 */ /* 0x004fe20007f3e0ff */
[----:B------:R-:W-:-:S04]  /*35cc0*/  IMAD.MOV.U32 R45, RZ, RZ, R55 ;  /* 0x000000ffff2d7224 */ /* 0x000fc800078e0037 */
[----:B------:R-:W-:Y:S01]  /*35cd0*/  STL [R1+0xb30], R46 ;  /* 0x000b302e01007387 */ /* 0x000fe20000100800 */
[----:B------:R-:W-:-:S03]  /*35ce0*/  IMAD.X R57, R57, 0x1, R3, P1 ;  /* 0x0000000139397824 */ /* 0x000fc600008e0603 */
[----:B------:R1:W-:Y:S04]  /*35cf0*/  STL [R1+0xb1c], R55 ;  /* 0x000b1c3701007387 */ /* 0x0003e80000100800 */
[----:B------:R-:W2:Y:S04]  /*35d00*/  LDL.LU R0, [R1+0xb90] ;  /* 0x000b900001007983 */ /* 0x000ea80000300800 */
[----:B---3--:R-:W3:Y:S01]  /*35d10*/  LDL.LU R58, [R1+0xb7c] ;  /* 0x000b7c00013a7983 */ /* 0x008ee20000300800 */
[----:B------:R-:W-:-:S03]  /*35d20*/  IADD3 R53, P0, R53, R54, RZ ;  /* 0x0000003635357210 */ /* 0x000fc60007f1e0ff */
[----:B------:R1:W-:Y:S01]  /*35d30*/  LDGSTS.E [R2+0xa400], [R44.64], P2 ;  /* 0x0a4000002c027fae */ /* 0x0003e20009121844 */
[----:B------:R-:W-:-:S03]  /*35d40*/  IADD3 R51, P1, R51, R54, RZ ;  /* 0x0000003633337210 */ /* 0x000fc60007f3e0ff */
[----:B------:R-:W-:Y:S04]  /*35d50*/  STL [R1+0xb40], R53 ;  /* 0x000b403501007387 */ /* 0x000fe80000100800 */
[----:B------:R1:W-:Y:S04]  /*35d60*/  STL [R1+0xb2c], R57 ;  /* 0x000b2c3901007387 */ /* 0x0003e80000100800 */
[----:B-1----:R-:W3:Y:S01]  /*35d70*/  LDL.LU R55, [R1+0xb8c] ;  /* 0x000b8c0001377983 */ /* 0x002ee20000300800 */
[----:B------:R-:W-:-:S03]  /*35d80*/  IMAD.MOV.U32 R45, RZ, RZ, R57 ;  /* 0x000000ffff2d7224 */ /* 0x000fc600078e0039 */
[----:B------:R-:W3:Y:S01]  /*35d90*/  LDL.LU R50, [R1+0xcb4] ;  /* 0x000cb40001327983 */ /* 0x000ee20000300800 */
[----:B------:R-:W-:-:S03]  /*35da0*/  IMAD.MOV.U32 R44, RZ, RZ, R46 ;  /* 0x000000ffff2c7224 */ /* 0x000fc600078e002e */
[----:B------:R-:W3:Y:S01]  /*35db0*/  LDL.LU R57, [R1+0xca0] ;  /* 0x000ca00001397983 */ /* 0x000ee20000300800 */
[----:B------:R-:W-:-:S03]  /*35dc0*/  IMAD.X R59, R59, 0x1, R3, P0 ;  /* 0x000000013b3b7824 */ /* 0x000fc600000e0603 */
[----:B------:R-:W-:Y:S04]  /*35dd0*/  STL [R1+0xb50], R51 ;  /* 0x000b503301007387 */ /* 0x000fe80000100800 */
[----:B------:R1:W-:Y:S04]  /*35de0*/  STL [R1+0xb3c], R59 ;  /* 0x000b3c3b01007387 */ /* 0x0003e80000100800 */
[----:B------:R-:W3:Y:S04]  /*35df0*/  LDL.LU R46, [R1+0xcac] ;  /* 0x000cac00012e7983 */ /* 0x000ee80000300800 */
[----:B------:R1:W-:Y:S02]  /*35e00*/  LDGSTS.E [R2+0xac00], [R44.64], P2 ;  /* 0x0ac000002c027fae */ /* 0x0003e40009121844 */
[----:B-1----:R-:W-:-:S02]  /*35e10*/  IMAD.MOV.U32 R45, RZ, RZ, R59 ;  /* 0x000000ffff2d7224 */ /* 0x002fc400078e003b */
[----:B------:R-:W3:Y:S01]  /*35e20*/  LDL.LU R59, [R1+0xca4] ;  /* 0x000ca400013b7983 */ /* 0x000ee20000300800 */
[----:B------:R-:W-:-:S05]  /*35e30*/  IMAD.MOV.U32 R44, RZ, RZ, R53 ;  /* 0x000000ffff2c7224 */ /* 0x000fca00078e0035 */
[----:B------:R1:W-:Y:S01]  /*35e40*/  LDGSTS.E [R2+0xb400], [R44.64], P2 ;  /* 0x0b4000002c027fae */ /* 0x0003e20009121844 */
[----:B------:R-:W-:Y:S01]  /*35e50*/  IADD3 R49, P0, R49, R54, RZ ;  /* 0x0000003631317210 */ /* 0x000fe20007f1e0ff */
[----:B------:R-:W-:-:S04]  /*35e60*/  IMAD.X R56, R56, 0x1, R3, P1 ;  /* 0x0000000138387824 */ /* 0x000fc800008e0603 */
[----:B------:R-:W-:Y:S04]  /*35e70*/  STL [R1+0xb60], R49 ;  /* 0x000b603101007387 */ /* 0x000fe80000100800 */
[----:B------:R1:W-:Y:S04]  /*35e80*/  STL [R1+0xb4c], R56 ;  /* 0x000b4c3801007387 */ /* 0x0003e80000100800 */
[----:B------:R-:W3:Y:S01]  /*35e90*/  LDL.LU R53, [R1+0xca8] ;  /* 0x000ca80001357983 */ /* 0x000ee20000300800 */
[----:B-1----:R-:W-:Y:S02]  /*35ea0*/  IMAD.MOV.U32 R45, RZ, RZ, R56 ;  /* 0x000000ffff2d7224 */ /* 0x002fe400078e0038 */
[----:B------:R-:W-:Y:S01]  /*35eb0*/  IMAD.MOV.U32 R44, RZ, RZ, R51 ;  /* 0x000000ffff2c7224 */ /* 0x000fe200078e0033 */
[----:B------:R-:W3:Y:S01]  /*35ec0*/  LDL.LU R56, [R1+0xc90] ;  /* 0x000c900001387983 */ /* 0x000ee20000300800 */
[----:B------:R-:W-:-:S03]  /*35ed0*/  IADD3 R52, P1, R52, R54, RZ ;  /* 0x0000003634347210 */ /* 0x000fc60007f3e0ff */
[----:B------:R1:W-:Y:S04]  /*35ee0*/  LDGSTS.E [R2+0xbc00], [R44.64], P2 ;  /* 0x0bc000002c027fae */ /* 0x0003e80009121844 */
[----:B------:R-:W-:Y:S01]  /*35ef0*/  STL [R1+0xb70], R52 ;  /* 0x000b703401007387 */ /* 0x000fe20000100800 */
[----:B------:R-:W-:-:S05]  /*35f00*/  IMAD.X R60, R60, 0x1, R3, P0 ;  /* 0x000000013c3c7824 */ /* 0x000fca00000e0603 */
[----:B------:R1:W-:Y:S04]  /*35f10*/  STL [R1+0xb5c], R60 ;  /* 0x000b5c3c01007387 */ /* 0x0003e80000100800 */
[----:B------:R-:W3:Y:S01]  /*35f20*/  LDL.LU R51, [R1+0xc9c] ;  /* 0x000c9c0001337983 */ /* 0x000ee20000300800 */
[----:B-1----:R-:W-:Y:S02]  /*35f30*/  IMAD.MOV.U32 R44, RZ, RZ, R49 ;  /* 0x000000ffff2c7224 */ /* 0x002fe400078e0031 */
[----:B------:R-:W-:Y:S02]  /*35f40*/  IMAD.MOV.U32 R45, RZ, RZ, R60 ;  /* 0x000000ffff2d7224 */ /* 0x000fe400078e003c */
[----:B------:R-:W3:Y:S04]  /*35f50*/  LDL.LU R60, [R1+0xc94] ;  /* 0x000c9400013c7983 */ /* 0x000ee80000300800 */
[----:B------:R1:W-:Y:S02]  /*35f60*/  LDGSTS.E [R2+0xc400], [R44.64], P2 ;  /* 0x0c4000002c027fae */ /* 0x0003e40009121844 */
[----:B-1----:R-:W-:Y:S01]  /*35f70*/  IMAD.MOV.U32 R44, RZ, RZ, R52 ;  /* 0x000000ffff2c7224 */ /* 0x002fe200078e0034 */
[----:B----4-:R-:W-:Y:S01]  /*35f80*/  IADD3 R47, P0, R47, R54, RZ ;  /* 0x000000362f2f7210 */ /* 0x010fe20007f1e0ff */
[----:B------:R-:W-:-:S04]  /*35f90*/  IMAD.X R61, R61, 0x1, R3, P1 ;  /* 0x000000013d3d7824 */ /* 0x000fc800008e0603 */
[----:B------:R-:W-:Y:S04]  /*35fa0*/  STL [R1+0xb80], R47 ;  /* 0x000b802f01007387 */ /* 0x000fe80000100800 */
[----:B------:R-:W-:Y:S01]  /*35fb0*/  STL [R1+0xb6c], R61 ;  /* 0x000b6c3d01007387 */ /* 0x000fe20000100800 */
[----:B------:R-:W-:-:S03]  /*35fc0*/  IMAD.MOV.U32 R45, RZ, RZ, R61 ;  /* 0x000000ffff2d7224 */ /* 0x000fc600078e003d */
[----:B------:R-:W4:Y:S04]  /*35fd0*/  LDL.LU R49, [R1+0xc98] ;  /* 0x000c980001317983 */ /* 0x000f280000300800 */
[----:B------:R-:W4:Y:S04]  /*35fe0*/  LDL.LU R52, [R1+0xc8c] ;  /* 0x000c8c0001347983 */ /* 0x000f280000300800 */
[----:B------:R1:W-:Y:S01]  /*35ff0*/  LDGSTS.E [R2+0xcc00], [R44.64], P2 ;  /* 0x0cc000002c027fae */ /* 0x0003e20009121844 */
[----:B--2---:R-:W-:Y:S01]  /*36000*/  IADD3 R0, P1, R0, R54, RZ ;  /* 0x0000003600007210 */ /* 0x004fe20007f3e0ff */
[----:B---3--:R-:W-:-:S04]  /*36010*/  IMAD.X R58, R58, 0x1, R3, P0 ;  /* 0x000000013a3a7824 */ /* 0x008fc800000e0603 */
[----:B------:R-:W-:Y:S01]  /*36020*/  STL [R1+0xb90], R0 ;  /* 0x000b900001007387 */ /* 0x000fe20000100800 */
[----:B-1----:R-:W-:-:S03]  /*36030*/  IMAD.MOV.U32 R44, RZ, RZ, R47 ;  /* 0x000000ffff2c7224 */ /* 0x002fc600078e002f */
[----:B------:R1:W-:Y:S01]  /*36040*/  STL [R1+0xb7c], R58 ;  /* 0x000b7c3a01007387 */ /* 0x0003e20000100800 */
[----:B------:R-:W-:-:S05]  /*36050*/  IMAD.MOV.U32 R45, RZ, RZ, R58 ;  /* 0x000000ffff2d7224 */ /* 0x000fca00078e003a */
[----:B------:R2:W-:Y:S04]  /*36060*/  LDGSTS.E [R2+0xd400], [R44.64], P2 ;  /* 0x0d4000002c027fae */ /* 0x0005e80009121844 */
[----:B-1----:R-:W3:Y:S01]  /*36070*/  LDL.LU R58, [R1+0xc80] ;  /* 0x000c8000013a7983 */ /* 0x002ee20000300800 */
[----:B------:R-:W-:Y:S01]  /*36080*/  IMAD.X R55, R55, 0x1, R3, P1 ;  /* 0x0000000137377824 */ /* 0x000fe200008e0603 */
[----:B------:R-:W-:Y:S01]  /*36090*/  IADD3 R50, P0, R50, R54, RZ ;  /* 0x0000003632327210 */ /* 0x000fe20007f1e0ff */
[----:B--2---:R-:W-:Y:S02]  /*360a0*/  IMAD.MOV.U32 R44, RZ, RZ, R0 ;  /* 0x000000ffff2c7224 */ /* 0x004fe400078e0000 */
[----:B------:R-:W-:Y:S02]  /*360b0*/  IMAD.MOV.U32 R45, RZ, RZ, R55 ;  /* 0x000000ffff2d7224 */ /* 0x000fe400078e0037 */
[----:B------:R-:W-:Y:S01]  /*360c0*/  STL [R1+0xcb4], R50 ;  /* 0x000cb43201007387 */ /* 0x000fe20000100800 */
[----:B------:R-:W-:-:S03]  /*360d0*/  IMAD.X R57, R57, 0x1, R3, P0 ;  /* 0x0000000139397824 */ /* 0x000fc600000e0603 */
[----:B------:R1:W-:Y:S04]  /*360e0*/  STL [R1+0xb8c], R55 ;  /* 0x000b8c3701007387 */ /* 0x0003e80000100800 */
[----:B------:R-:W3:Y:S04]  /*360f0*/  LDL.LU R47, [R1+0xc88] ;  /* 0x000c8800012f7983 */ /* 0x000ee80000300800 */
[----:B------:R1:W-:Y:S01]  /*36100*/  LDGSTS.E [R2+0xdc00], [R44.64], P2 ;  /* 0x0dc000002c027fae */ /* 0x0003e20009121844 */
[----:B------:R-:W-:-:S03]  /*36110*/  IADD3 R46, P1, R46, R54, RZ ;  /* 0x000000362e2e7210 */ /* 0x000fc60007f3e0ff */
[----:B-1----:R-:W3:Y:S04]  /*36120*/  LDL.LU R55, [R1+0xc84] ;  /* 0x000c840001377983 */ /* 0x002ee80000300800 */
[----:B------:R-:W-:Y:S04]  /*36130*/  STL [R1+0xcac], R46 ;  /* 0x000cac2e01007387 */ /* 0x000fe80000100800 */
[----:B------:R1:W-:Y:S01]  /*36140*/  STL [R1+0xca0], R57 ;  /* 0x000ca03901007387 */ /* 0x0003e20000100800 */
[----:B------:R-:W-:-:S03]  /*36150*/  IMAD.MOV.U32 R45, RZ, RZ, R57 ;  /* 0x000000ffff2d7224 */ /* 0x000fc600078e0039 */
[----:B------:R-:W3:Y:S04]  /*36160*/  LDL.LU R0, [R1+0xc7c] ;  /* 0x000c7c0001007983 */ /* 0x000ee80000300800 */
[----:B-1----:R-:W3:Y:S01]  /*36170*/  LDL.LU R57, [R1+0xc70] ;  /* 0x000c700001397983 */ /* 0x002ee20000300800 */
[----:B------:R-:W-:Y:S02]  /*36180*/  IMAD.X R59, R59, 0x1, R3, P1 ;  /* 0x000000013b3b7824 */ /* 0x000fe400008e0603 */
[----:B------:R-:W-:-:S05]  /*36190*/  IMAD.MOV.U32 R44, RZ, RZ, R50 ;  /* 0x000000ffff2c7224 */ /* 0x000fca00078e0032 */
[----:B------:R1:W-:Y:S01]  /*361a0*/  LDGSTS.E [R2+0xe400], [R44.64], P2 ;  /* 0x0e4000002c027fae */ /* 0x0003e20009121844 */
[----:B------:R-:W-:-:S05]  /*361b0*/  IADD3 R53, P0, R53, R54, RZ ;  /* 0x0000003635357210 */ /* 0x000fca0007f1e0ff */
[----:B------:R-:W-:Y:S04]  /*361c0*/  STL [R1+0xca8], R53 ;  /* 0x000ca83501007387 */ /* 0x000fe80000100800 */
[----:B------:R-:W-:Y:S04]  /*361d0*/  STL [R1+0xca4], R59 ;  /* 0x000ca43b01007387 */ /* 0x000fe80000100800 */
[----:B------:R-:W3:Y:S04]  /*361e0*/  LDL.LU R50, [R1+0xc78] ;  /* 0x000c780001327983 */ /* 0x000ee80000300800 */
[----:B------:R-:W3:Y:S01]  /*361f0*/  LDL.LU R61, [R1+0xc74] ;  /* 0x000c7400013d7983 */ /* 0x000ee20000300800 */
[----:B------:R-:W-:-:S02]  /*36200*/  IMAD.X R56, R56, 0x1, R3, P0 ;  /* 0x0000000138387824 */ /* 0x000fc400000e0603 */
[----:B-1----:R-:W-:Y:S02]  /*36210*/  IMAD.MOV.U32 R44, RZ, RZ, R46 ;  /* 0x000000ffff2c7224 */ /* 0x002fe400078e002e */
[----:B------:R-:W-:-:S05]  /*36220*/  IMAD.MOV.U32 R45, RZ, RZ, R59 ;  /* 0x000000ffff2d7224 */ /* 0x000fca00078e003b */
[----:B------:R1:W-:Y:S01]  /*36230*/  LDGSTS.E [R2+0xec00], [R44.64], P2 ;  /* 0x0ec000002c027fae */ /* 0x0003e20009121844 */
[----:B------:R-:W-:-:S05]  /*36240*/  IADD3 R51, P1, R51, R54, RZ ;  /* 0x0000003633337210 */ /* 0x000fca0007f3e0ff */
[----:B------:R-:W-:Y:S04]  /*36250*/  STL [R1+0xc9c], R51 ;  /* 0x000c9c3301007387 */ /* 0x000fe80000100800 */
[----:B------:R1:W-:Y:S02]  /*36260*/  STL [R1+0xc90], R56 ;  /* 0x000c903801007387 */ /* 0x0003e40000100800 */
[----:B-1----:R-:W-:Y:S02]  /*36270*/  IMAD.MOV.U32 R45, RZ, RZ, R56 ;  /* 0x000000ffff2d7224 */ /* 0x002fe400078e0038 */
[----:B------:R-:W3:Y:S04]  /*36280*/  LDL.LU R46, [R1+0xc6c] ;  /* 0x000c6c00012e7983 */ /* 0x000ee80000300800 */
[----:B------:R-:W3:Y:S01]  /*36290*/  LDL.LU R56, [R1+0xc60] ;  /* 0x000c600001387983 */ /* 0x000ee20000300800 */
[----:B------:R-:W-:-:S02]  /*362a0*/  IMAD.X R60, R60, 0x1, R3, P1 ;  /* 0x000000013c3c7824 */ /* 0x000fc400008e0603 */
[----:B------:R-:W-:-:S05]  /*362b0*/  IMAD.MOV.U32 R44, RZ, RZ, R53 ;  /* 0x000000ffff2c7224 */ /* 0x000fca00078e0035 */
[----:B------:R1:W-:Y:S02]  /*362c0*/  LDGSTS.E [R2+0xf400], [R44.64], P2 ;  /* 0x0f4000002c027fae */ /* 0x0003e40009121844 */
[----:B-1----:R-:W-:Y:S02]  /*362d0*/  IMAD.MOV.U32 R44, RZ, RZ, R51 ;  /* 0x000000ffff2c7224 */ /* 0x002fe400078e0033 */
[----:B------:R-:W-:-:S05]  /*362e0*/  IMAD.MOV.U32 R45, RZ, RZ, R60 ;  /* 0x000000ffff2d7224 */ /* 0x000fca00078e003c */
[----:B------:R1:W-:Y:S01]  /*362f0*/  LDGSTS.E [R2+0xfc00], [R44.64], P2 ;  /* 0x0fc000002c027fae */ /* 0x0003e20009121844 */
[----:B----4-:R-:W-:-:S05]  /*36300*/  IADD3 R49, P0, R49, R54, RZ ;  /* 0x0000003631317210 */ /* 0x010fca0007f1e0ff */
[----:B------:R-:W-:Y:S01]  /*36310*/  STL [R1+0xc98], R49 ;  /* 0x000c983101007387 */ /* 0x000fe20000100800 */
[----:B------:R-:W-:-:S03]  /*36320*/  IADD3 R52, P1, R52, R54, RZ ;  /* 0x0000003634347210 */ /* 0x000fc60007f3e0ff */
[----:B------:R4:W-:Y:S04]  /*36330*/  STL [R1+0xc94], R60 ;  /* 0x000c943c01007387 */ /* 0x0009e80000100800 */
[----:B------:R-:W2:Y:S04]  /*36340*/  LDL.LU R53, [R1+0xc64] ;  /* 0x000c640001357983 */ /* 0x000ea80000300800 */
[----:B------:R-:W2:Y:S04]  /*36350*/  LDL.LU R59, [R1+0xc68] ;  /* 0x000c6800013b7983 */ /* 0x000ea80000300800 */
[----:B----4-:R-:W4:Y:S01]  /*36360*/  LDL.LU R60, [R1+0xc50] ;  /* 0x000c5000013c7983 */ /* 0x010f220000300800 */
[----:B-1----:R-:W-:-:S03]  /*36370*/  IMAD.MOV.U32 R44, RZ, RZ, R49 ;  /* 0x000000ffff2c7224 */ /* 0x002fc600078e0031 */
[----:B------:R-:W-:Y:S01]  /*36380*/  STL [R1+0xc8c], R52 ;  /* 0x000c8c3401007387 */ /* 0x000fe20000100800 */
[----:B---3--:R-:W-:-:S05]  /*36390*/  IMAD.X R58, R58, 0x1, R3, P0 ;  /* 0x000000013a3a7824 */ /* 0x008fca00000e0603 */
[----:B------:R1:W-:Y:S01]  /*363a0*/  STL [R1+0xc80], R58 ;  /* 0x000c803a01007387 */ /* 0x0003e20000100800 */
[----:B------:R-:W-:-:S03]  /*363b0*/  IMAD.MOV.U32 R45, RZ, RZ, R58 ;  /* 0x000000ffff2d7224 */ /* 0x000fc600078e003a */
[----:B------:R-:W3:Y:S04]  /*363c0*/  LDL.LU R51, [R1+0xc5c] ;  /* 0x000c5c0001337983 */ /* 0x000ee80000300800 */
[----:B------:R1:W-:Y:S04]  /*363d0*/  LDGSTS.E [R2+0x10400], [R44.64], P2 ;  /* 0x104000002c027fae */ /* 0x0003e80009121844 */
[----:B-1----:R-:W3:Y:S01]  /*363e0*/  LDL.LU R58, [R1+0xc54] ;  /* 0x000c5400013a7983 */ /* 0x002ee20000300800 */
[----:B------:R-:W-:Y:S01]  /*363f0*/  IADD3 R47, P0, R47, R54, RZ ;  /* 0x000000362f2f7210 */ /* 0x000fe20007f1e0ff */
[----:B------:R-:W-:-:S04]  /*36400*/  IMAD.X R55, R55, 0x1, R3, P1 ;  /* 0x0000000137377824 */ /* 0x000fc800008e0603 */
[----:B------:R-:W-:Y:S01]  /*36410*/  STL [R1+0xc88], R47 ;  /* 0x000c882f01007387 */ /* 0x000fe20000100800 */
[----:B------:R-:W-:-:S03]  /*36420*/  IMAD.MOV.U32 R45, RZ, RZ, R55 ;  /* 0x000000ffff2d7224 */ /* 0x000fc600078e0037 */
[----:B------:R1:W-:Y:S01]  /*36430*/  STL [R1+0xc84], R55 ;  /* 0x000c843701007387 */ /* 0x0003e20000100800 */
[----:B------:R-:W-:-:S03]  /*36440*/  IMAD.MOV.U32 R44, RZ, RZ, R52 ;  /* 0x000000ffff2c7224 */ /* 0x000fc600078e0034 */
[----:B------:R-:W3:Y:S01]  /*36450*/  LDL.LU R49, [R1+0xc58] ;  /* 0x000c580001317983 */ /* 0x000ee20000300800 */
[----:B------:R-:W-:-:S03]  /*36460*/  IADD3 R0, P1, R0, R54, RZ ;  /* 0x0000003600007210 */ /* 0x000fc60007f3e0ff */
[----:B------:R1:W-:Y:S04]  /*36470*/  LDGSTS.E [R2+0x10c00], [R44.64], P2 ;  /* 0x10c000002c027fae */ /* 0x0003e80009121844 */
[----:B-1----:R-:W3:Y:S01]  /*36480*/  LDL.LU R55, [R1+0xc40] ;  /* 0x000c400001377983 */ /* 0x002ee20000300800 */
[----:B------:R-:W-:-:S03]  /*36490*/  IMAD.X R57, R57, 0x1, R3, P0 ;  /* 0x0000000139397824 */ /* 0x000fc600000e0603 */
[----:B------:R-:W-:Y:S04]  /*364a0*/  STL [R1+0xc7c], R0 ;  /* 0x000c7c0001007387 */ /* 0x000fe80000100800 */
[----:B------:R1:W-:Y:S04]  /*364b0*/  STL [R1+0xc70], R57 ;  /* 0x000c703901007387 */ /* 0x0003e80000100800 */
[----:B------:R-:W3:Y:S01]  /*364c0*/  LDL.LU R52, [R1+0xc4c] ;  /* 0x000c4c0001347983 */ /* 0x000ee20000300800 */
[----:B------:R-:W-:Y:S02]  /*364d0*/  IMAD.MOV.U32 R45, RZ, RZ, R57 ;  /* 0x000000ffff2d7224 */ /* 0x000fe400078e0039 */
[----:B------:R-:W-:Y:S01]  /*364e0*/  IMAD.MOV.U32 R44, RZ, RZ, R47 ;  /* 0x000000ffff2c7224 */ /* 0x000fe200078e002f */
[----:B-1----:R-:W3:Y:S04]  /*364f0*/  LDL.LU R57, [R1+0xc44] ;  /* 0x000c440001397983 */ /* 0x002ee80000300800 */
[----:B------:R1:W-:Y:S01]  /*36500*/  LDGSTS.E [R2+0x11400], [R44.64], P2 ;  /* 0x114000002c027fae */ /* 0x0003e20009121844 */
[----:B------:R-:W-:Y:S01]  /*36510*/  IADD3 R50, P0, R50, R54, RZ ;  /* 0x0000003632327210 */ /* 0x000fe20007f1e0ff */
[----:B------:R-:W-:-:S04]  /*36520*/  IMAD.X R61, R61, 0x1, R3, P1 ;  /* 0x000000013d3d7824 */ /* 0x000fc800008e0603 */
[----:B------:R-:W-:Y:S04]  /*36530*/  STL [R1+0xc78], R50 ;  /* 0x000c783201007387 */ /* 0x000fe80000100800 */
[----:B------:R-:W-:Y:S04]  /*36540*/  STL [R1+0xc74], R61 ;  /* 0x000c743d01007387 */ /* 0x000fe80000100800 */
[----:B------:R-:W3:Y:S01]  /*36550*/  LDL.LU R47, [R1+0xc48] ;  /* 0x000c4800012f7983 */ /* 0x000ee20000300800 */
[----:B-1----:R-:W-:Y:S02]  /*36560*/  IMAD.MOV.U32 R44, RZ, RZ, R0 ;  /* 0x000000ffff2c7224 */ /* 0x002fe400078e0000 */
[----:B------:R-:W-:Y:S01]  /*36570*/  IMAD.MOV.U32 R45, RZ, RZ, R61 ;  /* 0x000000ffff2d7224 */ /* 0x000fe200078e003d */
[----:B------:R-:W3:Y:S04]  /*36580*/  LDL.LU R0, [R1+0xc3c] ;  /* 0x000c3c0001007983 */ /* 0x000ee80000300800 */
[----:B------:R1:W-:Y:S01]  /*36590*/  LDGSTS.E [R2+0x11c00], [R44.64], P2 ;  /* 0x11c000002c027fae */ /* 0x0003e20009121844 */
[----:B------:R-:W-:Y:S01]  /*365a0*/  IADD3 R46, P1, R46, R54, RZ ;  /* 0x000000362e2e7210 */ /* 0x000fe20007f3e0ff */
[----:B------:R-:W-:-:S04]  /*365b0*/  IMAD.X R56, R56, 0x1, R3, P0 ;  /* 0x0000000138387824 */ /* 0x000fc800000e0603 */
[----:B------:R-:W-:Y:S01]  /*365c0*/  STL [R1+0xc6c], R46 ;  /* 0x000c6c2e01007387 */ /* 0x000fe20000100800 */
[----:B-1----:R-:W-:-:S03]  /*365d0*/  IMAD.MOV.U32 R45, RZ, RZ, R56 ;  /* 0x000000ffff2d7224 */ /* 0x002fc600078e0038 */
[----:B------:R1:W-:Y:S04]  /*365e0*/  STL [R1+0xc60], R56 ;  /* 0x000c603801007387 */ /* 0x0003e80000100800 */
[----:B-1----:R-:W3:Y:S01]  /*365f0*/  LDL.LU R56, [R1+0xc30] ;  /* 0x000c300001387983 */ /* 0x002ee20000300800 */
[----:B------:R-:W-:-:S05]  /*36600*/  IMAD.MOV.U32 R44, RZ, RZ, R50 ;  /* 0x000000ffff2c7224 */ /* 0x000fca00078e0032 */
[----:B------:R1:W-:Y:S02]  /*36610*/  LDGSTS.E [R2+0x12400], [R44.64], P2 ;  /* 0x124000002c027fae */ /* 0x0003e40009121844 */
[----:B-1----:R-:W-:Y:S02]  /*36620*/  IMAD.MOV.U32 R44, RZ, RZ, R46 ;  /* 0x000000ffff2c7224 */ /* 0x002fe400078e002e */
[----:B--2---:R-:W-:Y:S01]  /*36630*/  IMAD.X R53, R53, 0x1, R3, P1 ;  /* 0x0000000135357824 */ /* 0x004fe200008e0603 */
[----:B------:R-:W-:-:S03]  /*36640*/  IADD3 R59, P0, R59, R54, RZ ;  /* 0x000000363b3b7210 */ /* 0x000fc60007f1e0ff */
[----:B------:R-:W-:Y:S02]  /*36650*/  IMAD.MOV.U32 R45, RZ, RZ, R53 ;  /* 0x000000ffff2d7224 */ /* 0x000fe400078e0035 */
[----:B------:R-:W-:Y:S01]  /*36660*/  STL [R1+0xc68], R59 ;  /* 0x000c683b01007387 */ /* 0x000fe20000100800 */
[----:B----4-:R-:W-:-:S03]  /*36670*/  IMAD.X R60, R60, 0x1, R3, P0 ;  /* 0x000000013c3c7824 */ /* 0x010fc600000e0603 */
[----:B------:R1:W-:Y:S04]  /*36680*/  STL [R1+0xc64], R53 ;  /* 0x000c643501007387 */ /* 0x0003e80000100800 */
[----:B------:R-:W2:Y:S04]  /*36690*/  LDL.LU R50, [R1+0xc38] ;  /* 0x000c380001327983 */ /* 0x000ea80000300800 */
[----:B------:R4:W-:Y:S04]  /*366a0*/  LDGSTS.E [R2+0x12c00], [R44.64], P2 ;  /* 0x12c000002c027fae */ /* 0x0009e80009121844 */
[----:B-1----:R-:W2:Y:S01]  /*366b0*/  LDL.LU R53, [R1+0xc34] ;  /* 0x000c340001357983 */ /* 0x002ea20000300800 */
[----:B---3--:R-:W-:-:S05]  /*366c0*/  IADD3 R51, P1, R51, R54, RZ ;  /* 0x0000003633337210 */ /* 0x008fca0007f3e0ff */
[----:B------:R-:W-:Y:S01]  /*366d0*/  STL [R1+0xc5c], R51 ;  /* 0x000c5c3301007387 */ /* 0x000fe20000100800 */
[----:B----4-:R-:W-:-:S03]  /*366e0*/  IMAD.MOV.U32 R44, RZ, RZ, R59 ;  /* 0x000000ffff2c7224 */ /* 0x010fc600078e003b */
[----:B------:R1:W-:Y:S01]  /*366f0*/  STL [R1+0xc50], R60 ;  /* 0x000c503c01007387 */ /* 0x0003e20000100800 */
[----:B------:R-:W-:Y:S02]  /*36700*/  IMAD.X R58, R58, 0x1, R3, P1 ;  /* 0x000000013a3a7824 */ /* 0x000fe400008e0603 */
[----:B------:R-:W-:Y:S01]  /*36710*/  IMAD.MOV.U32 R45, RZ, RZ, R60 ;  /* 0x000000ffff2d7224 */ /* 0x000fe200078e003c */
[----:B------:R-:W3:Y:S04]  /*36720*/  LDL.LU R46, [R1+0xc2c] ;  /* 0x000c2c00012e7983 */ /* 0x000ee80000300800 */
[----:B------:R-:W4:Y:S04]  /*36730*/  LDL.LU R62, [R1+0xc20] ;  /* 0x000c2000013e7983 */ /* 0x000f280000300800 */
        /* <DEDUP_REMOVED lines=8> */
[----:B------:R-:W4:Y:S01]  /*367c0*/  LDL.LU R51, [R1+0xc24] ;  /* 0x000c240001337983 */ /* 0x000f220000300800 */
[----:B------:R-:W-:-:S03]  /*367d0*/  IADD3 R52, P1, R52, R54, RZ ;  /* 0x0000003634347210 */ /* 0x000fc60007f3e0ff */
[----:B------:R1:W-:Y:S04]  /*367e0*/  LDGSTS.E [R2+0x13c00], [R44.64], P2 ;  /* 0x13c000002c027fae */ /* 0x0003e80009121844 */
[----:B------:R-:W-:Y:S04]  /*367f0*/  STL [R1+0xc4c], R52 ;  /* 0x000c4c3401007387 */ /* 0x000fe80000100800 */
[----:B------:R1:W-:Y:S04]  /*36800*/  STL [R1+0xc40], R55 ;  /* 0x000c403701007387 */ /* 0x0003e80000100800 */
[----:B-1----:R-:W4:Y:S04]  /*36810*/  LDL.LU R58, [R1+0xc1c] ;  /* 0x000c1c00013a7983 */ /* 0x002f280000300800 */
[----:B------:R-:W4:Y:S01]  /*36820*/  LDL.LU R61, [R1+0xc10] ;  /* 0x000c1000013d7983 */ /* 0x000f220000300800 */
[----:B------:R-:W-:-:S02]  /*36830*/  IMAD.X R57, R57, 0x1, R3, P1 ;  /* 0x0000000139397824 */ /* 0x000fc400008e0603 */
[----:B------:R-:W-:Y:S02]  /*36840*/  IMAD.MOV.U32 R44, RZ, RZ, R49 ;  /* 0x000000ffff2c7224 */ /* 0x000fe400078e0031 */
[----:B------:R-:W-:-:S05]  /*36850*/  IMAD.MOV.U32 R45, RZ, RZ, R55 ;  /* 0x000000ffff2d7224 */ /* 0x000fca00078e0037 */
[----:B------:R1:W-:Y:S01]  /*36860*/  LDGSTS.E [R2+0x14400], [R44.64], P2 ;  /* 0x144000002c027fae */ /* 0x0003e20009121844 */
[----:B------:R-:W-:-:S05]  /*36870*/  IADD3 R47, P0, R47, R54, RZ ;  /* 0x000000362f2f7210 */ /* 0x000fca0007f1e0ff */
[----:B------:R-:W-:Y:S04]  /*36880*/  STL [R1+0xc48], R47 ;  /* 0x000c482f01007387 */ /* 0x000fe80000100800 */
[----:B------:R1:W-:Y:S01]  /*36890*/  STL [R1+0xc44], R57 ;  /* 0x000c443901007387 */ /* 0x0003e20000100800 */
[----:B------:R-:W-:-:S03]  /*368a0*/  IADD3 R0, P1, R0, R54, RZ ;  /* 0x0000003600007210 */ /* 0x000fc60007f3e0ff */
[----:B------:R-:W4:Y:S01]  /*368b0*/  LDL.LU R59, [R1+0xc14] ;  /* 0x000c1400013b7983 */ /* 0x000f220000300800 */
[----:B-1----:R-:W-:-:S03]  /*368c0*/  IMAD.MOV.U32 R44, RZ, RZ, R52 ;  /* 0x000000ffff2c7224 */ /* 0x002fc600078e0034 */
[----:B------:R-:W4:Y:S01]  /*368d0*/  LDL.LU R49, [R1+0xc18] ;  /* 0x000c180001317983 */ /* 0x000f220000300800 */
[----:B------:R-:W-:-:S03]  /*368e0*/  IMAD.MOV.U32 R45, RZ, RZ, R57 ;  /* 0x000000ffff2d7224 */ /* 0x000fc600078e0039 */
[----:B------:R-:W4:Y:S04]  /*368f0*/  LDL.LU R55, [R1+0xc0c] ;  /* 0x000c0c0001377983 */ /* 0x000f280000300800 */
[----:B------:R-:W4:Y:S04]  /*36900*/  LDL.LU R57, [R1+0xc00] ;  /* 0x000c000001397983 */ /* 0x000f280000300800 */
[----:B------:R-:W-:Y:S04]  /*36910*/  STL [R1+0xc3c], R0 ;  /* 0x000c3c0001007387 */ /* 0x000fe80000100800 */
[----:B------:R1:W-:Y:S01]  /*36920*/  LDGSTS.E [R2+0x14c00], [R44.64], P2 ;  /* 0x14c000002c027fae */ /* 0x0003e20009121844 */
[----:B------:R-:W-:-:S05]  /*36930*/  IMAD.X R56, R56, 0x1, R3, P0 ;  /* 0x0000000138387824 */ /* 0x000fca00000e0603 */
[----:B------:R1:W-:Y:S04]  /*36940*/  STL [R1+0xc30], R56 ;  /* 0x000c303801007387 */ /* 0x0003e80000100800 */
[----:B------:R-:W4:Y:S01]  /*36950*/  LDL.LU R52, [R1+0xc08] ;  /* 0x000c080001347983 */ /* 0x000f220000300800 */
[----:B-1----:R-:W-:-:S03]  /*36960*/  IMAD.MOV.U32 R45, RZ, RZ, R56 ;  /* 0x000000ffff2d7224 */ /* 0x002fc600078e0038 */
[----:B------:R-:W4:Y:S01]  /*36970*/  LDL.LU R56, [R1+0xc04] ;  /* 0x000c040001387983 */ /* 0x000f220000300800 */
[----:B------:R-:W-:-:S05]  /*36980*/  IMAD.MOV.U32 R44, RZ, RZ, R47 ;  /* 0x000000ffff2c7224 */ /* 0x000fca00078e002f */
[----:B------:R1:W-:Y:S02]  /*36990*/  LDGSTS.E [R2+0x15400], [R44.64], P2 ;  /* 0x154000002c027fae */ /* 0x0003e40009121844 */
[----:B-1----:R-:W-:Y:S01]  /*369a0*/  IMAD.MOV.U32 R44, RZ, RZ, R0 ;  /* 0x000000ffff2c7224 */ /* 0x002fe200078e0000 */
[----:B--2---:R-:W-:Y:S01]  /*369b0*/  IADD3 R50, P0, R50, R54, RZ ;  /* 0x0000003632327210 */ /* 0x004fe20007f1e0ff */
[----:B------:R-:W-:-:S04]  /*369c0*/  IMAD.X R53, R53, 0x1, R3, P1 ;  /* 0x0000000135357824 */ /* 0x000fc800008e0603 */
[----:B------:R-:W-:Y:S01]  /*369d0*/  STL [R1+0xc38], R50 ;  /* 0x000c383201007387 */ /* 0x000fe20000100800 */
[----:B------:R-:W-:-:S03]  /*369e0*/  IMAD.MOV.U32 R45, RZ, RZ, R53 ;  /* 0x000000ffff2d7224 */ /* 0x000fc600078e0035 */
[----:B------:R1:W-:Y:S04]  /*369f0*/  STL [R1+0xc34], R53 ;  /* 0x000c343501007387 */ /* 0x0003e80000100800 */
[----:B------:R-:W2:Y:S04]  /*36a00*/  LDL.LU R47, [R1+0xbfc] ;  /* 0x000bfc00012f7983 */ /* 0x000ea80000300800 */
[----:B------:R4:W-:Y:S01]  /*36a10*/  LDGSTS.E [R2+0x15c00], [R44.64], P2 ;  /* 0x15c000002c027fae */ /* 0x0009e20009121844 */
[----:B---3--:R-:W-:-:S03]  /*36a20*/  IADD3 R46, P1, R46, R54, RZ ;  /* 0x000000362e2e7210 */ /* 0x008fc60007f3e0ff */
[----:B-1----:R-:W3:Y:S01]  /*36a30*/  LDL.LU R53, [R1+0xb94] ;  /* 0x000b940001357983 */ /* 0x002ee20000300800 */
[----:B----4-:R-:W-:-:S03]  /*36a40*/  IMAD.X R62, R62, 0x1, R3, P0 ;  /* 0x000000013e3e7824 */ /* 0x010fc600000e0603 */
[----:B------:R-:W-:Y:S04]  /*36a50*/  STL [R1+0xc2c], R46 ;  /* 0x000c2c2e01007387 */ /* 0x000fe80000100800 */
[----:B------:R-:W-:Y:S01]  /*36a60*/  STL [R1+0xc20], R62 ;  /* 0x000c203e01007387 */ /* 0x000fe20000100800 */
[----:B------:R-:W-:Y:S02]  /*36a70*/  IMAD.MOV.U32 R44, RZ, RZ, R50 ;  /* 0x000000ffff2c7224 */ /* 0x000fe400078e0032 */
[----:B------:R-:W-:Y:S01]  /*36a80*/  IMAD.MOV.U32 R45, RZ, RZ, R62 ;  /* 0x000000ffff2d7224 */ /* 0x000fe200078e003e */
[----:B------:R-:W4:Y:S04]  /*36a90*/  LDL.LU R0, [R1+0xbf8] ;  /* 0x000bf80001007983 */ /* 0x000f280000300800 */
[----:B------:R-:W4:Y:S04]  /*36aa0*/  LDL.LU R50, [R1+0xbf4] ;  /* 0x000bf40001327983 */ /* 0x000f280000300800 */
[----:B------:R1:W-:Y:S01]  /*36ab0*/  LDGSTS.E [R2+0x16400], [R44.64], P2 ;  /* 0x164000002c027fae */ /* 0x0003e20009121844 */
[----:B------:R-:W-:Y:S01]  /*36ac0*/  IADD3 R60, P0, R60, R54, RZ ;  /* 0x000000363c3c7210 */ /* 0x000fe20007f1e0ff */
[----:B------:R-:W-:-:S04]  /*36ad0*/  IMAD.X R51, R51, 0x1, R3, P1 ;  /* 0x0000000133337824 */ /* 0x000fc800008e0603 */
[----:B------:R-:W-:Y:S01]  /*36ae0*/  STL [R1+0xc28], R60 ;  /* 0x000c283c01007387 */ /* 0x000fe20000100800 */
[----:B-1----:R-:W-:-:S03]  /*36af0*/  IMAD.MOV.U32 R45, RZ, RZ, R51 ;  /* 0x000000ffff2d7224 */ /* 0x002fc600078e0033 */
[----:B------:R1:W-:Y:S01]  /*36b00*/  STL [R1+0xc24], R51 ;  /* 0x000c243301007387 */ /* 0x0003e20000100800 */
[----:B------:R-:W-:-:S05]  /*36b10*/  IMAD.MOV.U32 R44, RZ, RZ, R46 ;  /* 0x000000ffff2c7224 */ /* 0x000fca00078e002e */
        /* <DEDUP_REMOVED lines=8> */
[----:B------:R-:W-:-:S05]  /*36ba0*/  IMAD.MOV.U32 R45, RZ, RZ, R61 ;  /* 0x000000ffff2d7224 */ /* 0x000fca00078e003d */
[----:B------:R1:W-:Y:S02]  /*36bb0*/  LDGSTS.E [R2+0x17400], [R44.64], P2 ;  /* 0x174000002c027fae */ /* 0x0003e40009121844 */
[----:B-1----:R-:W-:Y:S02]  /*36bc0*/  IMAD.MOV.U32 R44, RZ, RZ, R58 ;  /* 0x000000ffff2c7224 */ /* 0x002fe400078e003a */
[----:B------:R-:W-:Y:S01]  /*36bd0*/  IMAD.X R59, R59, 0x1, R3, P1 ;  /* 0x000000013b3b7824 */ /* 0x000fe200008e0603 */
[----:B------:R-:W-:-:S03]  /*36be0*/  IADD3 R49, P0, R49, R54, RZ ;  /* 0x0000003631317210 */ /* 0x000fc60007f1e0ff */
[----:B------:R-:W-:Y:S01]  /*36bf0*/  IMAD.MOV.U32 R45, RZ, RZ, R59 ;  /* 0x000000ffff2d7224 */ /* 0x000fe200078e003b */
[----:B------:R-:W-:Y:S01]  /*36c00*/  IADD3 R55, P1, R55, R54, RZ ;  /* 0x0000003637377210 */ /* 0x000fe20007f3e0ff */
[----:B------:R1:W-:Y:S01]  /*36c10*/  STL [R1+0xc18], R49 ;  /* 0x000c183101007387 */ /* 0x0003e20000100800 */
[----:B------:R-:W-:-:S03]  /*36c20*/  IMAD.X R57, R57, 0x1, R3, P0 ;  /* 0x0000000139397824 */ /* 0x000fc600000e0603 */
[----:B------:R1:W-:Y:S04]  /*36c30*/  STL [R1+0xc14], R59 ;  /* 0x000c143b01007387 */ /* 0x0003e80000100800 */
[----:B------:R-:W4:Y:S04]  /*36c40*/  LDL.LU R65, [R1+0xba8] ;  /* 0x000ba80001417983 */ /* 0x000f280000300800 */
[----:B------:R-:W-:Y:S04]  /*36c50*/  STL [R1+0xc0c], R55 ;  /* 0x000c0c3701007387 */ /* 0x000fe80000100800 */
[----:B------:R1:W-:Y:S04]  /*36c60*/  LDGSTS.E [R2+0x17c00], [R44.64], P2 ;  /* 0x17c000002c027fae */ /* 0x0003e80009121844 */
[----:B------:R2:W-:Y:S01]  /*36c70*/  STL [R1+0xc00], R57 ;  /* 0x000c003901007387 */ /* 0x0005e20000100800 */
[----:B------:R-:W-:Y:S01]  /*36c80*/  IADD3 R52, P0, R52, R54, RZ ;  /* 0x0000003634347210 */ /* 0x000fe20007f1e0ff */
[----:B-1----:R-:W-:-:S02]  /*36c90*/  IMAD.MOV.U32 R44, RZ, RZ, R49 ;  /* 0x000000ffff2c7224 */ /* 0x002fc400078e0031 */
[----:B------:R-:W-:Y:S01]  /*36ca0*/  IMAD.X R56, R56, 0x1, R3, P1 ;  /* 0x0000000138387824 */ /* 0x000fe200008e0603 */
[----:B------:R-:W4:Y:S04]  /*36cb0*/  LDL.LU R49, [R1+0xb9c] ;  /* 0x000b9c0001317983 */ /* 0x000f280000300800 */
[----:B------:R-:W-:Y:S04]  /*36cc0*/  STL [R1+0xc08], R52 ;  /* 0x000c083401007387 */ /* 0x000fe80000100800 */
[----:B------:R1:W-:Y:S04]  /*36cd0*/  STL [R1+0xc04], R56 ;  /* 0x000c043801007387 */ /* 0x0003e80000100800 */
[----:B------:R-:W4:Y:S04]  /*36ce0*/  LDL.LU R63, [R1+0xbb0] ;  /* 0x000bb000013f7983 */ /* 0x000f280000300800 */
[----:B------:R-:W4:Y:S01]  /*36cf0*/  LDL.LU R66, [R1+0xba4] ;  /* 0x000ba40001427983 */ /* 0x000f220000300800 */
[----:B------:R-:W-:-:S05]  /*36d00*/  IMAD.MOV.U32 R45, RZ, RZ, R57 ;  /* 0x000000ffff2d7224 */ /* 0x000fca00078e0039 */
[----:B------:R1:W-:Y:S02]  /*36d10*/  LDGSTS.E [R2+0x18400], [R44.64], P2 ;  /* 0x184000002c027fae */ /* 0x0003e40009121844 */
[----:B-1----:R-:W-:Y:S02]  /*36d20*/  IMAD.MOV.U32 R44, RZ, RZ, R55 ;  /* 0x000000ffff2c7224 */ /* 0x002fe400078e0037 */
[----:B------:R-:W-:-:S05]  /*36d30*/  IMAD.MOV.U32 R45, RZ, RZ, R56 ;  /* 0x000000ffff2d7224 */ /* 0x000fca00078e0038 */
[----:B------:R1:W-:Y:S02]  /*36d40*/  LDGSTS.E [R2+0x18c00], [R44.64], P2 ;  /* 0x18c000002c027fae */ /* 0x0003e40009121844 */
[----:B-1----:R-:W-:Y:S01]  /*36d50*/  IMAD.MOV.U32 R44, RZ, RZ, R52 ;  /* 0x000000ffff2c7224 */ /* 0x002fe200078e0034 */
[----:B--2---:R-:W-:Y:S01]  /*36d60*/  IADD3 R47, P1, R47, R54, RZ ;  /* 0x000000362f2f7210 */ /* 0x004fe20007f3e0ff */
[----:B---3--:R-:W-:-:S04]  /*36d70*/  IMAD.X R53, R53, 0x1, R3, P0 ;  /* 0x0000000135357824 */ /* 0x008fc800000e0603 */
[----:B------:R-:W-:Y:S04]  /*36d80*/  STL [R1+0xbfc], R47 ;  /* 0x000bfc2f01007387 */ /* 0x000fe80000100800 */
[----:B------:R-:W-:Y:S04]  /*36d90*/  STL [R1+0xb94], R53 ;  /* 0x000b943501007387 */ /* 0x000fe80000100800 */
[----:B------:R-:W2:Y:S01]  /*36da0*/  LDL.LU R61, [R1+0xbb8] ;  /* 0x000bb800013d7983 */ /* 0x000ea20000300800 */
[----:B----4-:R-:W-:-:S03]  /*36db0*/  IADD3 R0, P0, R0, R54, RZ ;  /* 0x0000003600007210 */ /* 0x010fc60007f1e0ff */
[----:B------:R-:W3:Y:S01]  /*36dc0*/  LDL.LU R64, [R1+0xbac] ;  /* 0x000bac0001407983 */ /* 0x000ee20000300800 */
[----:B------:R-:W-:-:S03]  /*36dd0*/  IMAD.X R50, R50, 0x1, R3, P1 ;  /* 0x0000000132327824 */ /* 0x000fc600008e0603 */
[----:B------:R-:W-:Y:S04]  /*36de0*/  STL [R1+0xbf8], R0 ;  /* 0x000bf80001007387 */ /* 0x000fe80000100800 */
[----:B------:R1:W-:Y:S04]  /*36df0*/  STL [R1+0xbf4], R50 ;  /* 0x000bf43201007387 */ /* 0x0003e80000100800 */
[----:B------:R-:W4:Y:S04]  /*36e00*/  LDL.LU R62, [R1+0xbb4] ;  /* 0x000bb400013e7983 */ /* 0x000f280000300800 */
[----:B------:R-:W4:Y:S04]  /*36e10*/  LDL.LU R59, [R1+0xbc0] ;  /* 0x000bc000013b7983 */ /* 0x000f280000300800 */
[----:B------:R-:W4:Y:S04]  /*36e20*/  LDL.LU R57, [R1+0xbc8] ;  /* 0x000bc80001397983 */ /* 0x000f280000300800 */
[----:B------:R-:W4:Y:S01]  /*36e30*/  LDL.LU R60, [R1+0xbbc] ;  /* 0x000bbc00013c7983 */ /* 0x000f220000300800 */
[----:B------:R-:W-:-:S02]  /*36e40*/  IMAD.X R51, R51, 0x1, R3, P0 ;  /* 0x0000000133337824 */ /* 0x000fc400000e0603 */
[----:B------:R-:W-:-:S05]  /*36e50*/  IMAD.MOV.U32 R45, RZ, RZ, R53 ;  /* 0x000000ffff2d7224 */ /* 0x000fca00078e0035 */
[----:B------:R1:W-:Y:S01]  /*36e60*/  LDGSTS.E [R2+0x19400], [R44.64], P2 ;  /* 0x194000002c027fae */ /* 0x0003e20009121844 */
[----:B------:R-:W-:-:S05]  /*36e70*/  IADD3 R46, P1, R46, R54, RZ ;  /* 0x000000362e2e7210 */ /* 0x000fca0007f3e0ff */
[----:B------:R-:W-:Y:S04]  /*36e80*/  STL [R1+0xba0], R46 ;  /* 0x000ba02e01007387 */ /* 0x000fe80000100800 */
[----:B------:R1:W-:Y:S04]  /*36e90*/  STL [R1+0xb98], R51 ;  /* 0x000b983301007387 */ /* 0x0003e80000100800 */
[----:B------:R-:W4:Y:S04]  /*36ea0*/  LDL.LU R58, [R1+0xbc4] ;  /* 0x000bc400013a7983 */ /* 0x000f280000300800 */
[----:B------:R-:W4:Y:S04]  /*36eb0*/  LDL.LU R56, [R1+0xbcc] ;  /* 0x000bcc0001387983 */ /* 0x000f280000300800 */
[----:B------:R-:W4:Y:S01]  /*36ec0*/  LDL.LU R55, [R1+0xbd0] ;  /* 0x000bd00001377983 */ /* 0x000f220000300800 */
[----:B-1----:R-:W-:-:S03]  /*36ed0*/  IMAD.MOV.U32 R45, RZ, RZ, R50 ;  /* 0x000000ffff2d7224 */ /* 0x002fc600078e0032 */
[----:B------:R-:W4:Y:S01]  /*36ee0*/  LDL.LU R52, [R1+0xbd8] ;  /* 0x000bd80001347983 */ /* 0x000f220000300800 */
[----:B------:R-:W-:-:S03]  /*36ef0*/  IMAD.MOV.U32 R44, RZ, RZ, R47 ;  /* 0x000000ffff2c7224 */ /* 0x000fc600078e002f */
[----:B------:R-:W4:Y:S04]  /*36f00*/  LDL.LU R50, [R1+0xbe0] ;  /* 0x000be00001327983 */ /* 0x000f280000300800 */
[----:B------:R-:W4:Y:S04]  /*36f10*/  LDL.LU R47, [R1+0xbe8] ;  /* 0x000be800012f7983 */ /* 0x000f280000300800 */
[----:B------:R-:W4:Y:S04]  /*36f20*/  LDL.LU R53, [R1+0xbd4] ;  /* 0x000bd40001357983 */ /* 0x000f280000300800 */
[----:B------:R1:W-:Y:S01]  /*36f30*/  LDGSTS.E [R2+0x19c00], [R44.64], P2 ;  /* 0x19c000002c027fae */ /* 0x0003e20009121844 */
[----:B------:R-:W-:Y:S01]  /*36f40*/  IADD3 R65, P0, R65, R54, RZ ;  /* 0x0000003641417210 */ /* 0x000fe20007f1e0ff */
[----:B-1----:R-:W-:-:S04]  /*36f50*/  IMAD.MOV.U32 R44, RZ, RZ, R0 ;  /* 0x000000ffff2c7224 */ /* 0x002fc800078e0000 */
[----:B------:R-:W-:Y:S01]  /*36f60*/  STL [R1+0xba8], R65 ;  /* 0x000ba84101007387 */ /* 0x000fe20000100800 */
[----:B------:R-:W-:-:S05]  /*36f70*/  IMAD.MOV.U32 R45, RZ, RZ, R51 ;  /* 0x000000ffff2d7224 */ /* 0x000fca00078e0033 */
[----:B------:R1:W-:Y:S01]  /*36f80*/  LDGSTS.E [R2+0x1a400], [R44.64], P2 ;  /* 0x1a4000002c027fae */ /* 0x0003e20009121844 */
[----:B------:R-:W-:-:S05]  /*36f90*/  IMAD.X R49, R49, 0x1, R3, P1 ;  /* 0x0000000131317824 */ /* 0x000fca00008e0603 */
[----:B------:R1:W-:Y:S04]  /*36fa0*/  STL [R1+0xb9c], R49 ;  /* 0x000b9c3101007387 */ /* 0x0003e80000100800 */
[----:B------:R-:W4:Y:S01]  /*36fb0*/  LDL.LU R0, [R1+0xbf0] ;  /* 0x000bf00001007983 */ /* 0x000f220000300800 */
[----:B------:R-:W-:-:S03]  /*36fc0*/  IADD3 R63, P1, R63, R54, RZ ;  /* 0x000000363f3f7210 */ /* 0x000fc60007f3e0ff */
[----:B------:R-:W4:Y:S01]  /*36fd0*/  LDL.LU R51, [R1+0xbdc] ;  /* 0x000bdc0001337983 */ /* 0x000f220000300800 */
[----:B------:R-:W-:-:S03]  /*36fe0*/  IMAD.X R66, R66, 0x1, R3, P0 ;  /* 0x0000000142427824 */ /* 0x000fc600000e0603 */
[----:B------:R-:W-:Y:S01]  /*36ff0*/  STL [R1+0xbb0], R63 ;  /* 0x000bb03f01007387 */ /* 0x000fe20000100800 */
[----:B-1----:R-:W-:-:S03]  /*37000*/  IMAD.MOV.U32 R45, RZ, RZ, R49 ;  /* 0x000000ffff2d7224 */ /* 0x002fc600078e0031 */
[----:B------:R-:W-:Y:S04]  /*37010*/  STL [R1+0xba4], R66 ;  /* 0x000ba44201007387 */ /* 0x000fe80000100800 */
[----:B------:R-:W4:Y:S01]  /*37020*/  LDL.LU R49, [R1+0xbe4] ;  /* 0x000be40001317983 */ /* 0x000f220000300800 */
[----:B------:R-:W-:-:S03]  /*37030*/  IMAD.MOV.U32 R44, RZ, RZ, R46 ;  /* 0x000000ffff2c7224 */ /* 0x000fc600078e002e */
[----:B------:R-:W4:Y:S04]  /*37040*/  LDL.LU R46, [R1+0xbec] ;  /* 0x000bec00012e7983 */ /* 0x000f280000300800 */
[----:B------:R1:W-:Y:S02]  /*37050*/  LDGSTS.E [R2+0x1ac00], [R44.64], P2 ;  /* 0x1ac000002c027fae */ /* 0x0003e40009121844 */
[----:B-1----:R-:W-:Y:S02]  /*37060*/  IMAD.MOV.U32 R44, RZ, RZ, R65 ;  /* 0x000000ffff2c7224 */ /* 0x002fe400078e0041 */
[----:B------:R-:W-:-:S05]  /*37070*/  IMAD.MOV.U32 R45, RZ, RZ, R66 ;  /* 0x000000ffff2d7224 */ /* 0x000fca00078e0042 */
[----:B------:R1:W-:Y:S02]  /*37080*/  LDGSTS.E [R2+0x1b400], [R44.64], P2 ;  /* 0x1b4000002c027fae */ /* 0x0003e40009121844 */
[----:B-1----:R-:W-:Y:S01]  /*37090*/  IMAD.MOV.U32 R44, RZ, RZ, R63 ;  /* 0x000000ffff2c7224 */ /* 0x002fe200078e003f */
[----:B------:R-:W-:Y:S02]  /*370a0*/  IADD3 R48, R48, 0x1, RZ ;  /* 0x0000000130307810 */ /* 0x000fe40007ffe0ff */
[----:B--2---:R-:W-:Y:S01]  /*370b0*/  IADD3 R61, P0, R61, R54, RZ ;  /* 0x000000363d3d7210 */ /* 0x004fe20007f1e0ff */
[----:B---3--:R-:W-:-:S04]  /*370c0*/  IMAD.X R64, R64, 0x1, R3, P1 ;  /* 0x0000000140407824 */ /* 0x008fc800008e0603 */
[----:B------:R-:W-:-:S05]  /*370d0*/  IMAD.MOV.U32 R45, RZ, RZ, R64 ;  /* 0x000000ffff2d7224 */ /* 0x000fca00078e0040 */
[----:B------:R1:W-:Y:S01]  /*370e0*/  LDGSTS.E [R2+0x1bc00], [R44.64], P2 ;  /* 0x1bc000002c027fae */ /* 0x0003e20009121844 */
[----:B----4-:R-:W-:Y:S01]  /*370f0*/  IMAD.X R62, R62, 0x1, R3, P0 ;  /* 0x000000013e3e7824 */ /* 0x010fe200000e0603 */
[-C--:B------:R-:W-:Y:S01]  /*37100*/  IADD3 R59, P1, R59, R54.reuse, RZ ;  /* 0x000000363b3b7210 */ /* 0x080fe20007f3e0ff */
[----:B-1----:R-:W-:Y:S02]  /*37110*/  IMAD.MOV.U32 R44, RZ, RZ, R61 ;  /* 0x000000ffff2c7224 */ /* 0x002fe400078e003d */
[----:B------:R-:W-:Y:S01]  /*37120*/  IMAD.MOV.U32 R45, RZ, RZ, R62 ;  /* 0x000000ffff2d7224 */ /* 0x000fe200078e003e */
[----:B------:R-:W-:Y:S01]  /*37130*/  IADD3 R57, P0, R57, R54, RZ ;  /* 0x0000003639397210 */ /* 0x000fe20007f1e0ff */
[----:B------:R-:W-:-:S03]  /*37140*/  IMAD.X R60, R60, 0x1, R3, P1 ;  /* 0x000000013c3c7824 */ /* 0x000fc600008e0603 */
[----:B------:R1:W-:Y:S02]  /*37150*/  LDGSTS.E [R2+0x1c400], [R44.64], P2 ;  /* 0x1c4000002c027fae */ /* 0x0003e40009121844 */
[----:B-1----:R-:W-:Y:S02]  /*37160*/  IMAD.MOV.U32 R44, RZ, RZ, R59 ;  /* 0x000000ffff2c7224 */ /* 0x002fe400078e003b */
[----:B------:R-:W-:-:S05]  /*37170*/  IMAD.MOV.U32 R45, RZ, RZ, R60 ;  /* 0x000000ffff2d7224 */ /* 0x000fca00078e003c */
[----:B------:R1:W-:Y:S01]  /*37180*/  LDGSTS.E [R2+0x1cc00], [R44.64], P2 ;  /* 0x1cc000002c027fae */ /* 0x0003e20009121844 */
[----:B------:R-:W-:Y:S02]  /*37190*/  IMAD.X R58, R58, 0x1, R3, P0 ;  /* 0x000000013a3a7824 */ /* 0x000fe400000e0603 */
[----:B-1----:R-:W-:Y:S02]  /*371a0*/  IMAD.MOV.U32 R44, RZ, RZ, R57 ;  /* 0x000000ffff2c7224 */ /* 0x002fe400078e0039 */
[----:B------:R-:W-:Y:S01]  /*371b0*/  IMAD.MOV.U32 R45, RZ, RZ, R58 ;  /* 0x000000ffff2d7224 */ /* 0x000fe200078e003a */
[----:B------:R-:W-:-:S04]  /*371c0*/  IADD3 R55, P1, R55, R54, RZ ;  /* 0x0000003637377210 */ /* 0x000fc80007f3e0ff */
[----:B------:R1:W-:Y:S01]  /*371d0*/  LDGSTS.E [R2+0x1d400], [R44.64], P2 ;  /* 0x1d4000002c027fae */ /* 0x0003e20009121844 */
[-C--:B------:R-:W-:Y:S01]  /*371e0*/  IADD3 R52, P0, R52, R54.reuse, RZ ;  /* 0x0000003634347210 */ /* 0x080fe20007f1e0ff */
[----:B------:R-:W-:Y:S02]  /*371f0*/  IMAD.X R56, R56, 0x1, R3, P1 ;  /* 0x0000000138387824 */ /* 0x000fe400008e0603 */
[----:B------:R-:W-:Y:S01]  /*37200*/  STL [R1+0xbb8], R61 ;  /* 0x000bb83d01007387 */ /* 0x000fe20000100800 */
[-C--:B------:R-:W-:Y:S01]  /*37210*/  IADD3 R50, P1, R50, R54.reuse, RZ ;  /* 0x0000003632327210 */ /* 0x080fe20007f3e0ff */
[----:B-1----:R-:W-:Y:S02]  /*37220*/  IMAD.MOV.U32 R44, RZ, RZ, R55 ;  /* 0x000000ffff2c7224 */ /* 0x002fe400078e0037 */
[----:B------:R-:W-:Y:S02]  /*37230*/  IMAD.MOV.U32 R45, RZ, RZ, R56 ;  /* 0x000000ffff2d7224 */ /* 0x000fe400078e0038 */
[----:B------:R-:W-:Y:S01]  /*37240*/  IMAD.X R53, R53, 0x1, R3, P0 ;  /* 0x0000000135357824 */ /* 0x000fe200000e0603 */
[----:B------:R-:W-:Y:S01]  /*37250*/  STL [R1+0xbac], R64 ;  /* 0x000bac4001007387 */ /* 0x000fe20000100800 */
[----:B------:R-:W-:-:S03]  /*37260*/  IADD3 R47, P3, R47, R54, RZ ;  /* 0x000000362f2f7210 */ /* 0x000fc60007f7e0ff */
[----:B------:R-:W-:Y:S04]  /*37270*/  STL [R1+0xbc0], R59 ;  /* 0x000bc03b01007387 */ /* 0x000fe80000100800 */
[----:B------:R1:W-:Y:S04]  /*37280*/  LDGSTS.E [R2+0x1dc00], [R44.64], P2 ;  /* 0x1dc000002c027fae */ /* 0x0003e80009121844 */
[----:B------:R-:W-:Y:S04]  /*37290*/  STL [R1+0xbb4], R62 ;  /* 0x000bb43e01007387 */ /* 0x000fe80000100800 */
[----:B------:R-:W-:Y:S01]  /*372a0*/  STL [R1+0xbc8], R57 ;  /* 0x000bc83901007387 */ /* 0x000fe20000100800 */
[----:B-1----:R-:W-:-:S02]  /*372b0*/  IMAD.MOV.U32 R44, RZ, RZ, R52 ;  /* 0x000000ffff2c7224 */ /* 0x002fc400078e0034 */
[----:B------:R-:W-:Y:S01]  /*372c0*/  IMAD.MOV.U32 R45, RZ, RZ, R53 ;  /* 0x000000ffff2d7224 */ /* 0x000fe200078e0035 */
[----:B------:R-:W-:Y:S04]  /*372d0*/  STL [R1+0xbbc], R60 ;  /* 0x000bbc3c01007387 */ /* 0x000fe80000100800 */
[----:B------:R-:W-:Y:S04]  /*372e0*/  STL [R1+0xbd0], R55 ;  /* 0x000bd03701007387 */ /* 0x000fe80000100800 */
[----:B------:R-:W-:Y:S04]  /*372f0*/  STL [R1+0xbc4], R58 ;  /* 0x000bc43a01007387 */ /* 0x000fe80000100800 */
[----:B------:R-:W-:Y:S04]  /*37300*/  STL [R1+0xbd8], R52 ;  /* 0x000bd83401007387 */ /* 0x000fe80000100800 */
[----:B------:R1:W-:Y:S01]  /*37310*/  LDGSTS.E [R2+0x1e400], [R44.64], P2 ;  /* 0x1e4000002c027fae */ /* 0x0003e20009121844 */
[----:B------:R-:W-:Y:S01]  /*37320*/  IADD3 R0, P0, R0, R54, RZ ;  /* 0x0000003600007210 */ /* 0x000fe20007f1e0ff */
[----:B------:R-:W-:-:S02]  /*37330*/  IMAD.X R51, R51, 0x1, R3, P1 ;  /* 0x0000000133337824 */ /* 0x000fc400008e0603 */
[----:B------:R-:W-:Y:S01]  /*37340*/  STL [R1+0xbcc], R56 ;  /* 0x000bcc3801007387 */ /* 0x000fe20000100800 */
[----:B-1----:R-:W-:-:S03]  /*37350*/  IMAD.MOV.U32 R44, RZ, RZ, R50 ;  /* 0x000000ffff2c7224 */ /* 0x002fc600078e0032 */
[----:B------:R-:W-:Y:S01]  /*37360*/  STL [R1+0xbe0], R50 ;  /* 0x000be03201007387 */ /* 0x000fe20000100800 */
[----:B------:R-:W-:-:S03]  /*37370*/  IMAD.MOV.U32 R45, RZ, RZ, R51 ;  /* 0x000000ffff2d7224 */ /* 0x000fc600078e0033 */
[----:B------:R-:W-:Y:S01]  /*37380*/  STL [R1+0xbd4], R53 ;  /* 0x000bd43501007387 */ /* 0x000fe20000100800 */
[----:B------:R-:W-:-:S03]  /*37390*/  IMAD.X R49, R49, 0x1, R3, P3 ;  /* 0x0000000131317824 */ /* 0x000fc600018e0603 */
[----:B------:R-:W-:Y:S04]  /*373a0*/  STL [R1+0xbe8], R47 ;  /* 0x000be82f01007387 */ /* 0x000fe80000100800 */
[----:B------:R-:W-:Y:S04]  /*373b0*/  STL [R1+0xbf0], R0 ;  /* 0x000bf00001007387 */ /* 0x000fe80000100800 */
[----:B------:R-:W-:Y:S04]  /*373c0*/  STL [R1+0xbdc], R51 ;  /* 0x000bdc3301007387 */ /* 0x000fe80000100800 */
[----:B------:R1:W-:Y:S04]  /*373d0*/  LDGSTS.E [R2+0x1ec00], [R44.64], P2 ;  /* 0x1ec000002c027fae */ /* 0x0003e80009121844 */
[----:B------:R2:W-:Y:S01]  /*373e0*/  STL [R1+0xbe4], R49 ;  /* 0x000be43101007387 */ /* 0x0005e20000100800 */
[----:B-1----:R-:W-:-:S02]  /*373f0*/  IMAD.MOV.U32 R45, RZ, RZ, R49 ;  /* 0x000000ffff2d7224 */ /* 0x002fc400078e0031 */
[----:B--2---:R-:W-:Y:S02]  /*37400*/  IMAD.MOV.U32 R49, RZ, RZ, 0x3f ;  /* 0x0000003fff317424 */ /* 0x004fe400078e00ff */
[----:B------:R-:W-:-:S03]  /*37410*/  IMAD.MOV.U32 R44, RZ, RZ, R47 ;  /* 0x000000ffff2c7224 */ /* 0x000fc600078e002f */
[----:B------:R-:W-:Y:S02]  /*37420*/  IADD3 R49, R49, c[0x0][0x180], RZ ;  /* 0x0000600031317a10 */ /* 0x000fe40007ffe0ff */
[----:B------:R1:W-:Y:S01]  /*37430*/  LDGSTS.E [R2+0x1f400], [R44.64], P2 ;  /* 0x1f4000002c027fae */ /* 0x0003e20009121844 */
[----:B------:R-:W-:Y:S02]  /*37440*/  IMAD.X R46, R46, 0x1, R3, P0 ;  /* 0x000000012e2e7824 */ /* 0x000fe400000e0603 */
[----:B-1----:R-:W-:Y:S01]  /*37450*/  IMAD.MOV.U32 R44, RZ, RZ, R0 ;  /* 0x000000ffff2c7224 */ /* 0x002fe200078e0000 */
[----:B------:R-:W-:Y:S02]  /*37460*/  SHF.R.S32.HI R0, RZ, 0x1f, R49 ;  /* 0x0000001fff007819 */ /* 0x000fe40000011431 */
[----:B------:R1:W-:Y:S02]  /*37470*/  STL [R1+0xbec], R46 ;  /* 0x000bec2e01007387 */ /* 0x0003e40000100800 */
[----:B------:R-:W-:-:S02]  /*37480*/  LEA.HI R0, R0, R49, RZ, 0x6 ;  /* 0x0000003100007211 */ /* 0x000fc400078f30ff */
[----:B------:R1:W-:Y:S02]  /*37490*/  STL [R1+0x9ac], R48 ;  /* 0x0009ac3001007387 */ /* 0x0003e40000100800 */
[----:B------:R-:W-:-:S04]  /*374a0*/  SHF.R.S32.HI R0, RZ, 0x6, R0 ;  /* 0x00000006ff007819 */ /* 0x000fc80000011400 */
[----:B------:R-:W-:Y:S01]  /*374b0*/  ISETP.NE.U32.AND P0, PT, R48, R0, PT ;  /* 0x000000003000720c */ /* 0x000fe20003f05070 */
[----:B------:R-:W-:-:S05]  /*374c0*/  IMAD.MOV.U32 R45, RZ, RZ, R46 ;  /* 0x000000ffff2d7224 */ /* 0x000fca00078e002e */
[----:B------:R1:W-:Y:S04]  /*374d0*/  LDGSTS.E [R2+0x1fc00], [R44.64], P2 ;  /* 0x1fc000002c027fae */ /* 0x0003e80009121844 */
[----:B------:R-:W0:Y:S03]  /*374e0*/  LDGDEPBAR ;  /* 0x00000000000079af */ /* 0x000e260000000000 */
[----:B------:R-:W-:Y:S01]  /*374f0*/  @!P0 CALL.REL.NOINC `(.L_x_1) ;  /* 0x0000001000008944 */ /* 0x000fe20003c00000 */
[----:B------:R-:W-:Y:S05]  /*37500*/  BRA `(.L_x_2) ;  /* 0xfffdc38000007947 */ /* 0x000fea000383ffff */
.L_x_1:
[----:B--2---:R-:W2:Y:S01]  /*37510*/  LDL.LU R0, [R1+0xfd4] ;  /* 0x000fd40001007983 */ /* 0x004ea20000300800 */
[----:B------:R-:W-:-:S04]  /*37520*/  DEPBAR.LE SB0, 0x0 ;  /* 0x000080000000791a */ /* 0x000fc80000000000 */
[----:B-1----:R-:W3:Y:S04]  /*37530*/  LDL.LU R48, [R1+0x100] ;  /* 0x0001000001307983 */ /* 0x002ee80000300800 */
[----:B------:R-:W3:Y:S04]  /*37540*/  LDL.LU R49, [R1+0x104] ;  /* 0x0001040001317983 */ /* 0x000ee80000300800 */
[----:B------:R-:W3:Y:S04]  /*37550*/  LDL.LU R50, [R1+0xf0] ;  /* 0x0000f00001327983 */ /* 0x000ee80000300800 */
[----:B------:R-:W3:Y:S04]  /*37560*/  LDL.LU R51, [R1+0xf4] ;  /* 0x0000f40001337983 */ /* 0x000ee80000300800 */
[----:B------:R-:W4:Y:S04]  /*37570*/  LDL.LU R44, [R1+0x108] ;  /* 0x00010800012c7983 */ /* 0x000f280000300800 */
[----:B------:R-:W4:Y:S04]  /*37580*/  LDL.LU R45, [R1+0x10c] ;  /* 0x00010c00012d7983 */ /* 0x000f280000300800 */
[----:B------:R-:W4:Y:S04]  /*37590*/  LDL.LU R46, [R1+0xf8] ;  /* 0x0000f800012e7983 */ /* 0x000f280000300800 */
[----:B------:R-:W4:Y:S04]  /*375a0*/  LDL.LU R47, [R1+0xfc] ;  /* 0x0000fc00012f7983 */ /* 0x000f280000300800 */
[----:B------:R-:W1:Y:S02]  /*375b0*/  S2R R52, SR_TID.X ;  /* 0x0000000000347919 */ /* 0x000e640000002100 */
[----:B-1----:R-:W-:-:S02]  /*375c0*/  IMAD.SHL.U32 R3, R52, 0x800, RZ ;  /* 0x0000080034037824 */ /* 0x002fc400078e00ff */
[----:B------:R-:W-:-:S03]  /*375d0*/  IMAD.SHL.U32 R2, R52, 0x80, RZ ;  /* 0x0000008034027824 */ /* 0x000fc600078e00ff */
[----:B------:R-:W-:Y:S02]  /*375e0*/  LOP3.LUT R3, R3, 0xc000, RZ, 0xc0, !PT ;  /* 0x0000c00003037812 */ /* 0x000fe400078ec0ff */
[----:B------:R-:W-:Y:S01]  /*375f0*/  LOP3.LUT R2, R2, 0x3000, RZ, 0xc0, !PT ;  /* 0x0000300002027812 */ /* 0x000fe200078ec0ff */
[----:B------:R-:W-:Y:S01]  /*37600*/  BAR.SYNC.DEFER_BLOCKING 0x0 ;  /* 0x0000000000007b1d */ /* 0x000fe20000010000 */
[----:B--2---:R-:W-:-:S04]  /*37610*/  LOP3.LUT R0, R0, 0x100, RZ, 0xc0, !PT ;  /* 0x0000010000007812 */ /* 0x004fc800078ec0ff */
[----:B------:R-:W-:Y:S01]  /*37620*/  IADD3 R2, R2, R0, R3 ;  /* 0x0000000002027210 */ /* 0x000fe20007ffe003 */
[C---:B------:R-:W-:Y:S02]  /*37630*/  IMAD.SHL.U32 R0, R52.reuse, 0x20, RZ ;  /* 0x0000002034007824 */ /* 0x040fe400078e00ff */
[----:B------:R-:W-:-:S03]  /*37640*/  IMAD.SHL.U32 R3, R52, 0x4, RZ ;  /* 0x0000000434037824 */ /* 0x000fc600078e00ff */
[----:B------:R-:W-:-:S04]  /*37650*/  LOP3.LUT R0, R0, 0x60, RZ, 0xc0, !PT ;  /* 0x0000006000007812 */ /* 0x000fc800078ec0ff */
[----:B------:R-:W-:-:S05]  /*37660*/  LOP3.LUT R0, R0, 0x70, R3, 0x78, !PT ;  /* 0x0000007000007812 */ /* 0x000fca00078e7803 */
[----:B------:R-:W-:-:S05]  /*37670*/  IMAD.IADD R0, R2, 0x1, R0 ;  /* 0x0000000102007824 */ /* 0x000fca00078e0200 */
[----:B----4-:R1:W-:Y:S02]  /*37680*/  STS.128 [R0+0x80], R44 ;  /* 0x0000802c00007388 */ /* 0x0103e40000000c00 */
[----:B-1---5:R-:W-:Y:S02]  /*37690*/  IMAD.MOV.U32 R44, RZ, RZ, R240 ;  /* 0x000000ffff2c7224 */ /* 0x022fe400078e00f0 */
[----:B------:R-:W-:Y:S02]  /*376a0*/  IMAD.MOV.U32 R45, RZ, RZ, R241 ;  /* 0x000000ffff2d7224 */ /* 0x000fe400078e00f1 */
[----:B------:R-:W-:Y:S02]  /*376b0*/  IMAD.MOV.U32 R46, RZ, RZ, R232 ;  /* 0x000000ffff2e7224 */ /* 0x000fe400078e00e8 */
[----:B------:R-:W-:-:S05]  /*376c0*/  IMAD.MOV.U32 R47, RZ, RZ, R233 ;  /* 0x000000ffff2f7224 */ /* 0x000fca00078e00e9 */
[----:B------:R1:W-:Y:S02]  /*376d0*/  STS.128 [R0+0x200], R44 ;  /* 0x0002002c00007388 */ /* 0x0003e40000000c00 */
[----:B-1----:R-:W-:Y:S02]  /*376e0*/  IMAD.MOV.U32 R44, RZ, RZ, R212 ;  /* 0x000000ffff2c7224 */ /* 0x002fe400078e00d4 */
        /* <DEDUP_REMOVED lines=18> */
[----:B------:R1:W-:Y:S01]  /*37810*/  STS.128 [R0+0xe00], R8 ;  /* 0x000e000800007388 */ /* 0x0003e20000000c00 */
[----:B------:R-:W-:-:S03]  /*37820*/  IMAD.MOV.U32 R44, RZ, RZ, R96 ;  /* 0x000000ffff2c7224 */ /* 0x000fc600078e0060 */
[----:B-1----:R-:W2:Y:S04]  /*37830*/  LDL.LU R8, [R1+0x5b0] ;  /* 0x0005b00001087983 */ /* 0x002ea80000300800 */
[----:B------:R-:W2:Y:S04]  /*37840*/  LDL.LU R9, [R1+0x5b4] ;  /* 0x0005b40001097983 */ /* 0x000ea80000300800 */
[----:B------:R-:W2:Y:S04]  /*37850*/  LDL.LU R10, [R1+0x660] ;  /* 0x00066000010a7983 */ /* 0x000ea80000300800 */
[----:B------:R-:W2:Y:S01]  /*37860*/  LDL.LU R11, [R1+0x664] ;  /* 0x00066400010b7983 */ /* 0x000ea20000300800 */
[----:B------:R-:W-:-:S03]  /*37870*/  IMAD.MOV.U32 R45, RZ, RZ, R97 ;  /* 0x000000ffff2d7224 */ /* 0x000fc600078e0061 */
[----:B---3--:R1:W-:Y:S01]  /*37880*/  STS.128 [R0], R48 ;  /* 0x0000003000007388 */ /* 0x0083e20000000c00 */
[----:B------:R-:W-:-:S03]  /*37890*/  IMAD.MOV.U32 R232, RZ, RZ, R242 ;  /* 0x000000ffffe87224 */ /* 0x000fc600078e00f2 */
[----:B------:R3:W-:Y:S01]  /*378a0*/  STS.128 [R0+0x600], R44 ;  /* 0x0006002c00007388 */ /* 0x0007e20000000c00 */
[----:B------:R-:W-:Y:S02]  /*378b0*/  IMAD.MOV.U32 R233, RZ, RZ, R243 ;  /* 0x000000ffffe97224 */ /* 0x000fe400078e00f3 */
[----:B------:R-:W-:Y:S02]  /*378c0*/  IMAD.MOV.U32 R216, RZ, RZ, R214 ;  /* 0x000000ffffd87224 */ /* 0x000fe400078e00d6 */
[----:B------:R-:W-:Y:S02]  /*378d0*/  IMAD.MOV.U32 R217, RZ, RZ, R215 ;  /* 0x000000ffffd97224 */ /* 0x000fe400078e00d7 */
[----:B------:R-:W-:Y:S02]  /*378e0*/  IMAD.MOV.U32 R124, RZ, RZ, R150 ;  /* 0x000000ffff7c7224 */ /* 0x000fe400078e0096 */
[----:B------:R-:W-:Y:S02]  /*378f0*/  IMAD.MOV.U32 R125, RZ, RZ, R151 ;  /* 0x000000ffff7d7224 */ /* 0x000fe400078e0097 */
[----:B------:R-:W-:-:S02]  /*37900*/  IMAD.MOV.U32 R24, RZ, RZ, R22 ;  /* 0x000000ffff187224 */ /* 0x000fc400078e0016 */
[----:B-1----:R-:W-:Y:S02]  /*37910*/  IMAD.MOV.U32 R50, RZ, RZ, R100 ;  /* 0x000000ffff327224 */ /* 0x002fe400078e0064 */
[----:B------:R-:W-:Y:S02]  /*37920*/  IMAD.MOV.U32 R51, RZ, RZ, R101 ;  /* 0x000000ffff337224 */ /* 0x000fe400078e0065 */
[----:B---3--:R-:W-:Y:S02]  /*37930*/  IMAD.MOV.U32 R46, RZ, RZ, R160 ;  /* 0x000000ffff2e7224 */ /* 0x008fe400078e00a0 */
        /* <DEDUP_REMOVED lines=9> */
[----:B------:R-:W-:Y:S01]  /*379d0*/  IMAD.MOV.U32 R25, RZ, RZ, R23 ;  /* 0x000000ffff197224 */ /* 0x000fe200078e0017 */
[----:B------:R-:W-:Y:S04]  /*379e0*/  STS.128 [R0+0x280], R232 ;  /* 0x000280e800007388 */ /* 0x000fe80000000c00 */
[----:B------:R-:W-:Y:S04]  /*379f0*/  STS.128 [R0+0x480], R216 ;  /* 0x000480d800007388 */ /* 0x000fe80000000c00 */
[----:B------:R-:W-:Y:S04]  /*37a00*/  STS.128 [R0+0x800], R48 ;  /* 0x0008003000007388 */ /* 0x000fe80000000c00 */
[----:B------:R-:W-:Y:S04]  /*37a10*/  STS.128 [R0+0x880], R100 ;  /* 0x0008806400007388 */ /* 0x000fe80000000c00 */
[----:B------:R-:W-:Y:S04]  /*37a20*/  STS.128 [R0+0xa80], R124 ;  /* 0x000a807c00007388 */ /* 0x000fe80000000c00 */
[----:B------:R-:W-:Y:S04]  /*37a30*/  STS.128 [R0+0xc00], R44 ;  /* 0x000c002c00007388 */ /* 0x000fe80000000c00 */
[----:B------:R-:W-:Y:S04]  /*37a40*/  STS.128 [R0+0xc80], R160 ;  /* 0x000c80a000007388 */ /* 0x000fe80000000c00 */
[----:B------:R-:W-:Y:S01]  /*37a50*/  STS.128 [R0+0xe80], R24 ;  /* 0x000e801800007388 */ /* 0x000fe20000000c00 */
[C---:B------:R-:W-:Y:S01]  /*37a60*/  IMAD.SHL.U32 R2, R52.reuse, 0x2000, RZ ;  /* 0x0000200034027824 */ /* 0x040fe200078e00ff */
[----:B------:R-:W-:-:S04]  /*37a70*/  LOP3.LUT R3, R52, 0xff, RZ, 0xc0, !PT ;  /* 0x000000ff34037812 */ /* 0x000fc800078ec0ff */
[----:B------:R-:W-:-:S05]  /*37a80*/  LOP3.LUT R2, R2, 0xc000, RZ, 0xc0, !PT ;  /* 0x0000c00002027812 */ /* 0x000fca00078ec0ff */
[----:B------:R-:W-:Y:S01]  /*37a90*/  IMAD R2, R3, 0x10, R2 ;  /* 0x0000001003027824 */ /* 0x000fe200078e0202 */
[----:B------:R-:W-:Y:S06]  /*37aa0*/  BAR.SYNC.DEFER_BLOCKING 0x0 ;  /* 0x0000000000007b1d */ /* 0x000fec0000010000 */
[----:B------:R-:W1:Y:S04]  /*37ab0*/  LDS.128 R20, [R2] ;  /* 0x0000000002147984 */ /* 0x000e680000000c00 */
[----:B------:R-:W3:Y:S04]  /*37ac0*/  LDS.128 R44, [R2+0x1000] ;  /* 0x00100000022c7984 */ /* 0x000ee80000000c00 */
[----:B------:R-:W4:Y:S04]  /*37ad0*/  LDS.128 R24, [R2+0x2000] ;  /* 0x0020000002187984 */ /* 0x000f280000000c00 */
[----:B-1----:R-:W-:Y:S04]  /*37ae0*/  STL.64 [R1+0x100], R20 ;  /* 0x0001001401007387 */ /* 0x002fe80000100a00 */
[----:B------:R-:W-:Y:S04]  /*37af0*/  STL.64 [R1+0x108], R22 ;  /* 0x0001081601007387 */ /* 0x000fe80000100a00 */
[----:B------:R-:W1:Y:S01]  /*37b00*/  LDS.128 R20, [R2+0x3000] ;  /* 0x0030000002147984 */ /* 0x000e620000000c00 */
[----:B------:R-:W-:-:S03]  /*37b10*/  LOP3.LUT R120, R2, 0x20, RZ, 0x3c, !PT ;  /* 0x0000002002787812 */ /* 0x000fc600078e3cff */
[----:B---3--:R-:W-:Y:S04]  /*37b20*/  STL.64 [R1+0x190], R44 ;  /* 0x0001902c01007387 */ /* 0x008fe80000100a00 */
[----:B------:R-:W-:Y:S04]  /*37b30*/  STL.64 [R1+0x198], R46 ;  /* 0x0001982e01007387 */ /* 0x000fe80000100a00 */
[----:B------:R-:W3:Y:S04]  /*37b40*/  LDS.128 R44, [R120] ;  /* 0x00000000782c7984 */ /* 0x000ee80000000c00 */
[----:B----4-:R-:W-:Y:S04]  /*37b50*/  STL.64 [R1+0x280], R24 ;  /* 0x0002801801007387 */ /* 0x010fe80000100a00 */
[----:B------:R-:W-:Y:S04]  /*37b60*/  STL.64 [R1+0x288], R26 ;  /* 0x0002881a01007387 */ /* 0x000fe80000100a00 */
[----:B------:R-:W4:Y:S04]  /*37b70*/  LDS.128 R24, [R120+0x1000] ;  /* 0x0010000078187984 */ /* 0x000f280000000c00 */
[----:B-1----:R-:W-:Y:S04]  /*37b80*/  STL.64 [R1+0x2e0], R20 ;  /* 0x0002e01401007387 */ /* 0x002fe80000100a00 */
[----:B------:R-:W-:Y:S04]  /*37b90*/  STL.64 [R1+0x2e8], R22 ;  /* 0x0002e81601007387 */ /* 0x000fe80000100a00 */
[----:B------:R-:W1:Y:S01]  /*37ba0*/  LDS.128 R20, [R120+0x2000] ;  /* 0x0020000078147984 */ /* 0x000e620000000c00 */
[----:B------:R-:W-:-:S03]  /*37bb0*/  LOP3.LUT R252, R2, 0x40, RZ, 0x3c, !PT ;  /* 0x0000004002fc7812 */ /* 0x000fc600078e3cff */
[----:B---3--:R-:W-:Y:S04]  /*37bc0*/  STL.64 [R1+0x110], R44 ;  /* 0x0001102c01007387 */ /* 0x008fe80000100a00 */
[----:B------:R-:W-:Y:S04]  /*37bd0*/  STL.64 [R1+0x118], R46 ;  /* 0x0001182e01007387 */ /* 0x000fe80000100a00 */
[----:B------:R-:W3:Y:S04]  /*37be0*/  LDS.128 R44, [R120+0x3000] ;  /* 0x00300000782c7984 */ /* 0x000ee80000000c00 */
[----:B----4-:R-:W-:Y:S04]  /*37bf0*/  STL.64 [R1+0x240], R24 ;  /* 0x0002401801007387 */ /* 0x010fe80000100a00 */
[----:B------:R-:W-:Y:S04]  /*37c00*/  STL.64 [R1+0x248], R26 ;  /* 0x0002481a01007387 */ /* 0x000fe80000100a00 */
[----:B------:R-:W4:Y:S04]  /*37c10*/  LDS.128 R24, [R252] ;  /* 0x00000000fc187984 */ /* 0x000f280000000c00 */
        /* <DEDUP_REMOVED lines=9> */
[----:B------:R-:W4:Y:S04]  /*37cb0*/  LDS.128 R24, [R252+0x3000] ;  /* 0x00300000fc187984 */ /* 0x000f280000000c00 */
[----:B-1----:R-:W-:Y:S04]  /*37cc0*/  STL.64 [R1+0x250], R20 ;  /* 0x0002501401007387 */ /* 0x002fe80000100a00 */
[----:B------:R-:W-:Y:S04]  /*37cd0*/  STL.64 [R1+0x258], R22 ;  /* 0x0002581601007387 */ /* 0x000fe80000100a00 */
[----:B------:R-:W1:Y:S04]  /*37ce0*/  LDS.128 R20, [R3] ;  /* 0x0000000003147984 */ /* 0x000e680000000c00 */
        /* <DEDUP_REMOVED lines=8> */
[----:B------:R-:W1:Y:S04]  /*37d70*/  LDS.128 R20, [R3+0x3000] ;  /* 0x0030000003147984 */ /* 0x000e680000000c00 */
[----:B------:R-:W-:Y:S06]  /*37d80*/  BAR.SYNC.DEFER_BLOCKING 0x0 ;  /* 0x0000000000007b1d */ /* 0x000fec0000010000 */
[----:B---3--:R-:W-:Y:S04]  /*37d90*/  STL.64 [R1+0xf0], R44 ;  /* 0x0000f02c01007387 */ /* 0x008fe80000100a00 */
[----:B------:R-:W-:Y:S04]  /*37da0*/  STL.64 [R1+0xf8], R46 ;  /* 0x0000f82e01007387 */ /* 0x000fe80000100a00 */
[----:B----4-:R-:W-:Y:S04]  /*37db0*/  STL.64 [R1+0x2d0], R24 ;  /* 0x0002d01801007387 */ /* 0x010fe80000100a00 */
[----:B------:R-:W-:Y:S04]  /*37dc0*/  STL.64 [R1+0x2d8], R26 ;  /* 0x0002d81a01007387 */ /* 0x000fe80000100a00 */
[----:B--2---:R2:W-:Y:S04]  /*37dd0*/  STS.128 [R0], R8 ;  /* 0x0000000800007388 */ /* 0x0045e80000000c00 */
[----:B-1----:R1:W-:Y:S04]  /*37de0*/  STL.64 [R1+0x370], R20 ;  /* 0x0003701401007387 */ /* 0x0023e80000100a00 */
[----:B------:R3:W-:Y:S04]  /*37df0*/  STL.64 [R1+0x378], R22 ;  /* 0x0003781601007387 */ /* 0x0007e80000100a00 */
[----:B--2---:R-:W2:Y:S04]  /*37e00*/  LDL.LU R8, [R1+0x5b8] ;  /* 0x0005b80001087983 */ /* 0x004ea80000300800 */
[----:B------:R-:W2:Y:S04]  /*37e10*/  LDL.LU R9, [R1+0x5bc] ;  /* 0x0005bc0001097983 */ /* 0x000ea80000300800 */
[----:B------:R-:W2:Y:S04]  /*37e20*/  LDL.LU R10, [R1+0x668] ;  /* 0x00066800010a7983 */ /* 0x000ea80000300800 */
[----:B------:R-:W2:Y:S04]  /*37e30*/  LDL.LU R11, [R1+0x66c] ;  /* 0x00066c00010b7983 */ /* 0x000ea80000300800 */
[----:B-1----:R-:W4:Y:S04]  /*37e40*/  LDL.LU R20, [R1+0xc0] ;  /* 0x0000c00001147983 */ /* 0x002f280000300800 */
[----:B------:R-:W4:Y:S04]  /*37e50*/  LDL.LU R21, [R1+0xc4] ;  /* 0x0000c40001157983 */ /* 0x000f280000300800 */
[----:B---3--:R-:W4:Y:S04]  /*37e60*/  LDL.LU R22, [R1+0xb0] ;  /* 0x0000b00001167983 */ /* 0x008f280000300800 */
[----:B------:R-:W4:Y:S04]  /*37e70*/  LDL.LU R23, [R1+0xb4] ;  /* 0x0000b40001177983 */ /* 0x000f280000300800 */
[----:B--2---:R1:W-:Y:S04]  /*37e80*/  STS.128 [R0+0x80], R8 ;  /* 0x0000800800007388 */ /* 0x0043e80000000c00 */
[----:B-1----:R-:W2:Y:S04]  /*37e90*/  LDL.LU R8, [R1+0xc8] ;  /* 0x0000c80001087983 */ /* 0x002ea80000300800 */
[----:B------:R-:W2:Y:S04]  /*37ea0*/  LDL.LU R9, [R1+0xcc] ;  /* 0x0000cc0001097983 */ /* 0x000ea80000300800 */
[----:B------:R-:W2:Y:S04]  /*37eb0*/  LDL.LU R10, [R1+0xb8] ;  /* 0x0000b800010a7983 */ /* 0x000ea80000300800 */
[----:B------:R-:W2:Y:S04]  /*37ec0*/  LDL.LU R11, [R1+0xbc] ;  /* 0x0000bc00010b7983 */ /* 0x000ea80000300800 */
[----:B----4-:R-:W-:Y:S04]  /*37ed0*/  STS.128 [R0+0x200], R20 ;  /* 0x0002001400007388 */ /* 0x010fe80000000c00 */
[----:B--2---:R1:W-:Y:S02]  /*37ee0*/  STS.128 [R0+0x280], R8 ;  /* 0x0002800800007388 */ /* 0x0043e40000000c00 */
[----:B-1----:R-:W-:-:S02]  /*37ef0*/  IMAD.MOV.U32 R8, RZ, RZ, R220 ;  /* 0x000000ffff087224 */ /* 0x002fc400078e00dc */
[----:B------:R-:W-:Y:S02]  /*37f00*/  IMAD.MOV.U32 R9, RZ, RZ, R221 ;  /* 0x000000ffff097224 */ /* 0x000fe400078e00dd */
[----:B------:R-:W-:Y:S02]  /*37f10*/  IMAD.MOV.U32 R10, RZ, RZ, R224 ;  /* 0x000000ffff0a7224 */ /* 0x000fe400078e00e0 */
[----:B------:R-:W-:-:S05]  /*37f20*/  IMAD.MOV.U32 R11, RZ, RZ, R225 ;  /* 0x000000ffff0b7224 */ /* 0x000fca00078e00e1 */
[----:B------:R1:W-:Y:S01]  /*37f30*/  STS.128 [R0+0x400], R8 ;  /* 0x0004000800007388 */ /* 0x0003e20000000c00 */
[----:B------:R-:W-:Y:S02]  /*37f40*/  IMAD.MOV.U32 R224, RZ, RZ, R222 ;  /* 0x000000ffffe07224 */ /* 0x000fe400078e00de */
[----:B------:R-:W-:Y:S02]  /*37f50*/  IMAD.MOV.U32 R225, RZ, RZ, R223 ;  /* 0x000000ffffe17224 */ /* 0x000fe400078e00df */
[----:B-1----:R-:W-:Y:S02]  /*37f60*/  IMAD.MOV.U32 R8, RZ, RZ, R12 ;  /* 0x000000ffff087224 */ /* 0x002fe400078e000c */
[----:B------:R-:W-:Y:S02]  /*37f70*/  IMAD.MOV.U32 R9, RZ, RZ, R13 ;  /* 0x000000ffff097224 */ /* 0x000fe400078e000d */
[----:B------:R-:W-:Y:S02]  /*37f80*/  IMAD.MOV.U32 R10, RZ, RZ, R16 ;  /* 0x000000ffff0a7224 */ /* 0x000fe400078e0010 */
[----:B------:R-:W-:-:S02]  /*37f90*/  IMAD.MOV.U32 R11, RZ, RZ, R17 ;  /* 0x000000ffff0b7224 */ /* 0x000fc400078e0011 */
[----:B------:R-:W-:Y:S02]  /*37fa0*/  IMAD.MOV.U32 R16, RZ, RZ, R14 ;  /* 0x000000ffff107224 */ /* 0x000fe400078e000e */
[----:B------:R-:W-:Y:S01]  /*37fb0*/  IMAD.MOV.U32 R17, RZ, RZ, R15 ;  /* 0x000000ffff117224 */ /* 0x000fe200078e000f */
[----:B------:R1:W-:Y:S01]  /*37fc0*/  STS.128 [R0+0x600], R8 ;  /* 0x0006000800007388 */ /* 0x0003e20000000c00 */
[----:B------:R-:W-:Y:S02]  /*37fd0*/  IMAD.MOV.U32 R12, RZ, RZ, R104 ;  /* 0x000000ffff0c7224 */ /* 0x000fe400078e0068 */
[----:B------:R-:W-:Y:S02]  /*37fe0*/  IMAD.MOV.U32 R13, RZ, RZ, R105 ;  /* 0x000000ffff0d7224 */ /* 0x000fe400078e0069 */
[----:B------:R-:W-:Y:S02]  /*37ff0*/  IMAD.MOV.U32 R14, RZ, RZ, R108 ;  /* 0x000000ffff0e7224 */ /* 0x000fe400078e006c */
[----:B------:R-:W-:-:S02]  /*38000*/  IMAD.MOV.U32 R15, RZ, RZ, R109 ;  /* 0x000000ffff0f7224 */ /* 0x000fc400078e006d */
[----:B------:R-:W-:Y:S02]  /*38010*/  IMAD.MOV.U32 R108, RZ, RZ, R106 ;  /* 0x000000ffff6c7224 */ /* 0x000fe400078e006a */
[----:B-1----:R-:W-:Y:S02]  /*38020*/  IMAD.MOV.U32 R8, RZ, RZ, R128 ;  /* 0x000000ffff087224 */ /* 0x002fe400078e0080 */
[----:B------:R-:W-:Y:S02]  /*38030*/  IMAD.MOV.U32 R9, RZ, RZ, R129 ;  /* 0x000000ffff097224 */ /* 0x000fe400078e0081 */
[----:B------:R-:W-:Y:S02]  /*38040*/  IMAD.MOV.U32 R10, RZ, RZ, R132 ;  /* 0x000000ffff0a7224 */ /* 0x000fe400078e0084 */
[----:B------:R-:W-:Y:S01]  /*38050*/  IMAD.MOV.U32 R11, RZ, RZ, R133 ;  /* 0x000000ffff0b7224 */ /* 0x000fe200078e0085 */
[----:B------:R1:W-:Y:S01]  /*38060*/  STS.128 [R0+0x800], R12 ;  /* 0x0008000c00007388 */ /* 0x0003e20000000c00 */
[----:B------:R-:W-:-:S03]  /*38070*/  IMAD.MOV.U32 R109, RZ, RZ, R107 ;  /* 0x000000ffff6d7224 */ /* 0x000fc600078e006b */
[----:B------:R2:W-:Y:S01]  /*38080*/  STS.128 [R0+0xa00], R8 ;  /* 0x000a000800007388 */ /* 0x0005e20000000c00 */
[----:B------:R-:W-:Y:S02]  /*38090*/  IMAD.MOV.U32 R132, RZ, RZ, R130 ;  /* 0x000000ffff847224 */ /* 0x000fe400078e0082 */
[----:B------:R-:W-:Y:S01]  /*380a0*/  IMAD.MOV.U32 R133, RZ, RZ, R131 ;  /* 0x000000ffff857224 */ /* 0x000fe200078e0083 */
[----:B------:R-:W-:Y:S01]  /*380b0*/  STS.128 [R0+0x480], R224 ;  /* 0x000480e000007388 */ /* 0x000fe20000000c00 */
[----:B-1----:R-:W-:Y:S02]  /*380c0*/  IMAD.MOV.U32 R14, RZ, RZ, R156 ;  /* 0x000000ffff0e7224 */ /* 0x002fe400078e009c */
[----:B------:R-:W-:Y:S02]  /*380d0*/  IMAD.MOV.U32 R15, RZ, RZ, R157 ;  /* 0x000000ffff0f7224 */ /* 0x000fe400078e009d */
[----:B--2---:R-:W-:Y:S02]  /*380e0*/  IMAD.MOV.U32 R10, RZ, RZ, R32 ;  /* 0x000000ffff0a7224 */ /* 0x004fe400078e0020 */
        /* <DEDUP_REMOVED lines=9> */
[----:B------:R-:W-:Y:S04]  /*38180*/  STS.128 [R0+0x680], R16 ;  /* 0x0006801000007388 */ /* 0x000fe80000000c00 */
[----:B------:R-:W-:Y:S04]  /*38190*/  STS.128 [R0+0x880], R108 ;  /* 0x0008806c00007388 */ /* 0x000fe80000000c00 */
[----:B------:R-:W-:Y:S04]  /*381a0*/  STS.128 [R0+0xa80], R132 ;  /* 0x000a808400007388 */ /* 0x000fe80000000c00 */
[----:B------:R1:W-:Y:S04]  /*381b0*/  STS.128 [R0+0xc00], R12 ;  /* 0x000c000c00007388 */ /* 0x0003e80000000c00 */
[----:B------:R-:W-:Y:S04]  /*381c0*/  STS.128 [R0+0xc80], R156 ;  /* 0x000c809c00007388 */ /* 0x000fe80000000c00 */
[----:B------:R-:W-:Y:S04]  /*381d0*/  STS.128 [R0+0xe00], R8 ;  /* 0x000e000800007388 */ /* 0x000fe80000000c00 */
[----:B------:R-:W-:Y:S04]  /*381e0*/  STS.128 [R0+0xe80], R32 ;  /* 0x000e802000007388 */ /* 0x000fe80000000c00 */
[----:B------:R-:W-:Y:S06]  /*381f0*/  BAR.SYNC.DEFER_BLOCKING 0x0 ;  /* 0x0000000000007b1d */ /* 0x000fec0000010000 */
[----:B-1----:R-:W2:Y:S04]  /*38200*/  LDL.LU R12, [R1+0x670] ;  /* 0x00067000010c7983 */ /* 0x002ea80000300800 */
[----:B------:R-:W2:Y:S04]  /*38210*/  LDL.LU R13, [R1+0x674] ;  /* 0x00067400010d7983 */ /* 0x000ea80000300800 */
[----:B------:R-:W2:Y:S04]  /*38220*/  LDL.LU R14, [R1+0x720] ;  /* 0x00072000010e7983 */ /* 0x000ea80000300800 */
[----:B------:R-:W2:Y:S04]  /*38230*/  LDL.LU R15, [R1+0x724] ;  /* 0x00072400010f7983 */ /* 0x000ea80000300800 */
[----:B------:R-:W1:Y:S04]  /*38240*/  LDS.128 R8, [R2] ;  /* 0x0000000002087984 */ /* 0x000e680000000c00 */
[----:B------:R-:W3:Y:S04]  /*38250*/  LDS.128 R20, [R2+0x1000] ;  /* 0x0010000002147984 */ /* 0x000ee80000000c00 */
[----:B------:R-:W4:Y:S04]  /*38260*/  LDS.128 R16, [R2+0x2000] ;  /* 0x0020000002107984 */ /* 0x000f280000000c00 */
[----:B-1----:R-:W-:Y:S04]  /*38270*/  STL.64 [R1+0x490], R8 ;  /* 0x0004900801007387 */ /* 0x002fe80000100a00 */
[----:B------:R-:W-:Y:S04]  /*38280*/  STL.64 [R1+0x498], R10 ;  /* 0x0004980a01007387 */ /* 0x000fe80000100a00 */
[----:B------:R-:W1:Y:S04]  /*38290*/  LDS.128 R8, [R2+0x3000] ;  /* 0x0030000002087984 */ /* 0x000e680000000c00 */
        /* <DEDUP_REMOVED lines=8> */
[----:B------:R-:W1:Y:S04]  /*38320*/  LDS.128 R8, [R120+0x2000] ;  /* 0x0020000078087984 */ /* 0x000e680000000c00 */
        /* <DEDUP_REMOVED lines=29> */
[----:B------:R-:W-:Y:S06]  /*38500*/  BAR.SYNC.DEFER_BLOCKING 0x0 ;  /* 0x0000000000007b1d */ /* 0x000fec0000010000 */
[----:B----4-:R-:W-:Y:S04]  /*38510*/  STL.64 [R1+0xb0], R16 ;  /* 0x0000b01001007387 */ /* 0x010fe80000100a00 */
[----:B------:R-:W-:Y:S04]  /*38520*/  STL.64 [R1+0xb8], R18 ;  /* 0x0000b81201007387 */ /* 0x000fe80000100a00 */
[----:B-1----:R1:W-:Y:S04]  /*38530*/  STL.64 [R1+0x90], R8 ;  /* 0x0000900801007387 */ /* 0x0023e80000100a00 */
[----:B------:R3:W-:Y:S04]  /*38540*/  STL.64 [R1+0x98], R10 ;  /* 0x0000980a01007387 */ /* 0x0007e80000100a00 */
[----:B-1----:R-:W4:Y:S04]  /*38550*/  LDL.LU R8, [R1+0x678] ;  /* 0x0006780001087983 */ /* 0x002f280000300800 */
[----:B------:R-:W4:Y:S04]  /*38560*/  LDL.LU R9, [R1+0x67c] ;  /* 0x00067c0001097983 */ /* 0x000f280000300800 */
[----:B---3--:R-:W4:Y:S04]  /*38570*/  LDL.LU R10, [R1+0x728] ;  /* 0x00072800010a7983 */ /* 0x008f280000300800 */
[----:B------:R-:W4:Y:S04]  /*38580*/  LDL.LU R11, [R1+0x72c] ;  /* 0x00072c00010b7983 */ /* 0x000f280000300800 */
[----:B--2---:R-:W-:Y:S04]  /*38590*/  STS.128 [R0], R12 ;  /* 0x0000000c00007388 */ /* 0x004fe80000000c00 */
[----:B----4-:R1:W-:Y:S02]  /*385a0*/  STS.128 [R0+0x80], R8 ;  /* 0x0000800800007388 */ /* 0x0103e40000000c00 */
[----:B-1----:R-:W-:-:S02]  /*385b0*/  IMAD.MOV.U32 R8, RZ, RZ, R236 ;  /* 0x000000ffff087224 */ /* 0x002fc400078e00ec */
        /* <DEDUP_REMOVED lines=23> */
[----:B------:R1:W-:Y:S04]  /*38730*/  STS.128 [R0+0xe00], R4 ;  /* 0x000e000400007388 */ /* 0x0003e80000000c00 */
[----:B-1----:R-:W2:Y:S04]  /*38740*/  LDL.LU R4, [R1+0x860] ;  /* 0x0008600001047983 */ /* 0x002ea80000300800 */
[----:B------:R-:W2:Y:S04]  /*38750*/  LDL.LU R5, [R1+0x864] ;  /* 0x0008640001057983 */ /* 0x000ea80000300800 */
[----:B------:R-:W2:Y:S04]  /*38760*/  LDL.LU R6, [R1+0x850] ;  /* 0x0008500001067983 */ /* 0x000ea80000300800 */
[----:B------:R-:W2:Y:S01]  /*38770*/  LDL.LU R7, [R1+0x854] ;  /* 0x0008540001077983 */ /* 0x000ea20000300800 */
[----:B------:R-:W-:-:S02]  /*38780*/  IMAD.MOV.U32 R8, RZ, RZ, R228 ;  /* 0x000000ffff087224 */ /* 0x000fc400078e00e4 */
[----:B------:R-:W-:-:S05]  /*38790*/  IMAD.MOV.U32 R9, RZ, RZ, R229 ;  /* 0x000000ffff097224 */ /* 0x000fca00078e00e5 */
[----:B------:R1:W-:Y:S01]  /*387a0*/  STS.128 [R0+0x400], R8 ;  /* 0x0004000800007388 */ /* 0x0003e20000000c00 */
[----:B------:R-:W-:Y:S02]  /*387b0*/  IMAD.MOV.U32 R168, RZ, RZ, R238 ;  /* 0x000000ffffa87224 */ /* 0x000fe400078e00ee */
[----:B------:R-:W-:Y:S02]  /*387c0*/  IMAD.MOV.U32 R169, RZ, RZ, R239 ;  /* 0x000000ffffa97224 */ /* 0x000fe400078e00ef */
[----:B------:R-:W-:Y:S02]  /*387d0*/  IMAD.MOV.U32 R92, RZ, RZ, R86 ;  /* 0x000000ffff5c7224 */ /* 0x000fe400078e0056 */
[----:B------:R-:W-:Y:S02]  /*387e0*/  IMAD.MOV.U32 R93, RZ, RZ, R87 ;  /* 0x000000ffff5d7224 */ /* 0x000fe400078e0057 */
[----:B------:R-:W-:Y:S02]  /*387f0*/  IMAD.MOV.U32 R116, RZ, RZ, R138 ;  /* 0x000000ffff747224 */ /* 0x000fe400078e008a */
[----:B-1----:R-:W-:-:S02]  /*38800*/  IMAD.MOV.U32 R8, RZ, RZ, R112 ;  /* 0x000000ffff087224 */ /* 0x002fc400078e0070 */
[----:B------:R-:W-:Y:S02]  /*38810*/  IMAD.MOV.U32 R9, RZ, RZ, R113 ;  /* 0x000000ffff097224 */ /* 0x000fe400078e0071 */
[----:B------:R-:W-:Y:S02]  /*38820*/  IMAD.MOV.U32 R10, RZ, RZ, R88 ;  /* 0x000000ffff0a7224 */ /* 0x000fe400078e0058 */
[----:B------:R-:W-:Y:S02]  /*38830*/  IMAD.MOV.U32 R11, RZ, RZ, R89 ;  /* 0x000000ffff0b7224 */ /* 0x000fe400078e0059 */
[----:B------:R-:W-:-:S03]  /*38840*/  IMAD.MOV.U32 R88, RZ, RZ, R114 ;  /* 0x000000ffff587224 */ /* 0x000fc600078e0072 */
[----:B------:R1:W-:Y:S01]  /*38850*/  STS.128 [R0+0x800], R8 ;  /* 0x0008000800007388 */ /* 0x0003e20000000c00 */
[----:B------:R-:W-:Y:S02]  /*38860*/  IMAD.MOV.U32 R89, RZ, RZ, R115 ;  /* 0x000000ffff597224 */ /* 0x000fe400078e0073 */
[----:B------:R-:W-:Y:S02]  /*38870*/  IMAD.MOV.U32 R117, RZ, RZ, R139 ;  /* 0x000000ffff757224 */ /* 0x000fe400078e008b */
[----:B------:R-:W-:Y:S02]  /*38880*/  IMAD.MOV.U32 R40, RZ, RZ, R38 ;  /* 0x000000ffff287224 */ /* 0x000fe400078e0026 */
[----:B------:R-:W-:Y:S01]  /*38890*/  IMAD.MOV.U32 R41, RZ, RZ, R39 ;  /* 0x000000ffff297224 */ /* 0x000fe200078e0027 */
[----:B------:R-:W-:Y:S01]  /*388a0*/  STS.128 [R0+0x280], R168 ;  /* 0x000280a800007388 */ /* 0x000fe20000000c00 */
[----:B-1----:R-:W-:Y:S02]  /*388b0*/  IMAD.MOV.U32 R10, RZ, RZ, R140 ;  /* 0x000000ffff0a7224 */ /* 0x002fe400078e008c */
[----:B------:R-:W-:-:S02]  /*388c0*/  IMAD.MOV.U32 R11, RZ, RZ, R141 ;  /* 0x000000ffff0b7224 */ /* 0x000fc400078e008d */
[----:B------:R-:W-:Y:S02]  /*388d0*/  IMAD.MOV.U32 R8, RZ, RZ, R164 ;  /* 0x000000ffff087224 */ /* 0x000fe400078e00a4 */
[----:B------:R-:W-:Y:S02]  /*388e0*/  IMAD.MOV.U32 R9, RZ, RZ, R165 ;  /* 0x000000ffff097224 */ /* 0x000fe400078e00a5 */
[----:B------:R-:W-:Y:S02]  /*388f0*/  IMAD.MOV.U32 R140, RZ, RZ, R166 ;  /* 0x000000ffff8c7224 */ /* 0x000fe400078e00a6 */
[----:B------:R-:W-:Y:S01]  /*38900*/  IMAD.MOV.U32 R141, RZ, RZ, R167 ;  /* 0x000000ffff8d7224 */ /* 0x000fe200078e00a7 */
[----:B------:R-:W-:Y:S04]  /*38910*/  STS.128 [R0+0x680], R92 ;  /* 0x0006805c00007388 */ /* 0x000fe80000000c00 */
[----:B------:R-:W-:Y:S04]  /*38920*/  STS.128 [R0+0x880], R88 ;  /* 0x0008805800007388 */ /* 0x000fe80000000c00 */
[----:B------:R-:W-:Y:S04]  /*38930*/  STS.128 [R0+0xa80], R116 ;  /* 0x000a807400007388 */ /* 0x000fe80000000c00 */
[----:B------:R-:W-:Y:S04]  /*38940*/  STS.128 [R0+0xc00], R8 ;  /* 0x000c000800007388 */ /* 0x000fe80000000c00 */
[----:B------:R-:W-:Y:S04]  /*38950*/  STS.128 [R0+0xc80], R140 ;  /* 0x000c808c00007388 */ /* 0x000fe80000000c00 */
[----:B------:R-:W-:Y:S04]  /*38960*/  STS.128 [R0+0xe80], R40 ;  /* 0x000e802800007388 */ /* 0x000fe80000000c00 */
[----:B------:R-:W-:Y:S06]  /*38970*/  BAR.SYNC.DEFER_BLOCKING 0x0 ;  /* 0x0000000000007b1d */ /* 0x000fec0000010000 */
[----:B------:R-:W1:Y:S04]  /*38980*/  LDS.128 R12, [R2] ;  /* 0x00000000020c7984 */ /* 0x000e680000000c00 */
[----:B------:R-:W3:Y:S04]  /*38990*/  LDS.128 R8, [R2+0x1000] ;  /* 0x0010000002087984 */ /* 0x000ee80000000c00 */
[----:B------:R-:W4:Y:S04]  /*389a0*/  LDS.128 R16, [R2+0x2000] ;  /* 0x0020000002107984 */ /* 0x000f280000000c00 */
[----:B------:R-:W-:Y:S04]  /*389b0*/  LDS.128 R248, [R120+0x1000] ;  /* 0x0010000078f87984 */ /* 0x000fe80000000c00 */
[----:B------:R-:W-:Y:S04]  /*389c0*/  LDS.128 R244, [R120+0x2000] ;  /* 0x0020000078f47984 */ /* 0x000fe80000000c00 */
[----:B------:R-:W-:Y:S04]  /*389d0*/  LDS.128 R240, [R120+0x3000] ;  /* 0x0030000078f07984 */ /* 0x000fe80000000c00 */
[----:B------:R-:W-:Y:S04]  /*389e0*/  LDS.128 R236, [R252] ;  /* 0x00000000fcec7984 */ /* 0x000fe80000000c00 */
[----:B------:R-:W-:Y:S04]  /*389f0*/  LDS.128 R232, [R252+0x1000] ;  /* 0x00100000fce87984 */ /* 0x000fe80000000c00 */
[----:B------:R-:W-:Y:S04]  /*38a00*/  LDS.128 R228, [R252+0x2000] ;  /* 0x00200000fce47984 */ /* 0x000fe80000000c00 */
[----:B------:R-:W-:Y:S04]  /*38a10*/  LDS.128 R224, [R252+0x3000] ;  /* 0x00300000fce07984 */ /* 0x000fe80000000c00 */
[----:B-1----:R-:W-:Y:S04]  /*38a20*/  STL.64 [R1+0x40], R12 ;  /* 0x0000400c01007387 */ /* 0x002fe80000100a00 */
[----:B------:R-:W-:Y:S04]  /*38a30*/  STL.64 [R1+0x48], R14 ;  /* 0x0000480e01007387 */ /* 0x000fe80000100a00 */
[----:B------:R-:W1:Y:S04]  /*38a40*/  LDS.128 R12, [R2+0x3000] ;  /* 0x00300000020c7984 */ /* 0x000e680000000c00 */
[----:B---3--:R-:W-:Y:S04]  /*38a50*/  STL.64 [R1+0x30], R8 ;  /* 0x0000300801007387 */ /* 0x008fe80000100a00 */
[----:B------:R-:W-:Y:S04]  /*38a60*/  STL.64 [R1+0x38], R10 ;  /* 0x0000380a01007387 */ /* 0x000fe80000100a00 */
[----:B------:R-:W3:Y:S04]  /*38a70*/  LDS.128 R8, [R120] ;  /* 0x0000000078087984 */ /* 0x000ee80000000c00 */
[----:B------:R-:W-:Y:S04]  /*38a80*/  LDS.128 R220, [R3] ;  /* 0x0000000003dc7984 */ /* 0x000fe80000000c00 */
[----:B------:R-:W-:Y:S04]  /*38a90*/  LDS.128 R216, [R3+0x1000] ;  /* 0x0010000003d87984 */ /* 0x000fe80000000c00 */
[----:B------:R-:W-:Y:S04]  /*38aa0*/  LDS.128 R212, [R3+0x2000] ;  /* 0x0020000003d47984 */ /* 0x000fe80000000c00 */
[----:B------:R-:W-:Y:S04]  /*38ab0*/  LDS.128 R176, [R3+0x3000] ;  /* 0x0030000003b07984 */ /* 0x000fe80000000c00 */
[----:B------:R-:W-:Y:S06]  /*38ac0*/  BAR.SYNC.DEFER_BLOCKING 0x0 ;  /* 0x0000000000007b1d */ /* 0x000fec0000010000 */
[----:B----4-:R-:W-:Y:S04]  /*38ad0*/  STL.64 [R1+0x20], R16 ;  /* 0x0000201001007387 */ /* 0x010fe80000100a00 */
[----:B------:R-:W-:Y:S04]  /*38ae0*/  STL.64 [R1+0x28], R18 ;  /* 0x0000281201007387 */ /* 0x000fe80000100a00 */
[----:B-1----:R-:W-:Y:S04]  /*38af0*/  STL.64 [R1+0x10], R12 ;  /* 0x0000100c01007387 */ /* 0x002fe80000100a00 */
[----:B------:R-:W-:Y:S04]  /*38b00*/  STL.64 [R1+0x18], R14 ;  /* 0x0000180e01007387 */ /* 0x000fe80000100a00 */
[----:B---3--:R-:W-:Y:S04]  /*38b10*/  STL.64 [R1], R8 ;  /* 0x0000000801007387 */ /* 0x008fe80000100a00 */
[----:B------:R-:W-:Y:S04]  /*38b20*/  STL.64 [R1+0x8], R10 ;  /* 0x0000080a01007387 */ /* 0x000fe80000100a00 */
[----:B--2---:R1:W-:Y:S04]  /*38b30*/  STS.128 [R0], R4 ;  /* 0x0000000400007388 */ /* 0x0043e80000000c00 */
        /* <DEDUP_REMOVED lines=8> */
[----:B--2---:R1:W-:Y:S04]  /*38bc0*/  STS.128 [R0+0x80], R4 ;  /* 0x0000800400007388 */ /* 0x0043e80000000c00 */
[----:B-1----:R-:W2:Y:S04]  /*38bd0*/  LDL.LU R4, [R1+0x7c8] ;  /* 0x0007c80001047983 */ /* 0x002ea80000300800 */
[----:B------:R-:W2:Y:S04]  /*38be0*/  LDL.LU R5, [R1+0x7cc] ;  /* 0x0007cc0001057983 */ /* 0x000ea80000300800 */
[----:B------:R-:W2:Y:S04]  /*38bf0*/  LDL.LU R6, [R1+0x7b8] ;  /* 0x0007b80001067983 */ /* 0x000ea80000300800 */
[----:B------:R-:W2:Y:S04]  /*38c00*/  LDL.LU R7, [R1+0x7bc] ;  /* 0x0007bc0001077983 */ /* 0x000ea80000300800 */
[----:B--2---:R1:W-:Y:S04]  /*38c10*/  STS.128 [R0+0x280], R4 ;  /* 0x0002800400007388 */ /* 0x0043e80000000c00 */
[----:B-1----:R-:W2:Y:S04]  /*38c20*/  LDL.LU R4, [R1+0x710] ;  /* 0x0007100001047983 */ /* 0x002ea80000300800 */
[----:B------:R-:W2:Y:S04]  /*38c30*/  LDL.LU R5, [R1+0x714] ;  /* 0x0007140001057983 */ /* 0x000ea80000300800 */
[----:B------:R-:W2:Y:S04]  /*38c40*/  LDL.LU R6, [R1+0x700] ;  /* 0x0007000001067983 */ /* 0x000ea80000300800 */
[----:B------:R-:W2:Y:S04]  /*38c50*/  LDL.LU R7, [R1+0x704] ;  /* 0x0007040001077983 */ /* 0x000ea80000300800 */
[----:B---3--:R1:W-:Y:S04]  /*38c60*/  STS.128 [R0+0x200], R8 ;  /* 0x0002000800007388 */ /* 0x0083e80000000c00 */
[----:B-1----:R-:W3:Y:S04]  /*38c70*/  LDL.LU R8, [R1+0x718] ;  /* 0x0007180001087983 */ /* 0x002ee80000300800 */
        /* <DEDUP_REMOVED lines=13> */
[----:B---3--:R-:W-:Y:S04]  /*38d50*/  STS.128 [R0+0x480], R8 ;  /* 0x0004800800007388 */ /* 0x008fe80000000c00 */
[----:B--2---:R1:W-:Y:S04]  /*38d60*/  STS.128 [R0+0x680], R4 ;  /* 0x0006800400007388 */ /* 0x0043e80000000c00 */
[----:B-1----:R-:W2:Y:S04]  /*38d70*/  LDL.LU R4, [R1+0x1b0] ;  /* 0x0001b00001047983 */ /* 0x002ea80000300800 */
[----:B------:R-:W2:Y:S04]  /*38d80*/  LDL.LU R5, [R1+0x1b4] ;  /* 0x0001b40001057983 */ /* 0x000ea80000300800 */
[----:B------:R-:W2:Y:S04]  /*38d90*/  LDL.LU R6, [R1+0x1c0] ;  /* 0x0001c00001067983 */ /* 0x000ea80000300800 */
[----:B------:R-:W2:Y:S04]  /*38da0*/  LDL.LU R7, [R1+0x1c4] ;  /* 0x0001c40001077983 */ /* 0x000ea80000300800 */
[----:B------:R-:W3:Y:S04]  /*38db0*/  LDL.LU R20, [R1+0x1b8] ;  /* 0x0001b80001147983 */ /* 0x000ee80000300800 */
[----:B------:R-:W3:Y:S04]  /*38dc0*/  LDL.LU R21, [R1+0x1bc] ;  /* 0x0001bc0001157983 */ /* 0x000ee80000300800 */
[----:B------:R-:W3:Y:S01]  /*38dd0*/  LDL.LU R22, [R1+0x1c8] ;  /* 0x0001c80001167983 */ /* 0x000ee20000300800 */
[----:B------:R-:W-:-:S03]  /*38de0*/  IMAD.MOV.U32 R8, RZ, RZ, R200 ;  /* 0x000000ffff087224 */ /* 0x000fc600078e00c8 */
[----:B------:R-:W3:Y:S01]  /*38df0*/  LDL.LU R23, [R1+0x1cc] ;  /* 0x0001cc0001177983 */ /* 0x000ee20000300800 */
[----:B------:R-:W-:-:S03]  /*38e00*/  IMAD.MOV.U32 R9, RZ, RZ, R201 ;  /* 0x000000ffff097224 */ /* 0x000fc600078e00c9 */
        /* <DEDUP_REMOVED lines=9> */
[----:B------:R1:W-:Y:S04]  /*38ea0*/  STS.128 [R0+0x800], R8 ;  /* 0x0008000800007388 */ /* 0x0003e80000000c00 */
[----:B------:R-:W4:Y:S04]  /*38eb0*/  LDL.LU R15, [R1+0x3ec] ;  /* 0x0003ec00010f7983 */ /* 0x000f280000300800 */
[----:B-1----:R-:W4:Y:S04]  /*38ec0*/  LDL.LU R8, [R1+0x1e0] ;  /* 0x0001e00001087983 */ /* 0x002f280000300800 */
[----:B------:R-:W4:Y:S04]  /*38ed0*/  LDL.LU R9, [R1+0x1e4] ;  /* 0x0001e40001097983 */ /* 0x000f280000300800 */
[----:B------:R-:W4:Y:S04]  /*38ee0*/  LDL.LU R10, [R1+0x1d0] ;  /* 0x0001d000010a7983 */ /* 0x000f280000300800 */
[----:B------:R-:W4:Y:S04]  /*38ef0*/  LDL.LU R11, [R1+0x1d4] ;  /* 0x0001d400010b7983 */ /* 0x000f280000300800 */
[----:B--2---:R1:W-:Y:S04]  /*38f00*/  STS.128 [R0+0xa00], R4 ;  /* 0x000a000400007388 */ /* 0x0043e80000000c00 */
[----:B-1----:R-:W2:Y:S04]  /*38f10*/  LDL.LU R4, [R1+0x1e8] ;  /* 0x0001e80001047983 */ /* 0x002ea80000300800 */
[----:B------:R-:W2:Y:S04]  /*38f20*/  LDL.LU R5, [R1+0x1ec] ;  /* 0x0001ec0001057983 */ /* 0x000ea80000300800 */
[----:B------:R-:W2:Y:S04]  /*38f30*/  LDL.LU R6, [R1+0x1d8] ;  /* 0x0001d80001067983 */ /* 0x000ea80000300800 */
[----:B------:R-:W2:Y:S01]  /*38f40*/  LDL.LU R7, [R1+0x1dc] ;  /* 0x0001dc0001077983 */ /* 0x000ea20000300800 */
[----:B------:R-:W-:-:S02]  /*38f50*/  IMAD.MOV.U32 R204, RZ, RZ, R202 ;  /* 0x000000ffffcc7224 */ /* 0x000fc400078e00ca */
[----:B------:R-:W-:Y:S01]  /*38f60*/  IMAD.MOV.U32 R205, RZ, RZ, R203 ;  /* 0x000000ffffcd7224 */ /* 0x000fe200078e00cb */
[----:B---3--:R-:W-:Y:S04]  /*38f70*/  STS.128 [R0+0xa80], R20 ;  /* 0x000a801400007388 */ /* 0x008fe80000000c00 */
[----:B------:R-:W-:Y:S04]  /*38f80*/  STS.128 [R0+0x880], R204 ;  /* 0x000880cc00007388 */ /* 0x000fe80000000c00 */
[----:B----4-:R-:W-:Y:S04]  /*38f90*/  STS.128 [R0+0xc00], R16 ;  /* 0x000c001000007388 */ /* 0x010fe80000000c00 */
[----:B------:R-:W-:Y:S04]  /*38fa0*/  STS.128 [R0+0xc80], R12 ;  /* 0x000c800c00007388 */ /* 0x000fe80000000c00 */
[----:B--2---:R1:W-:Y:S04]  /*38fb0*/  STS.128 [R0+0xe80], R4 ;  /* 0x000e800400007388 */ /* 0x0043e80000000c00 */
[----:B-1----:R-:W2:Y:S04]  /*38fc0*/  LDL.LU R4, [R1+0x840] ;  /* 0x0008400001047983 */ /* 0x002ea80000300800 */
[----:B------:R-:W2:Y:S04]  /*38fd0*/  LDL.LU R5, [R1+0x844] ;  /* 0x0008440001057983 */ /* 0x000ea80000300800 */
[----:B------:R-:W2:Y:S04]  /*38fe0*/  LDL.LU R6, [R1+0x830] ;  /* 0x0008300001067983 */ /* 0x000ea80000300800 */
[----:B------:R-:W2:Y:S04]  /*38ff0*/  LDL.LU R7, [R1+0x834] ;  /* 0x0008340001077983 */ /* 0x000ea80000300800 */
[----:B------:R-:W-:Y:S04]  /*39000*/  STS.128 [R0+0xe00], R8 ;  /* 0x000e000800007388 */ /* 0x000fe80000000c00 */
[----:B------:R-:W-:Y:S06]  /*39010*/  BAR.SYNC.DEFER_BLOCKING 0x0 ;  /* 0x0000000000007b1d */ /* 0x000fec0000010000 */
[----:B------:R-:W-:Y:S04]  /*39020*/  LDS.128 R168, [R2] ;  /* 0x0000000002a87984 */ /* 0x000fe80000000c00 */
[----:B------:R-:W-:Y:S04]  /*39030*/  LDS.128 R160, [R2+0x1000] ;  /* 0x0010000002a07984 */ /* 0x000fe80000000c00 */
[----:B------:R-:W-:Y:S04]  /*39040*/  LDS.128 R156, [R2+0x2000] ;  /* 0x00200000029c7984 */ /* 0x000fe80000000c00 */
[----:B------:R-:W-:Y:S04]  /*39050*/  LDS.128 R152, [R2+0x3000] ;  /* 0x0030000002987984 */ /* 0x000fe80000000c00 */
        /* <DEDUP_REMOVED lines=12> */
[----:B------:R-:W-:Y:S06]  /*39120*/  BAR.SYNC.DEFER_BLOCKING 0x0 ;  /* 0x0000000000007b1d */ /* 0x000fec0000010000 */
        /* <DEDUP_REMOVED lines=29> */
[----:B------:R-:W4:Y:S04]  /*39300*/  LDL.LU R12, [R1+0x58] ;  /* 0x00005800010c7983 */ /* 0x000f280000300800 */
[----:B------:R-:W4:Y:S04]  /*39310*/  LDL.LU R13, [R1+0x5c] ;  /* 0x00005c00010d7983 */ /* 0x000f280000300800 */
[----:B------:R-:W4:Y:S04]  /*39320*/  LDL.LU R14, [R1+0x658] ;  /* 0x00065800010e7983 */ /* 0x000f280000300800 */
[----:B------:R-:W4:Y:S04]  /*39330*/  LDL.LU R15, [R1+0x65c] ;  /* 0x00065c00010f7983 */ /* 0x000f280000300800 */
[----:B---3--:R-:W-:Y:S04]  /*39340*/  STS.128 [R0+0x480], R8 ;  /* 0x0004800800007388 */ /* 0x008fe80000000c00 */
[----:B--2---:R1:W-:Y:S04]  /*39350*/  STS.128 [R0+0x600], R4 ;  /* 0x0006000400007388 */ /* 0x0043e80000000c00 */
[----:B-1----:R-:W2:Y:S04]  /*39360*/  LDL.LU R6, [R1+0x80] ;  /* 0x0000800001067983 */ /* 0x002ea80000300800 */
[----:B------:R-:W2:Y:S04]  /*39370*/  LDL.LU R7, [R1+0x84] ;  /* 0x0000840001077983 */ /* 0x000ea80000300800 */
[----:B------:R-:W3:Y:S04]  /*39380*/  LDL.LU R10, [R1+0x88] ;  /* 0x00008800010a7983 */ /* 0x000ee80000300800 */
[----:B----4-:R1:W-:Y:S04]  /*39390*/  STS.128 [R0+0x680], R12 ;  /* 0x0006800c00007388 */ /* 0x0103e80000000c00 */
[----:B------:R-:W3:Y:S04]  /*393a0*/  LDL.LU R11, [R1+0x8c] ;  /* 0x00008c00010b7983 */ /* 0x000ee80000300800 */
[----:B-1----:R-:W4:Y:S04]  /*393b0*/  LDL.LU R12, [R1+0x1f0] ;  /* 0x0001f000010c7983 */ /* 0x002f280000300800 */
[----:B------:R-:W4:Y:S04]  /*393c0*/  LDL.LU R13, [R1+0x1f4] ;  /* 0x0001f400010d7983 */ /* 0x000f280000300800 */
[----:B------:R-:W4:Y:S04]  /*393d0*/  LDL.LU R14, [R1+0x200] ;  /* 0x00020000010e7983 */ /* 0x000f280000300800 */
        /* <DEDUP_REMOVED lines=17> */
[----:B------:R-:W-:-:S05]  /*394f0*/  IMAD.MOV.U32 R9, RZ, RZ, R211 ;  /* 0x000000ffff097224 */ /* 0x000fca00078e00d3 */
[----:B---3--:R1:W-:Y:S04]  /*39500*/  STS.128 [R0+0x880], R8 ;  /* 0x0008800800007388 */ /* 0x0083e80000000c00 */
[----:B----4-:R3:W-:Y:S04]  /*39510*/  STS.128 [R0+0xa00], R12 ;  /* 0x000a000c00007388 */ /* 0x0107e80000000c00 */
[----:B-1----:R-:W4:Y:S04]  /*39520*/  LDL.LU R8, [R1+0x360] ;  /* 0x0003600001087983 */ /* 0x002f280000300800 */
[----:B------:R-:W4:Y:S04]  /*39530*/  LDL.LU R9, [R1+0x364] ;  /* 0x0003640001097983 */ /* 0x000f280000300800 */
[----:B------:R-:W4:Y:S04]  /*39540*/  LDL.LU R10, [R1+0x340] ;  /* 0x00034000010a7983 */ /* 0x000f280000300800 */
[----:B------:R-:W4:Y:S04]  /*39550*/  LDL.LU R11, [R1+0x344] ;  /* 0x00034400010b7983 */ /* 0x000f280000300800 */
[----:B---3--:R-:W3:Y:S04]  /*39560*/  LDL.LU R12, [R1+0x368] ;  /* 0x00036800010c7983 */ /* 0x008ee80000300800 */
        /* <DEDUP_REMOVED lines=8> */
[----:B------:R-:W-:Y:S04]  /*395f0*/  STS.128 [R0+0xa80], R20 ;  /* 0x000a801400007388 */ /* 0x000fe80000000c00 */
[----:B------:R-:W-:Y:S04]  /*39600*/  STS.128 [R0+0xc00], R16 ;  /* 0x000c001000007388 */ /* 0x000fe80000000c00 */
[----:B----4-:R-:W-:Y:S04]  /*39610*/  STS.128 [R0+0xe00], R8 ;  /* 0x000e000800007388 */ /* 0x010fe80000000c00 */
[----:B---3--:R-:W-:Y:S04]  /*39620*/  STS.128 [R0+0xe80], R12 ;  /* 0x000e800c00007388 */ /* 0x008fe80000000c00 */
        /* <DEDUP_REMOVED lines=42> */
[----:B--2---:R1:W-:Y:S02]  /*398d0*/  STS.128 [R0+0x400], R4 ;  /* 0x0004000400007388 */ /* 0x0043e40000000c00 */
[----:B-1----:R-:W-:-:S02]  /*398e0*/  IMAD.MOV.U32 R4, RZ, RZ, R180 ;  /* 0x000000ffff047224 */ /* 0x002fc400078e00b4 */
[----:B------:R-:W-:Y:S02]  /*398f0*/  IMAD.MOV.U32 R5, RZ, RZ, R181 ;  /* 0x000000ffff057224 */ /* 0x000fe400078e00b5 */
[----:B------:R-:W-:Y:S02]  /*39900*/  IMAD.MOV.U32 R6, RZ, RZ, R184 ;  /* 0x000000ffff067224 */ /* 0x000fe400078e00b8 */
[----:B------:R-:W-:Y:S01]  /*39910*/  IMAD.MOV.U32 R7, RZ, RZ, R185 ;  /* 0x000000ffff077224 */ /* 0x000fe200078e00b9 */
[----:B---3--:R-:W-:Y:S04]  /*39920*/  STS.128 [R0+0x480], R56 ;  /* 0x0004803800007388 */ /* 0x008fe80000000c00 */
[----:B------:R1:W-:Y:S04]  /*39930*/  STS.128 [R0+0x600], R4 ;  /* 0x0006000400007388 */ /* 0x0003e80000000c00 */
        /* <DEDUP_REMOVED lines=24> */
[----:B---3--:R1:W-:Y:S04]  /*39ac0*/  STS.128 [R0+0x880], R56 ;  /* 0x0008803800007388 */ /* 0x0083e80000000c00 */
[----:B------:R-:W2:Y:S04]  /*39ad0*/  LDL.LU R7, [R1+0x42c] ;  /* 0x00042c0001077983 */ /* 0x000ea80000300800 */
        /* <DEDUP_REMOVED lines=8> */
[----:B------:R-:W3:Y:S01]  /*39b60*/  LDL.LU R87, [R1+0x31c] ;  /* 0x00031c0001577983 */ /* 0x000ee20000300800 */
[----:B------:R-:W-:-:S02]  /*39b70*/  IMAD.MOV.U32 R184, RZ, RZ, R182 ;  /* 0x000000ffffb87224 */ /* 0x000fc400078e00b6 */
[----:B------:R-:W-:Y:S01]  /*39b80*/  IMAD.MOV.U32 R185, RZ, RZ, R183 ;  /* 0x000000ffffb97224 */ /* 0x000fe200078e00b7 */
[----:B------:R-:W-:Y:S04]  /*39b90*/  STS.128 [R0+0xa80], R100 ;  /* 0x000a806400007388 */ /* 0x000fe80000000c00 */
[----:B------:R-:W-:Y:S04]  /*39ba0*/  STS.128 [R0+0x680], R184 ;  /* 0x000680b800007388 */ /* 0x000fe80000000c00 */
[----:B------:R-:W-:Y:S04]  /*39bb0*/  STS.128 [R0+0xc00], R96 ;  /* 0x000c006000007388 */ /* 0x000fe80000000c00 */
[----:B--2---:R1:W-:Y:S04]  /*39bc0*/  STS.128 [R0+0xc80], R4 ;  /* 0x000c800400007388 */ /* 0x0043e80000000c00 */
[----:B-1----:R-:W2:Y:S04]  /*39bd0*/  LDL.LU R4, [R1+0x800] ;  /* 0x0008000001047983 */ /* 0x002ea80000300800 */
[----:B------:R-:W2:Y:S04]  /*39be0*/  LDL.LU R5, [R1+0x804] ;  /* 0x0008040001057983 */ /* 0x000ea80000300800 */
[----:B----4-:R-:W-:Y:S04]  /*39bf0*/  STS.128 [R0+0xe00], R56 ;  /* 0x000e003800007388 */ /* 0x010fe80000000c00 */
[----:B------:R-:W2:Y:S04]  /*39c00*/  LDL.LU R6, [R1+0x7f0] ;  /* 0x0007f00001067983 */ /* 0x000ea80000300800 */
[----:B------:R-:W2:Y:S04]  /*39c10*/  LDL.LU R7, [R1+0x7f4] ;  /* 0x0007f40001077983 */ /* 0x000ea80000300800 */
[----:B---3--:R-:W-:Y:S04]  /*39c20*/  STS.128 [R0+0xe80], R84 ;  /* 0x000e805400007388 */ /* 0x008fe80000000c00 */
[----:B------:R-:W-:Y:S06]  /*39c30*/  BAR.SYNC.DEFER_BLOCKING 0x0 ;  /* 0x0000000000007b1d */ /* 0x000fec0000010000 */
[----:B------:R-:W1:Y:S04]  /*39c40*/  LDS.128 R56, [R2] ;  /* 0x0000000002387984 */ /* 0x000e680000000c00 */
[----:B------:R-:W3:Y:S04]  /*39c50*/  LDS.128 R96, [R2+0x2000] ;  /* 0x0020000002607984 */ /* 0x000ee80000000c00 */
[----:B------:R-:W4:Y:S04]  /*39c60*/  LDS.128 R104, [R120+0x2000] ;  /* 0x0020000078687984 */ /* 0x000f280000000c00 */
[----:B------:R-:W-:Y:S04]  /*39c70*/  LDS.128 R108, [R252+0x1000] ;  /* 0x00100000fc6c7984 */ /* 0x000fe80000000c00 */
[----:B------:R-:W-:Y:S04]  /*39c80*/  LDS.128 R100, [R120+0x1000] ;  /* 0x0010000078647984 */ /* 0x000fe80000000c00 */
[----:B------:R-:W-:Y:S04]  /*39c90*/  LDS.128 R84, [R2+0x1000] ;  /* 0x0010000002547984 */ /* 0x000fe80000000c00 */
[----:B-1----:R-:W-:Y:S01]  /*39ca0*/  STL [R1+0x1040], R59 ;  /* 0x0010403b01007387 */ /* 0x002fe20000100800 */
[----:B---3--:R-:W-:-:S03]  /*39cb0*/  IMAD.MOV.U32 R208, RZ, RZ, R96 ;  /* 0x000000ffffd07224 */ /* 0x008fc600078e0060 */
[----:B------:R-:W-:Y:S01]  /*39cc0*/  STL.64 [R1+0x318], R98 ;  /* 0x0003186201007387 */ /* 0x000fe20000100a00 */
[----:B------:R-:W-:-:S03]  /*39cd0*/  IMAD.MOV.U32 R207, RZ, RZ, R97 ;  /* 0x000000ffffcf7224 */ /* 0x000fc600078e0061 */
[----:B------:R-:W1:Y:S01]  /*39ce0*/  LDS.128 R96, [R2+0x3000] ;  /* 0x0030000002607984 */ /* 0x000e620000000c00 */
[----:B----4-:R-:W-:Y:S02]  /*39cf0*/  IMAD.MOV.U32 R206, RZ, RZ, R104 ;  /* 0x000000ffffce7224 */ /* 0x010fe400078e0068 */
[----:B------:R-:W-:Y:S01]  /*39d00*/  IMAD.MOV.U32 R205, RZ, RZ, R105 ;  /* 0x000000ffffcd7224 */ /* 0x000fe200078e0069 */
[----:B-1----:R-:W-:Y:S04]  /*39d10*/  STL.64 [R1+0x3e8], R98 ;  /* 0x0003e86201007387 */ /* 0x002fe80000100a00 */
[----:B------:R-:W-:Y:S04]  /*39d20*/  STL.64 [R1+0x328], R106 ;  /* 0x0003286a01007387 */ /* 0x000fe80000100a00 */
[----:B------:R-:W1:Y:S01]  /*39d30*/  LDS.128 R104, [R120+0x3000] ;  /* 0x0030000078687984 */ /* 0x000e620000000c00 */
[----:B------:R-:W-:-:S02]  /*39d40*/  IMAD.MOV.U32 R59, RZ, RZ, R108 ;  /* 0x000000ffff3b7224 */ /* 0x000fc400078e006c */
[----:B------:R-:W-:Y:S02]  /*39d50*/  IMAD.MOV.U32 R211, RZ, RZ, R109 ;  /* 0x000000ffffd37224 */ /* 0x000fe400078e006d */
[----:B------:R-:W-:Y:S01]  /*39d60*/  IMAD.MOV.U32 R180, RZ, RZ, R110 ;  /* 0x000000ffffb47224 */ /* 0x000fe200078e006e */
[----:B-1----:R-:W-:Y:S04]  /*39d70*/  STL.64 [R1+0x408], R106 ;  /* 0x0004086a01007387 */ /* 0x002fe80000100a00 */
[----:B------:R-:W-:Y:S04]  /*39d80*/  STL [R1+0x1dc], R111 ;  /* 0x0001dc6f01007387 */ /* 0x000fe80000100800 */
[----:B------:R-:W1:Y:S01]  /*39d90*/  LDS.128 R108, [R252+0x2000] ;  /* 0x00200000fc6c7984 */ /* 0x000e620000000c00 */
[----:B------:R-:W-:-:S02]  /*39da0*/  IMAD.MOV.U32 R200, RZ, RZ, R96 ;  /* 0x000000ffffc87224 */ /* 0x000fc400078e0060 */
[----:B------:R-:W-:Y:S02]  /*39db0*/  IMAD.MOV.U32 R187, RZ, RZ, R97 ;  /* 0x000000ffffbb7224 */ /* 0x000fe400078e0061 */
[----:B------:R-:W-:Y:S04]  /*39dc0*/  LDS.128 R96, [R120] ;  /* 0x0000000078607984 */ /* 0x000fe80000000c00 */
[----:B------:R-:W3:Y:S01]  /*39dd0*/  LDS.128 R120, [R3+0x1000] ;  /* 0x0010000003787984 */ /* 0x000ee20000000c00 */
[----:B-1----:R-:W-:-:S03]  /*39de0*/  IMAD.MOV.U32 R204, RZ, RZ, R108 ;  /* 0x000000ffffcc7224 */ /* 0x002fc600078e006c */
[----:B------:R-:W-:Y:S01]  /*39df0*/  STL.64 [R1+0x348], R110 ;  /* 0x0003486e01007387 */ /* 0x000fe20000100a00 */
[----:B------:R-:W-:-:S03]  /*39e00*/  IMAD.MOV.U32 R203, RZ, RZ, R109 ;  /* 0x000000ffffcb7224 */ /* 0x000fc600078e006d */
[----:B------:R-:W1:Y:S01]  /*39e10*/  LDS.128 R108, [R252+0x3000] ;  /* 0x00300000fc6c7984 */ /* 0x000e620000000c00 */
[----:B---3--:R-:W-:Y:S02]  /*39e20*/  IMAD.MOV.U32 R210, RZ, RZ, R120 ;  /* 0x000000ffffd27224 */ /* 0x008fe400078e0078 */
[----:B------:R-:W-:Y:S01]  /*39e30*/  IMAD.MOV.U32 R209, RZ, RZ, R121 ;  /* 0x000000ffffd17224 */ /* 0x000fe200078e0079 */
[----:B-1----:R-:W-:Y:S04]  /*39e40*/  STL.64 [R1+0x418], R110 ;  /* 0x0004186e01007387 */ /* 0x002fe80000100a00 */
[----:B------:R-:W-:Y:S04]  /*39e50*/  STL.64 [R1+0x218], R122 ;  /* 0x0002187a01007387 */ /* 0x000fe80000100a00 */
[----:B------:R-:W1:Y:S01]  /*39e60*/  LDS.128 R120, [R3+0x2000] ;  /* 0x0020000003787984 */ /* 0x000e620000000c00 */
[----:B------:R-:W-:-:S02]  /*39e70*/  IMAD.MOV.U32 R186, RZ, RZ, R104 ;  /* 0x000000ffffba7224 */ /* 0x000fc400078e0068 */
[----:B------:R-:W-:Y:S02]  /*39e80*/  IMAD.MOV.U32 R185, RZ, RZ, R105 ;  /* 0x000000ffffb97224 */ /* 0x000fe400078e0069 */
[----:B------:R-:W-:Y:S01]  /*39e90*/  IMAD.MOV.U32 R184, RZ, RZ, R108 ;  /* 0x000000ffffb87224 */ /* 0x000fe200078e006c */
[----:B------:R-:W-:Y:S01]  /*39ea0*/  LDS.128 R104, [R252] ;  /* 0x00000000fc687984 */ /* 0x000fe20000000c00 */
[----:B------:R-:W-:-:S03]  /*39eb0*/  IMAD.MOV.U32 R183, RZ, RZ, R109 ;  /* 0x000000ffffb77224 */ /* 0x000fc600078e006d */
[----:B------:R-:W-:Y:S01]  /*39ec0*/  LDS.128 R108, [R3] ;  /* 0x00000000036c7984 */ /* 0x000fe20000000c00 */
[----:B-1----:R-:W-:-:S03]  /*39ed0*/  IMAD.MOV.U32 R202, RZ, RZ, R120 ;  /* 0x000000ffffca7224 */ /* 0x002fc600078e0078 */
[----:B------:R-:W-:Y:S01]  /*39ee0*/  STL.64 [R1+0x3d8], R122 ;  /* 0x0003d87a01007387 */ /* 0x000fe20000100a00 */
[----:B------:R-:W-:-:S03]  /*39ef0*/  IMAD.MOV.U32 R201, RZ, RZ, R121 ;  /* 0x000000ffffc97224 */ /* 0x000fc600078e0079 */
[----:B------:R-:W1:Y:S04]  /*39f00*/  LDS.128 R120, [R3+0x3000] ;  /* 0x0030000003787984 */ /* 0x000e680000000c00 */
[----:B------:R-:W-:Y:S06]  /*39f10*/  BAR.SYNC.DEFER_BLOCKING 0x0 ;  /* 0x0000000000007b1d */ /* 0x000fec0000010000 */
[----:B--2---:R2:W-:Y:S04]  /*39f20*/  STS.128 [R0], R4 ;  /* 0x0000000400007388 */ /* 0x0045e80000000c00 */
[----:B-1----:R1:W-:Y:S04]  /*39f30*/  STL.64 [R1+0x428], R122 ;  /* 0x0004287a01007387 */ /* 0x0023e80000100a00 */
[----:B--2---:R-:W2:Y:S04]  /*39f40*/  LDL.LU R4, [R1+0x808] ;  /* 0x0008080001047983 */ /* 0x004ea80000300800 */
[----:B------:R-:W2:Y:S04]  /*39f50*/  LDL.LU R5, [R1+0x80c] ;  /* 0x00080c0001057983 */ /* 0x000ea80000300800 */
[----:B------:R-:W2:Y:S04]  /*39f60*/  LDL.LU R6, [R1+0x7f8] ;  /* 0x0007f80001067983 */ /* 0x000ea80000300800 */
[----:B------:R-:W2:Y:S01]  /*39f70*/  LDL.LU R7, [R1+0x7fc] ;  /* 0x0007fc0001077983 */ /* 0x000ea20000300800 */
[----:B------:R-:W-:-:S02]  /*39f80*/  IMAD.MOV.U32 R182, RZ, RZ, R120 ;  /* 0x000000ffffb67224 */ /* 0x000fc400078e0078 */
[----:B------:R-:W-:Y:S01]  /*39f90*/  IMAD.MOV.U32 R181, RZ, RZ, R121 ;  /* 0x000000ffffb57224 */ /* 0x000fe200078e0079 */
[----:B------:R-:W3:Y:S04]  /*39fa0*/  LDL.LU R120, [R1+0x760] ;  /* 0x0007600001787983 */ /* 0x000ee80000300800 */
[----:B------:R-:W3:Y:S04]  /*39fb0*/  LDL.LU R121, [R1+0x764] ;  /* 0x0007640001797983 */ /* 0x000ee80000300800 */
[----:B-1----:R-:W3:Y:S04]  /*39fc0*/  LDL.LU R122, [R1+0x750] ;  /* 0x00075000017a7983 */ /* 0x002ee80000300800 */
        /* <DEDUP_REMOVED lines=35> */
[----:B--2---:R-:W-:Y:S04]  /*3a200*/  STS.128 [R0+0x800], R4 ;  /* 0x0008000400007388 */ /* 0x004fe80000000c00 */
[----:B---3--:R1:W-:Y:S04]  /*3a210*/  STS.128 [R0+0x880], R120 ;  /* 0x0008807800007388 */ /* 0x0083e80000000c00 */
[----:B-1----:R-:W2:Y:S04]  /*3a220*/  LDL.LU R120, [R1+0x238] ;  /* 0x0002380001787983 */ /* 0x002ea80000300800 */
[----:B------:R-:W2:Y:S04]  /*3a230*/  LDL.LU R121, [R1+0x23c] ;  /* 0x00023c0001797983 */ /* 0x000ea80000300800 */
[----:B------:R-:W2:Y:S04]  /*3a240*/  LDL.LU R122, [R1+0x388] ;  /* 0x00038800017a7983 */ /* 0x000ea80000300800 */
[----:B------:R-:W2:Y:S04]  /*3a250*/  LDL.LU R123, [R1+0x38c] ;  /* 0x00038c00017b7983 */ /* 0x000ea80000300800 */
[----:B------:R-:W3:Y:S04]  /*3a260*/  LDL.LU R4, [R1+0x440] ;  /* 0x0004400001047983 */ /* 0x000ee80000300800 */
[----:B------:R-:W3:Y:S04]  /*3a270*/  LDL.LU R5, [R1+0x444] ;  /* 0x0004440001057983 */ /* 0x000ee80000300800 */
[----:B------:R-:W3:Y:S04]  /*3a280*/  LDL.LU R6, [R1+0x460] ;  /* 0x0004600001067983 */ /* 0x000ee80000300800 */
[----:B----4-:R1:W-:Y:S04]  /*3a290*/  STS.128 [R0+0xa00], R148 ;  /* 0x000a009400007388 */ /* 0x0103e80000000c00 */
[----:B------:R-:W3:Y:S04]  /*3a2a0*/  LDL.LU R7, [R1+0x464] ;  /* 0x0004640001077983 */ /* 0x000ee80000300800 */
[----:B-1----:R-:W4:Y:S04]  /*3a2b0*/  LDL.LU R148, [R1+0x448] ;  /* 0x0004480001947983 */ /* 0x002f280000300800 */
        /* <DEDUP_REMOVED lines=12> */
[----:B------:R-:W-:-:S05]  /*3a380*/  IMAD.MOV.U32 R193, RZ, RZ, R191 ;  /* 0x000000ffffc17224 */ /* 0x000fca00078e00bf */
[----:B------:R-:W-:Y:S01]  /*3a390*/  STS.128 [R0+0x680], R192 ;  /* 0x000680c000007388 */ /* 0x000fe20000000c00 */
[----:B------:R-:W-:-:S03]  /*3a3a0*/  LOP3.LUT R188, R2, 0x20, RZ, 0x3c, !PT ;  /* 0x0000002002bc7812 */ /* 0x000fc600078e3cff */
[----:B--2---:R-:W-:Y:S04]  /*3a3b0*/  STS.128 [R0+0xa80], R120 ;  /* 0x000a807800007388 */ /* 0x004fe80000000c00 */
[----:B---3--:R1:W-:Y:S04]  /*3a3c0*/  STS.128 [R0+0xc00], R4 ;  /* 0x000c000400007388 */ /* 0x0083e80000000c00 */
[----:B-1----:R-:W2:Y:S04]  /*3a3d0*/  LDL.LU R4, [R1+0x7e0] ;  /* 0x0007e00001047983 */ /* 0x002ea80000300800 */
[----:B------:R-:W2:Y:S04]  /*3a3e0*/  LDL.LU R5, [R1+0x7e4] ;  /* 0x0007e40001057983 */ /* 0x000ea80000300800 */
[----:B----4-:R-:W-:Y:S04]  /*3a3f0*/  STS.128 [R0+0xc80], R148 ;  /* 0x000c809400007388 */ /* 0x010fe80000000c00 */
[----:B------:R-:W2:Y:S04]  /*3a400*/  LDL.LU R6, [R1+0x7d0] ;  /* 0x0007d00001067983 */ /* 0x000ea80000300800 */
[----:B------:R-:W2:Y:S04]  /*3a410*/  LDL.LU R7, [R1+0x7d4] ;  /* 0x0007d40001077983 */ /* 0x000ea80000300800 */
[----:B------:R-:W-:Y:S04]  /*3a420*/  STS.128 [R0+0xe00], R164 ;  /* 0x000e00a400007388 */ /* 0x000fe80000000c00 */
[----:B------:R-:W-:Y:S04]  /*3a430*/  STS.128 [R0+0xe80], R172 ;  /* 0x000e80ac00007388 */ /* 0x000fe80000000c00 */
[----:B------:R-:W-:Y:S06]  /*3a440*/  BAR.SYNC.DEFER_BLOCKING 0x0 ;  /* 0x0000000000007b1d */ /* 0x000fec0000010000 */
[----:B------:R-:W1:Y:S04]  /*3a450*/  LDS.128 R120, [R2] ;  /* 0x0000000002787984 */ /* 0x000e680000000c00 */
[----:B------:R-:W3:Y:S04]  /*3a460*/  LDS.128 R148, [R2+0x1000] ;  /* 0x0010000002947984 */ /* 0x000ee80000000c00 */
[----:B------:R-:W-:Y:S04]  /*3a470*/  LDS.128 R164, [R188+0x1000] ;  /* 0x00100000bca47984 */ /* 0x000fe80000000c00 */
[----:B-1----:R-:W-:Y:S04]  /*3a480*/  STL.64 [R1+0x2c0], R120 ;  /* 0x0002c07801007387 */ /* 0x002fe80000100a00 */
[----:B------:R-:W-:Y:S04]  /*3a490*/  STL.64 [R1+0x2c8], R122 ;  /* 0x0002c87a01007387 */ /* 0x000fe80000100a00 */
[----:B------:R-:W1:Y:S04]  /*3a4a0*/  LDS.128 R120, [R2+0x2000] ;  /* 0x0020000002787984 */ /* 0x000e680000000c00 */
[----:B---3--:R-:W-:Y:S04]  /*3a4b0*/  STL.64 [R1+0x230], R148 ;  /* 0x0002309401007387 */ /* 0x008fe80000100a00 */
[----:B------:R-:W-:Y:S04]  /*3a4c0*/  STL.64 [R1+0x238], R150 ;  /* 0x0002389601007387 */ /* 0x000fe80000100a00 */
[----:B------:R-:W-:Y:S04]  /*3a4d0*/  STL [R1+0xfe4], R2 ;  /* 0x000fe40201007387 */ /* 0x000fe80000100800 */
[----:B------:R-:W3:Y:S04]  /*3a4e0*/  LDS.128 R148, [R2+0x3000] ;  /* 0x0030000002947984 */ /* 0x000ee80000000c00 */
[----:B-1----:R-:W-:Y:S04]  /*3a4f0*/  STL.64 [R1+0x220], R120 ;  /* 0x0002207801007387 */ /* 0x002fe80000100a00 */
[----:B------:R-:W-:Y:S04]  /*3a500*/  STL.64 [R1+0x228], R122 ;  /* 0x0002287a01007387 */ /* 0x000fe80000100a00 */
[----:B------:R-:W1:Y:S04]  /*3a510*/  LDS.128 R120, [R188] ;  /* 0x00000000bc787984 */ /* 0x000e680000000c00 */
[----:B---3--:R-:W-:Y:S04]  /*3a520*/  STL.64 [R1+0x2f0], R148 ;  /* 0x0002f09401007387 */ /* 0x008fe80000100a00 */
[----:B------:R-:W-:Y:S04]  /*3a530*/  STL.64 [R1+0x2f8], R150 ;  /* 0x0002f89601007387 */ /* 0x000fe80000100a00 */
[----:B------:R-:W3:Y:S04]  /*3a540*/  LDS.128 R148, [R188+0x2000] ;  /* 0x00200000bc947984 */ /* 0x000ee80000000c00 */
[----:B-1----:R-:W-:Y:S04]  /*3a550*/  STL.64 [R1+0x200], R120 ;  /* 0x0002007801007387 */ /* 0x002fe80000100a00 */
[----:B------:R-:W-:Y:S04]  /*3a560*/  STL.64 [R1+0x208], R122 ;  /* 0x0002087a01007387 */ /* 0x000fe80000100a00 */
[----:B------:R-:W1:Y:S04]  /*3a570*/  LDS.128 R120, [R188+0x3000] ;  /* 0x00300000bc787984 */ /* 0x000e680000000c00 */
[----:B------:R-:W-:Y:S04]  /*3a580*/  STL.64 [R1+0x1f0], R164 ;  /* 0x0001f0a401007387 */ /* 0x000fe80000100a00 */
[----:B------:R-:W-:Y:S04]  /*3a590*/  STL.64 [R1+0x1f8], R166 ;  /* 0x0001f8a601007387 */ /* 0x000fe80000100a00 */
[----:B---3--:R-:W-:Y:S04]  /*3a5a0*/  STL.64 [R1+0x1e0], R148 ;  /* 0x0001e09401007387 */ /* 0x008fe80000100a00 */
[----:B------:R-:W-:Y:S04]  /*3a5b0*/  STL.64 [R1+0x1e8], R150 ;  /* 0x0001e89601007387 */ /* 0x000fe80000100a00 */
[----:B------:R-:W3:Y:S04]  /*3a5c0*/  LDS.128 R164, [R252] ;  /* 0x00000000fca47984 */ /* 0x000ee80000000c00 */
[----:B------:R-:W-:Y:S04]  /*3a5d0*/  LDS.128 R148, [R252+0x1000] ;  /* 0x00100000fc947984 */ /* 0x000fe80000000c00 */
[----:B-1----:R-:W-:Y:S04]  /*3a5e0*/  STL.64 [R1+0x360], R120 ;  /* 0x0003607801007387 */ /* 0x002fe80000100a00 */
[----:B------:R-:W-:Y:S04]  /*3a5f0*/  STL.64 [R1+0x368], R122 ;  /* 0x0003687a01007387 */ /* 0x000fe80000100a00 */
[----:B------:R-:W1:Y:S04]  /*3a600*/  LDS.128 R120, [R252+0x2000] ;  /* 0x00200000fc787984 */ /* 0x000e680000000c00 */
[----:B---3--:R-:W-:Y:S04]  /*3a610*/  STL.64 [R1+0x1c0], R164 ;  /* 0x0001c0a401007387 */ /* 0x008fe80000100a00 */
[----:B------:R-:W-:Y:S04]  /*3a620*/  STL.64 [R1+0x1c8], R166 ;  /* 0x0001c8a601007387 */ /* 0x000fe80000100a00 */
[----:B------:R-:W3:Y:S04]  /*3a630*/  LDS.128 R164, [R252+0x3000] ;  /* 0x00300000fca47984 */ /* 0x000ee80000000c00 */
[----:B-1----:R-:W-:Y:S01]  /*3a640*/  STL.64 [R1+0x160], R120 ;  /* 0x0001607801007387 */ /* 0x002fe20000100a00 */
[----:B------:R-:W-:-:S03]  /*3a650*/  IMAD.MOV.U32 R2, RZ, RZ, R123 ;  /* 0x000000ffff027224 */ /* 0x000fc600078e007b */
[----:B------:R-:W-:Y:S04]  /*3a660*/  STL.64 [R1+0x1b0], R148 ;  /* 0x0001b09401007387 */ /* 0x000fe80000100a00 */
[----:B------:R-:W-:Y:S04]  /*3a670*/  STL.64 [R1+0x1b8], R150 ;  /* 0x0001b89601007387 */ /* 0x000fe80000100a00 */
[----:B------:R-:W-:Y:S04]  /*3a680*/  STL [R1+0x168], R122 ;  /* 0x0001687a01007387 */ /* 0x000fe80000100800 */
[----:B------:R-:W1:Y:S04]  /*3a690*/  LDS.128 R120, [R3+0x1000] ;  /* 0x0010000003787984 */ /* 0x000e680000000c00 */
[----:B------:R-:W4:Y:S04]  /*3a6a0*/  LDS.128 R148, [R3] ;  /* 0x0000000003947984 */ /* 0x000f280000000c00 */
[----:B------:R1:W-:Y:S04]  /*3a6b0*/  STL [R1+0xfe8], R2 ;  /* 0x000fe80201007387 */ /* 0x0003e80000100800 */
[----:B---3--:R-:W-:Y:S04]  /*3a6c0*/  STL.64 [R1+0x380], R164 ;  /* 0x000380a401007387 */ /* 0x008fe80000100a00 */
[----:B------:R-:W-:Y:S04]  /*3a6d0*/  STL.64 [R1+0x388], R166 ;  /* 0x000388a601007387 */ /* 0x000fe80000100a00 */
[----:B-1----:R-:W-:Y:S01]  /*3a6e0*/  STL.64 [R1+0x140], R120 ;  /* 0x0001407801007387 */ /* 0x002fe20000100a00 */
[----:B------:R-:W-:-:S03]  /*3a6f0*/  IMAD.MOV.U32 R2, RZ, RZ, R123 ;  /* 0x000000ffff027224 */ /* 0x000fc600078e007b */
[----:B----4-:R-:W-:Y:S04]  /*3a700*/  STL.64 [R1+0x150], R148 ;  /* 0x0001509401007387 */ /* 0x010fe80000100a00 */
[----:B------:R-:W-:Y:S04]  /*3a710*/  STL.64 [R1+0x158], R150 ;  /* 0x0001589601007387 */ /* 0x000fe80000100a00 */
[----:B------:R-:W-:Y:S04]  /*3a720*/  STL [R1+0x148], R122 ;  /* 0x0001487a01007387 */ /* 0x000fe80000100800 */
[----:B------:R-:W1:Y:S04]  /*3a730*/  LDS.128 R120, [R3+0x3000] ;  /* 0x0030000003787984 */ /* 0x000e680000000c00 */
[----:B------:R-:W3:Y:S04]  /*3a740*/  LDS.128 R148, [R3+0x2000] ;  /* 0x0020000003947984 */ /* 0x000ee80000000c00 */
[----:B------:R-:W-:Y:S06]  /*3a750*/  BAR.SYNC.DEFER_BLOCKING 0x0 ;  /* 0x0000000000007b1d */ /* 0x000fec0000010000 */
[----:B------:R-:W-:Y:S04]  /*3a760*/  STL [R1+0xfec], R2 ;  /* 0x000fec0201007387 */ /* 0x000fe80000100800 */
[----:B--2---:R2:W-:Y:S04]  /*3a770*/  STS.128 [R0], R4 ;  /* 0x0000000400007388 */ /* 0x0045e80000000c00 */
[----:B-1----:R1:W-:Y:S04]  /*3a780*/  STL [R1+0x3f0], R120 ;  /* 0x0003f07801007387 */ /* 0x0023e80000100800 */
[----:B---3--:R-:W-:Y:S04]  /*3a790*/  STL.64 [R1+0x120], R148 ;  /* 0x0001209401007387 */ /* 0x008fe80000100a00 */
[----:B------:R-:W-:Y:S04]  /*3a7a0*/  STL.64 [R1+0x128], R150 ;  /* 0x0001289601007387 */ /* 0x000fe80000100a00 */
[----:B------:R3:W-:Y:S04]  /*3a7b0*/  STL.64 [R1+0x3f8], R122 ;  /* 0x0003f87a01007387 */ /* 0x0007e80000100a00 */
[----:B--2---:R-:W2:Y:S04]  /*3a7c0*/  LDL.LU R4, [R1+0x7e8] ;  /* 0x0007e80001047983 */ /* 0x004ea80000300800 */
[----:B------:R-:W2:Y:S04]  /*3a7d0*/  LDL.LU R5, [R1+0x7ec] ;  /* 0x0007ec0001057983 */ /* 0x000ea80000300800 */
[----:B------:R-:W2:Y:S04]  /*3a7e0*/  LDL.LU R6, [R1+0x7d8] ;  /* 0x0007d80001067983 */ /* 0x000ea80000300800 */
[----:B------:R-:W2:Y:S01]  /*3a7f0*/  LDL.LU R7, [R1+0x7dc] ;  /* 0x0007dc0001077983 */ /* 0x000ea20000300800 */
[----:B------:R-:W-:-:S03]  /*3a800*/  IMAD.MOV.U32 R2, RZ, RZ, R121 ;  /* 0x000000ffff027224 */ /* 0x000fc600078e0079 */
        /* <DEDUP_REMOVED lines=9> */
[----:B------:R-:W3:Y:S04]  /*3a8a0*/  LDL.LU R188, [R1+0xfd8] ;  /* 0x000fd80001bc7983 */ /* 0x000ee80000300800 */
[----:B------:R-:W3:Y:S04]  /*3a8b0*/  LDL R252, [R1+0x990] ;  /* 0x0009900001fc7983 */ /* 0x000ee80000100800 */
[----:B--2---:R1:W-:Y:S04]  /*3a8c0*/  STS.128 [R0+0x280], R4 ;  /* 0x0002800400007388 */ /* 0x0043e80000000c00 */
[----:B-1----:R-:W2:Y:S04]  /*3a8d0*/  LDL.LU R4, [R1+0x690] ;  /* 0x0006900001047983 */ /* 0x002ea80000300800 */
[----:B------:R-:W2:Y:S04]  /*3a8e0*/  LDL.LU R5, [R1+0x694] ;  /* 0x0006940001057983 */ /* 0x000ea80000300800 */
[----:B------:R-:W2:Y:S04]  /*3a8f0*/  LDL.LU R6, [R1+0x680] ;  /* 0x0006800001067983 */ /* 0x000ea80000300800 */
[----:B------:R-:W2:Y:S04]  /*3a900*/  LDL.LU R7, [R1+0x684] ;  /* 0x0006840001077983 */ /* 0x000ea80000300800 */
[----:B----4-:R1:W-:Y:S04]  /*3a910*/  STS.128 [R0+0x200], R120 ;  /* 0x0002007800007388 */ /* 0x0103e80000000c00 */
        /* <DEDUP_REMOVED lines=11> */
[----:B---3--:R-:W-:Y:S01]  /*3a9d0*/  ISETP.GE.AND P0, PT, R188, c[0x0][0x178], PT ;  /* 0x00005e00bc007a0c */ /* 0x008fe20003f06270 */
[----:B------:R-:W-:Y:S02]  /*3a9e0*/  IMAD.MOV.U32 R148, RZ, RZ, R198 ;  /* 0x000000ffff947224 */ /* 0x000fe400078e00c6 */
[----:B------:R-:W-:Y:S01]  /*3a9f0*/  IMAD.MOV.U32 R149, RZ, RZ, R199 ;  /* 0x000000ffff957224 */ /* 0x000fe200078e00c7 */
[----:B----4-:R-:W-:Y:S04]  /*3aa00*/  STS.128 [R0+0x480], R120 ;  /* 0x0004807800007388 */ /* 0x010fe80000000c00 */
[----:B--2---:R1:W-:Y:S02]  /*3aa10*/  STS.128 [R0+0x600], R4 ;  /* 0x0006000400007388 */ /* 0x0043e40000000c00 */
[----:B-1----:R-:W-:-:S04]  /*3aa20*/  IADD3 R4, R252, 0x3, RZ ;  /* 0x00000003fc047810 */ /* 0x002fc80007ffe0ff */
[----:B------:R-:W-:Y:S02]  /*3aa30*/  ISETP.LT.AND P2, PT, R4, c[0x0][0x17c], !P0 ;  /* 0x00005f0004007a0c */ /* 0x000fe40004741270 */
[----:B------:R-:W2:Y:S04]  /*3aa40*/  LDL.LU R4, [R1+0x1a0] ;  /* 0x0001a00001047983 */ /* 0x000ea80000300800 */
[----:B------:R-:W2:Y:S04]  /*3aa50*/  LDL.LU R5, [R1+0x1a4] ;  /* 0x0001a40001057983 */ /* 0x000ea80000300800 */
[----:B------:R-:W2:Y:S04]  /*3aa60*/  LDL.LU R6, [R1+0x170] ;  /* 0x0001700001067983 */ /* 0x000ea80000300800 */
[----:B------:R1:W-:Y:S04]  /*3aa70*/  STS.128 [R0+0x680], R148 ;  /* 0x0006809400007388 */ /* 0x0003e80000000c00 */
[----:B------:R-:W2:Y:S04]  /*3aa80*/  LDL.LU R7, [R1+0x174] ;  /* 0x0001740001077983 */ /* 0x000ea80000300800 */
        /* <DEDUP_REMOVED lines=17> */
[----:B---3--:R-:W-:Y:S04]  /*3aba0*/  STS.128 [R0+0x880], R148 ;  /* 0x0008809400007388 */ /* 0x008fe80000000c00 */
[----:B----4-:R1:W-:Y:S04]  /*3abb0*/  STS.128 [R0+0xa00], R120 ;  /* 0x000a007800007388 */ /* 0x0103e80000000c00 */
        /* <DEDUP_REMOVED lines=9> */
[----:B--2---:R1:W-:Y:S04]  /*3ac50*/  STS.128 [R0+0xa80], R164 ;  /* 0x000a80a400007388 */ /* 0x0043e80000000c00 */
[----:B------:R-:W4:Y:S04]  /*3ac60*/  LDL.LU R151, [R1+0x274] ;  /* 0x0002740001977983 */ /* 0x000f280000300800 */
[----:B-1----:R-:W2:Y:S04]  /*3ac70*/  LDL.LU R164, [R1+0x298] ;  /* 0x0002980001a47983 */ /* 0x002ea80000300800 */
[----:B------:R-:W2:Y:S04]  /*3ac80*/  LDL.LU R165, [R1+0x29c] ;  /* 0x00029c0001a57983 */ /* 0x000ea80000300800 */
[----:B------:R-:W2:Y:S04]  /*3ac90*/  LDL.LU R166, [R1+0x278] ;  /* 0x0002780001a67983 */ /* 0x000ea80000300800 */
[----:B------:R-:W2:Y:S04]  /*3aca0*/  LDL.LU R167, [R1+0x27c] ;  /* 0x00027c0001a77983 */ /* 0x000ea80000300800 */
[----:B------:R-:W2:Y:S04]  /*3acb0*/  LDL.LU R189, [R1+0x114] ;  /* 0x0001140001bd7983 */ /* 0x000ea80000300800 */
[----:B------:R-:W2:Y:S04]  /*3acc0*/  LDL.LU R194, [R1+0x130] ;  /* 0x0001300001c27983 */ /* 0x000ea80000300800 */
[----:B------:R1:W-:Y:S02]  /*3acd0*/  STS.128 [R0+0x800], R4 ;  /* 0x0008000400007388 */ /* 0x0003e40000000c00 */
[----:B-1----:R-:W-:-:S02]  /*3ace0*/  IMAD R4, R188, c[0x0][0x194], RZ ;  /* 0x00006500bc047a24 */ /* 0x002fc400078e02ff */
[----:B------:R-:W2:Y:S01]  /*3acf0*/  LDL.LU R188, [R1+0x134] ;  /* 0x0001340001bc7983 */ /* 0x000ea20000300800 */
[----:B------:R-:W-:-:S03]  /*3ad00*/  IADD3 R3, R252, 0x1, RZ ;  /* 0x00000001fc037810 */ /* 0x000fc60007ffe0ff */
[----:B------:R-:W-:Y:S01]  /*3ad10*/  STS.128 [R0+0xc00], R172 ;  /* 0x000c00ac00007388 */ /* 0x000fe20000000c00 */
[----:B------:R-:W-:Y:S02]  /*3ad20*/  ISETP.LT.AND P1, PT, R3, c[0x0][0x17c], !P0 ;  /* 0x00005f0003007a0c */ /* 0x000fe40004721270 */
[C---:B------:R-:W-:Y:S01]  /*3ad30*/  IADD3 R3, R252.reuse, 0x2, RZ ;  /* 0x00000002fc037810 */ /* 0x040fe20007ffe0ff */
[C---:B------:R-:W-:Y:S01]  /*3ad40*/  IMAD R7, R252.reuse, c[0x0][0x198], RZ ;  /* 0x00006600fc077a24 */ /* 0x040fe200078e02ff */
[----:B------:R-:W-:Y:S01]  /*3ad50*/  ISETP.LT.AND P3, PT, R252, c[0x0][0x17c], !P0 ;  /* 0x00005f00fc007a0c */ /* 0x000fe20004761270 */
[----:B------:R-:W2:Y:S01]  /*3ad60*/  LDL.LU R191, [R1+0x180] ;  /* 0x0001800001bf7983 */ /* 0x000ea20000300800 */
[----:B------:R-:W-:Y:S02]  /*3ad70*/  ISETP.LT.AND P4, PT, R3, c[0x0][0x17c], !P0 ;  /* 0x00005f0003007a0c */ /* 0x000fe40004781270 */
[----:B------:R-:W-:Y:S02]  /*3ad80*/  LEA R3, P5, R4, c[0x0][0x170], 0x2 ;  /* 0x00005c0004037a11 */ /* 0x000fe400078a10ff */
[----:B------:R-:W-:-:S02]  /*3ad90*/  IADD3 R5, R7, c[0x0][0x198], RZ ;  /* 0x0000660007057a10 */ /* 0x000fc40007ffe0ff */
[----:B------:R-:W-:Y:S02]  /*3ada0*/  LEA.HI.X.SX32 R4, R4, c[0x0][0x174], 0x2, P5 ;  /* 0x00005d0004047a11 */ /* 0x000fe400028f16ff */
[----:B------:R-:W-:-:S04]  /*3adb0*/  LEA R6, P5, R7, R3, 0x2 ;  /* 0x0000000307067211 */ /* 0x000fc800078a10ff */
[----:B------:R-:W-:Y:S01]  /*3adc0*/  LEA.HI.X.SX32 R7, R7, R4, 0x2, P5 ;  /* 0x0000000407077211 */ /* 0x000fe200028f16ff */
[----:B---3--:R1:W-:Y:S04]  /*3add0*/  STS.128 [R0+0xc80], R120 ;  /* 0x000c807800007388 */ /* 0x0083e80000000c00 */
[----:B----4-:R-:W-:Y:S04]  /*3ade0*/  STS.128 [R0+0xe00], R148 ;  /* 0x000e009400007388 */ /* 0x010fe80000000c00 */
[----:B--2---:R2:W-:Y:S04]  /*3adf0*/  STS.128 [R0+0xe80], R164 ;  /* 0x000e80a400007388 */ /* 0x0045e80000000c00 */
[----:B------:R-:W-:Y:S01]  /*3ae00*/  BAR.SYNC.DEFER_BLOCKING 0x0 ;  /* 0x0000000000007b1d */ /* 0x000fe20000010000 */
[----:B-1----:R-:W-:-:S04]  /*3ae10*/  IADD3 R121, R252, 0x4, RZ ;  /* 0x00000004fc797810 */ /* 0x002fc80007ffe0ff */
[----:B------:R-:W-:Y:S02]  /*3ae20*/  ISETP.LT.AND P5, PT, R121, c[0x0][0x17c], !P0 ;  /* 0x00005f0079007a0c */ /* 0x000fe400047a1270 */
[----:B--2---:R-:W-:-:S04]  /*3ae30*/  IADD3 R0, R5, c[0x0][0x198], RZ ;  /* 0x0000660005007a10 */ /* 0x004fc80007ffe0ff */
[----:B------:R-:W-:-:S04]  /*3ae40*/  LEA R120, P6, R0, R3, 0x2 ;  /* 0x0000000300787211 */ /* 0x000fc800078c10ff */
[C---:B------:R-:W-:Y:S01]  /*3ae50*/  LEA.HI.X.SX32 R121, R0.reuse, R4, 0x2, P6 ;  /* 0x0000000400797211 */ /* 0x040fe200030f16ff */
[----:B------:R1:W-:Y:S01]  /*3ae60*/  @P3 STG.E [R6.64], R193 ;  /* 0x000000c106003986 */ /* 0x0003e2000c101904 */
[----:B------:R-:W-:Y:S02]  /*3ae70*/  IADD3 R0, R0, c[0x0][0x198], RZ ;  /* 0x0000660000007a10 */ /* 0x000fe40007ffe0ff */
[----:B-1----:R-:W-:-:S04]  /*3ae80*/  LEA R6, P3, R5, R3, 0x2 ;  /* 0x0000000305067211 */ /* 0x002fc800078610ff */
[----:B------:R-:W-:Y:S02]  /*3ae90*/  LEA.HI.X.SX32 R7, R5, R4, 0x2, P3 ;  /* 0x0000000405077211 */ /* 0x000fe400018f16ff */
[----:B------:R-:W-:-:S03]  /*3aea0*/  IADD3 R5, R0, c[0x0][0x198], RZ ;  /* 0x0000660000057a10 */ /* 0x000fc60007ffe0ff */
[----:B------:R1:W-:Y:S04]  /*3aeb0*/  @P1 STG.E [R6.64], R190 ;  /* 0x000000be06001986 */ /* 0x0003e8000c101904 */
[----:B------:R2:W-:Y:S01]  /*3aec0*/  @P4 STG.E [R120.64], R195 ;  /* 0x000000c378004986 */ /* 0x0005e2000c101904 */
[----:B------:R-:W-:-:S03]  /*3aed0*/  IADD3 R122, R252, 0x5, RZ ;  /* 0x00000005fc7a7810 */ /* 0x000fc60007ffe0ff */
[----:B-1----:R-:W3:Y:S01]  /*3aee0*/  LDL.LU R190, [R1+0x184] ;  /* 0x0001840001be7983 */ /* 0x002ee20000300800 */
[-C--:B------:R-:W-:Y:S02]  /*3aef0*/  LEA R6, P1, R0, R3.reuse, 0x2 ;  /* 0x0000000300067211 */ /* 0x080fe400078210ff */
[----:B--2---:R-:W-:Y:S01]  /*3af00*/  IADD3 R121, R252, 0x6, RZ ;  /* 0x00000006fc797810 */ /* 0x004fe20007ffe0ff */
[----:B------:R-:W2:Y:S01]  /*3af10*/  LDL.LU R193, [R1+0x190] ;  /* 0x0001900001c17983 */ /* 0x000ea20000300800 */
[----:B------:R-:W-:Y:S02]  /*3af20*/  LEA R120, P6, R5, R3, 0x2 ;  /* 0x0000000305787211 */ /* 0x000fe400078c10ff */
[-C--:B------:R-:W-:Y:S02]  /*3af30*/  LEA.HI.X.SX32 R7, R0, R4.reuse, 0x2, P1 ;  /* 0x0000000400077211 */ /* 0x080fe400008f16ff */
[----:B------:R-:W-:Y:S02]  /*3af40*/  ISETP.LT.AND P4, PT, R121, c[0x0][0x17c], !P0 ;  /* 0x00005f0079007a0c */ /* 0x000fe40004781270 */
[----:B------:R-:W-:-:S02]  /*3af50*/  LEA.HI.X.SX32 R121, R5, R4, 0x2, P6 ;  /* 0x0000000405797211 */ /* 0x000fc400030f16ff */
[----:B------:R-:W-:Y:S02]  /*3af60*/  ISETP.LT.AND P3, PT, R122, c[0x0][0x17c], !P0 ;  /* 0x00005f007a007a0c */ /* 0x000fe40004761270 */
[----:B------:R-:W-:Y:S01]  /*3af70*/  IADD3 R0, R5, c[0x0][0x198], RZ ;  /* 0x0000660005007a10 */ /* 0x000fe20007ffe0ff */
[----:B------:R1:W-:Y:S04]  /*3af80*/  @P2 STG.E [R6.64], R189 ;  /* 0x000000bd06002986 */ /* 0x0003e8000c101904 */
[----:B------:R4:W-:Y:S04]  /*3af90*/  @P5 STG.E [R120.64], R194 ;  /* 0x000000c278005986 */ /* 0x0009e8000c101904 */
[----:B-1----:R-:W2:Y:S01]  /*3afa0*/  LDL.LU R189, [R1+0x194] ;  /* 0x0001940001bd7983 */ /* 0x002ea20000300800 */
[----:B----4-:R-:W-:-:S03]  /*3afb0*/  LEA R120, P2, R0, R3, 0x2 ;  /* 0x0000000300787211 */ /* 0x010fc600078410ff */
[----:B------:R-:W4:Y:S01]  /*3afc0*/  LDL.LU R195, [R1+0x240] ;  /* 0x0002400001c37983 */ /* 0x000f220000300800 */
[----:B------:R-:W-:-:S05]  /*3afd0*/  LEA.HI.X.SX32 R121, R0, R4, 0x2, P2 ;  /* 0x0000000400797211 */ /* 0x000fca00010f16ff */
[----:B------:R1:W-:Y:S04]  /*3afe0*/  @P3 STG.E [R120.64], R188 ;  /* 0x000000bc78003986 */ /* 0x0003e8000c101904 */
[----:B-1----:R-:W4:Y:S01]  /*3aff0*/  LDL.LU R188, [R1+0x244] ;  /* 0x0002440001bc7983 */ /* 0x002f220000300800 */
[----:B------:R-:W-:Y:S02]  /*3b000*/  IADD3 R122, R252, 0x7, RZ ;  /* 0x00000007fc7a7810 */ /* 0x000fe40007ffe0ff */
[----:B------:R-:W-:Y:S01]  /*3b010*/  IADD3 R5, R0, c[0x0][0x198], RZ ;  /* 0x0000660000057a10 */ /* 0x000fe20007ffe0ff */
[----:B------:R-:W4:Y:S01]  /*3b020*/  LDL.LU R194, [R1+0x250] ;  /* 0x0002500001c27983 */ /* 0x000f220000300800 */
[----:B------:R-:W-:Y:S02]  /*3b030*/  ISETP.LT.AND P1, PT, R122, c[0x0][0x17c], !P0 ;  /* 0x00005f007a007a0c */ /* 0x000fe40004721270 */
[----:B------:R-:W-:-:S02]  /*3b040*/  IADD3 R0, R5, c[0x0][0x198], RZ ;  /* 0x0000660005007a10 */ /* 0x000fc40007ffe0ff */
[----:B------:R-:W-:Y:S02]  /*3b050*/  IADD3 R7, R252, 0x8, RZ ;  /* 0x00000008fc077810 */ /* 0x000fe40007ffe0ff */
[-C--:B------:R-:W-:Y:S02]  /*3b060*/  LEA R6, P6, R5, R3.reuse, 0x2 ;  /* 0x0000000305067211 */ /* 0x080fe400078c10ff */
[----:B------:R-:W-:Y:S02]  /*3b070*/  LEA R120, P3, R0, R3, 0x2 ;  /* 0x0000000300787211 */ /* 0x000fe400078610ff */
[----:B------:R-:W-:Y:S02]  /*3b080*/  ISETP.LT.AND P5, PT, R7, c[0x0][0x17c], !P0 ;  /* 0x00005f0007007a0c */ /* 0x000fe400047a1270 */
[----:B------:R-:W-:Y:S02]  /*3b090*/  LEA.HI.X.SX32 R7, R5, R4, 0x2, P6 ;  /* 0x0000000405077211 */ /* 0x000fe400030f16ff */
[----:B------:R-:W-:-:S02]  /*3b0a0*/  IADD3 R122, R252, 0x9, RZ ;  /* 0x00000009fc7a7810 */ /* 0x000fc40007ffe0ff */
[C---:B------:R-:W-:Y:S02]  /*3b0b0*/  IADD3 R5, R0.reuse, c[0x0][0x198], RZ ;  /* 0x0000660000057a10 */ /* 0x040fe40007ffe0ff */
[----:B------:R-:W-:Y:S01]  /*3b0c0*/  LEA.HI.X.SX32 R121, R0, R4, 0x2, P3 ;  /* 0x0000000400797211 */ /* 0x000fe200018f16ff */
[----:B------:R1:W-:Y:S01]  /*3b0d0*/  @P4 STG.E [R6.64], R191 ;  /* 0x000000bf06004986 */ /* 0x0003e2000c101904 */
[----:B------:R-:W-:Y:S02]  /*3b0e0*/  ISETP.LT.AND P2, PT, R122, c[0x0][0x17c], !P0 ;  /* 0x00005f007a007a0c */ /* 0x000fe40004741270 */
[----:B------:R-:W-:Y:S02]  /*3b0f0*/  IADD3 R0, R5, c[0x0][0x198], RZ ;  /* 0x0000660005007a10 */ /* 0x000fe40007ffe0ff */
[C---:B------:R-:W-:Y:S02]  /*3b100*/  IADD3 R122, R252.reuse, 0xb, RZ ;  /* 0x0000000bfc7a7810 */ /* 0x040fe40007ffe0ff */
[----:B-1----:R-:W-:-:S02]  /*3b110*/  IADD3 R7, R252, 0xa, RZ ;  /* 0x0000000afc077810 */ /* 0x002fc40007ffe0ff */
[-C--:B------:R-:W-:Y:S02]  /*3b120*/  LEA R6, P6, R5, R3.reuse, 0x2 ;  /* 0x0000000305067211 */ /* 0x080fe400078c10ff */
[----:B------:R-:W-:Y:S02]  /*3b130*/  ISETP.LT.AND P4, PT, R7, c[0x0][0x17c], !P0 ;  /* 0x00005f0007007a0c */ /* 0x000fe40004781270 */
[----:B------:R-:W-:Y:S02]  /*3b140*/  LEA.HI.X.SX32 R7, R5, R4, 0x2, P6 ;  /* 0x0000000405077211 */ /* 0x000fe400030f16ff */
[----:B------:R-:W-:Y:S02]  /*3b150*/  IADD3 R5, R0, c[0x0][0x198], RZ ;  /* 0x0000660000057a10 */ /* 0x000fe40007ffe0ff */
[----:B------:R-:W-:Y:S01]  /*3b160*/  ISETP.LT.AND P3, PT, R122, c[0x0][0x17c], !P0 ;  /* 0x00005f007a007a0c */ /* 0x000fe20004761270 */
[----:B---3--:R1:W-:Y:S04]  /*3b170*/  @P1 STG.E [R120.64], R190 ;  /* 0x000000be78001986 */ /* 0x0083e8000c101904 */
[----:B-1----:R-:W3:Y:S01]  /*3b180*/  LDL.LU R190, [R1+0x254] ;  /* 0x0002540001be7983 */ /* 0x002ee20000300800 */
[----:B------:R-:W-:-:S03]  /*3b190*/  LEA R120, P1, R0, R3, 0x2 ;  /* 0x0000000300787211 */ /* 0x000fc600078210ff */
[----:B------:R-:W3:Y:S01]  /*3b1a0*/  LDL.LU R191, [R1+0xf0] ;  /* 0x0000f00001bf7983 */ /* 0x000ee20000300800 */
[----:B------:R-:W-:Y:S02]  /*3b1b0*/  LEA.HI.X.SX32 R121, R0, R4, 0x2, P1 ;  /* 0x0000000400797211 */ /* 0x000fe400008f16ff */
[C---:B------:R-:W-:Y:S01]  /*3b1c0*/  IADD3 R0, R5.reuse, c[0x0][0x198], RZ ;  /* 0x0000660005007a10 */ /* 0x040fe20007ffe0ff */
[----:B--2---:R1:W-:Y:S04]  /*3b1d0*/  @P5 STG.E [R6.64], R193 ;  /* 0x000000c106005986 */ /* 0x0043e8000c101904 */
[----:B------:R2:W-:Y:S01]  /*3b1e0*/  @P2 STG.E [R120.64], R189 ;  /* 0x000000bd78002986 */ /* 0x0005e2000c101904 */
[----:B-1----:R-:W-:Y:S02]  /*3b1f0*/  IADD3 R7, R252, 0xc, RZ ;  /* 0x0000000cfc077810 */ /* 0x002fe40007ffe0ff */
[----:B------:R-:W-:-:S02]  /*3b200*/  LEA R6, P6, R5, R3, 0x2 ;  /* 0x0000000305067211 */ /* 0x000fc400078c10ff */
[----:B------:R-:W-:Y:S01]  /*3b210*/  ISETP.LT.AND P5, PT, R7, c[0x0][0x17c], !P0 ;  /* 0x00005f0007007a0c */ /* 0x000fe200047a1270 */
[----:B--2---:R-:W2:Y:S01]  /*3b220*/  LDL.LU R189, [R1+0xf4] ;  /* 0x0000f40001bd7983 */ /* 0x004ea20000300800 */
[C---:B------:R-:W-:Y:S02]  /*3b230*/  LEA R120, P2, R0.reuse, R3, 0x2 ;  /* 0x0000000300787211 */ /* 0x040fe400078410ff */
[-C--:B------:R-:W-:Y:S01]  /*3b240*/  LEA.HI.X.SX32 R7, R5, R4.reuse, 0x2, P6 ;  /* 0x0000000405077211 */ /* 0x080fe200030f16ff */
[----:B------:R-:W2:Y:S01]  /*3b250*/  LDL.LU R193, [R1+0x280] ;  /* 0x0002800001c17983 */ /* 0x000ea20000300800 */
[----:B------:R-:W-:-:S03]  /*3b260*/  LEA.HI.X.SX32 R121, R0, R4, 0x2, P2 ;  /* 0x0000000400797211 */ /* 0x000fc600010f16ff */
[----:B----4-:R-:W-:Y:S04]  /*3b270*/  @P4 STG.E [R6.64], R195 ;  /* 0x000000c306004986 */ /* 0x010fe8000c101904 */
[----:B------:R1:W-:Y:S04]  /*3b280*/  @P3 STG.E [R120.64], R188 ;  /* 0x000000bc78003986 */ /* 0x0003e8000c101904 */
[----:B-1----:R-:W2:Y:S01]  /*3b290*/  LDL.LU R188, [R1+0x284] ;  /* 0x0002840001bc7983 */ /* 0x002ea20000300800 */
[----:B------:R-:W-:Y:S02]  /*3b2a0*/  IADD3 R5, R0, c[0x0][0x198], RZ ;  /* 0x0000660000057a10 */ /* 0x000fe40007ffe0ff */
[----:B------:R-:W-:Y:S01]  /*3b2b0*/  IADD3 R7, R252, 0xe, RZ ;  /* 0x0000000efc077810 */ /* 0x000fe20007ffe0ff */
[----:B------:R-:W2:Y:S01]  /*3b2c0*/  LDL.LU R195, [R1+0x2a0] ;  /* 0x0002a00001c37983 */ /* 0x000ea20000300800 */
[----:B------:R-:W-:-:S02]  /*3b2d0*/  LEA R6, P6, R5, R3, 0x2 ;  /* 0x0000000305067211 */ /* 0x000fc400078c10ff */
[----:B------:R-:W-:Y:S02]  /*3b2e0*/  IADD3 R122, R252, 0xd, RZ ;  /* 0x0000000dfc7a7810 */ /* 0x000fe40007ffe0ff */
[----:B------:R-:W-:Y:S02]  /*3b2f0*/  ISETP.LT.AND P4, PT, R7, c[0x0][0x17c], !P0 ;  /* 0x00005f0007007a0c */ /* 0x000fe40004781270 */
[C---:B------:R-:W-:Y:S02]  /*3b300*/  IADD3 R0, R5.reuse, c[0x0][0x198], RZ ;  /* 0x0000660005007a10 */ /* 0x040fe40007ffe0ff */
[----:B------:R-:W-:Y:S02]  /*3b310*/  LEA.HI.X.SX32 R7, R5, R4, 0x2, P6 ;  /* 0x0000000405077211 */ /* 0x000fe400030f16ff */
[----:B------:R-:W-:Y:S02]  /*3b320*/  ISETP.LT.AND P1, PT, R122, c[0x0][0x17c], !P0 ;  /* 0x00005f007a007a0c */ /* 0x000fe40004721270 */
[C---:B------:R-:W-:Y:S01]  /*3b330*/  IADD3 R5, R0.reuse, c[0x0][0x198], RZ ;  /* 0x0000660000057a10 */ /* 0x040fe20007ffe0ff */
[----:B------:R1:W-:Y:S01]  /*3b340*/  @P5 STG.E [R6.64], R194 ;  /* 0x000000c206005986 */ /* 0x0003e2000c101904 */
[----:B------:R-:W-:-:S02]  /*3b350*/  LEA R120, P3, R0, R3, 0x2 ;  /* 0x0000000300787211 */ /* 0x000fc400078610ff */
[----:B------:R-:W-:Y:S02]  /*3b360*/  IADD3 R122, R252, 0xf, RZ ;  /* 0x0000000ffc7a7810 */ /* 0x000fe40007ffe0ff */
[-C--:B------:R-:W-:Y:S02]  /*3b370*/  LEA.HI.X.SX32 R121, R0, R4.reuse, 0x2, P3 ;  /* 0x0000000400797211 */ /* 0x080fe400018f16ff */
[----:B-1----:R-:W-:Y:S02]  /*3b380*/  IADD3 R7, R252, 0x10, RZ ;  /* 0x00000010fc077810 */ /* 0x002fe40007ffe0ff */
[----:B------:R-:W-:Y:S02]  /*3b390*/  LEA R6, P6, R5, R3, 0x2 ;  /* 0x0000000305067211 */ /* 0x000fe400078c10ff */
[----:B------:R-:W-:Y:S02]  /*3b3a0*/  ISETP.LT.AND P5, PT, R7, c[0x0][0x17c], !P0 ;  /* 0x00005f0007007a0c */ /* 0x000fe400047a1270 */
[----:B------:R-:W-:-:S02]  /*3b3b0*/  LEA.HI.X.SX32 R7, R5, R4, 0x2, P6 ;  /* 0x0000000405077211 */ /* 0x000fc400030f16ff */
[----:B------:R-:W-:Y:S02]  /*3b3c0*/  ISETP.LT.AND P2, PT, R122, c[0x0][0x17c], !P0 ;  /* 0x00005f007a007a0c */ /* 0x000fe40004741270 */
[----:B------:R-:W-:Y:S02]  /*3b3d0*/  IADD3 R0, R5, c[0x0][0x198], RZ ;  /* 0x0000660005007a10 */ /* 0x000fe40007ffe0ff */
[----:B------:R-:W-:Y:S02]  /*3b3e0*/  IADD3 R122, R252, 0x11, RZ ;  /* 0x00000011fc7a7810 */ /* 0x000fe40007ffe0ff */
[----:B------:R-:W-:Y:S02]  /*3b3f0*/  IADD3 R5, R0, c[0x0][0x198], RZ ;  /* 0x0000660000057a10 */ /* 0x000fe40007ffe0ff */
[----:B------:R-:W-:Y:S01]  /*3b400*/  ISETP.LT.AND P3, PT, R122, c[0x0][0x17c], !P0 ;  /* 0x00005f007a007a0c */ /* 0x000fe20004761270 */
[----:B---3--:R1:W-:Y:S04]  /*3b410*/  @P1 STG.E [R120.64], R190 ;  /* 0x000000be78001986 */ /* 0x0083e8000c101904 */
[----:B------:R3:W-:Y:S04]  /*3b420*/  @P4 STG.E [R6.64], R191 ;  /* 0x000000bf06004986 */ /* 0x0007e8000c101904 */
[----:B-1----:R-:W4:Y:S01]  /*3b430*/  LDL.LU R190, [R1+0x2a4] ;  /* 0x0002a40001be7983 */ /* 0x002f220000300800 */
[----:B---3--:R-:W-:-:S03]  /*3b440*/  LEA R6, P1, R0, R3, 0x2 ;  /* 0x0000000300067211 */ /* 0x008fc600078210ff */
[----:B------:R-:W3:Y:S01]  /*3b450*/  LDL.LU R194, [R1+0x2b0] ;  /* 0x0002b00001c27983 */ /* 0x000ee20000300800 */
[-C--:B------:R-:W-:Y:S02]  /*3b460*/  LEA.HI.X.SX32 R7, R0, R4.reuse, 0x2, P1 ;  /* 0x0000000400077211 */ /* 0x080fe400008f16ff */
[C---:B------:R-:W-:Y:S02]  /*3b470*/  IADD3 R0, R5.reuse, c[0x0][0x198], RZ ;  /* 0x0000660005007a10 */ /* 0x040fe40007ffe0ff */
[----:B------:R-:W-:Y:S02]  /*3b480*/  IADD3 R121, R252, 0x12, RZ ;  /* 0x00000012fc797810 */ /* 0x000fe40007ffe0ff */
[-C--:B------:R-:W-:Y:S01]  /*3b490*/  LEA R120, P6, R5, R3.reuse, 0x2 ;  /* 0x0000000305787211 */ /* 0x080fe200078c10ff */
[----:B--2---:R1:W-:Y:S01]  /*3b4a0*/  @P2 STG.E [R6.64], R189 ;  /* 0x000000bd06002986 */ /* 0x0043e2000c101904 */
[----:B------:R-:W-:Y:S02]  /*3b4b0*/  ISETP.LT.AND P4, PT, R121, c[0x0][0x17c], !P0 ;  /* 0x00005f0079007a0c */ /* 0x000fe40004781270 */
[----:B------:R-:W-:Y:S01]  /*3b4c0*/  LEA.HI.X.SX32 R121, R5, R4, 0x2, P6 ;  /* 0x0000000405797211 */ /* 0x000fe200030f16ff */
[----:B-1----:R-:W2:Y:S01]  /*3b4d0*/  LDL.LU R189, [R1+0x2b4] ;  /* 0x0002b40001bd7983 */ /* 0x002ea20000300800 */
[----:B------:R-:W-:-:S03]  /*3b4e0*/  LEA R6, P2, R0, R3, 0x2 ;  /* 0x0000000300067211 */ /* 0x000fc600078410ff */
[----:B------:R-:W-:Y:S01]  /*3b4f0*/  @P5 STG.E [R120.64], R193 ;  /* 0x000000c178005986 */ /* 0x000fe2000c101904 */
[----:B------:R-:W-:-:S03]  /*3b500*/  LEA.HI.X.SX32 R7, R0, R4, 0x2, P2 ;  /* 0x0000000400077211 */ /* 0x000fc600010f16ff */
[----:B------:R-:W2:Y:S04]  /*3b510*/  LDL.LU R191, [R1+0x2d0] ;  /* 0x0002d00001bf7983 */ /* 0x000ea80000300800 */
[----:B------:R1:W-:Y:S04]  /*3b520*/  @P3 STG.E [R6.64], R188 ;  /* 0x000000bc06003986 */ /* 0x0003e8000c101904 */
[----:B-1----:R-:W2:Y:S01]  /*3b530*/  LDL.LU R188, [R1+0x2d4] ;  /* 0x0002d40001bc7983 */ /* 0x002ea20000300800 */
[----:B------:R-:W-:Y:S02]  /*3b540*/  IADD3 R122, R252, 0x13, RZ ;  /* 0x00000013fc7a7810 */ /* 0x000fe40007ffe0ff */
[----:B------:R-:W-:Y:S01]  /*3b550*/  IADD3 R5, R0, c[0x0][0x198], RZ ;  /* 0x0000660000057a10 */ /* 0x000fe20007ffe0ff */
[----:B------:R-:W2:Y:S01]  /*3b560*/  LDL.LU R193, [R1+0x2e0] ;  /* 0x0002e00001c17983 */ /* 0x000ea20000300800 */
[----:B------:R-:W-:-:S02]  /*3b570*/  ISETP.LT.AND P1, PT, R122, c[0x0][0x17c], !P0 ;  /* 0x00005f007a007a0c */ /* 0x000fc40004721270 */
[C---:B------:R-:W-:Y:S02]  /*3b580*/  IADD3 R0, R5.reuse, c[0x0][0x198], RZ ;  /* 0x0000660005007a10 */ /* 0x040fe40007ffe0ff */
[----:B------:R-:W-:Y:S02]  /*3b590*/  IADD3 R121, R252, 0x14, RZ ;  /* 0x00000014fc797810 */ /* 0x000fe40007ffe0ff */
[-C--:B------:R-:W-:Y:S02]  /*3b5a0*/  LEA R120, P6, R5, R3.reuse, 0x2 ;  /* 0x0000000305787211 */ /* 0x080fe400078c10ff */
[----:B------:R-:W-:Y:S02]  /*3b5b0*/  LEA R6, P3, R0, R3, 0x2 ;  /* 0x0000000300067211 */ /* 0x000fe400078610ff */
[----:B------:R-:W-:Y:S02]  /*3b5c0*/  ISETP.LT.AND P5, PT, R121, c[0x0][0x17c], !P0 ;  /* 0x00005f0079007a0c */ /* 0x000fe400047a1270 */
[----:B------:R-:W-:-:S02]  /*3b5d0*/  LEA.HI.X.SX32 R121, R5, R4, 0x2, P6 ;  /* 0x0000000405797211 */ /* 0x000fc400030f16ff */
[----:B------:R-:W-:Y:S02]  /*3b5e0*/  IADD3 R122, R252, 0x15, RZ ;  /* 0x00000015fc7a7810 */ /* 0x000fe40007ffe0ff */
[C---:B------:R-:W-:Y:S02]  /*3b5f0*/  IADD3 R5, R0.reuse, c[0x0][0x198], RZ ;  /* 0x0000660000057a10 */ /* 0x040fe40007ffe0ff */
[----:B------:R-:W-:Y:S01]  /*3b600*/  LEA.HI.X.SX32 R7, R0, R4, 0x2, P3 ;  /* 0x0000000400077211 */ /* 0x000fe200018f16ff */
[----:B------:R1:W-:Y:S01]  /*3b610*/  @P4 STG.E [R120.64], R195 ;  /* 0x000000c378004986 */ /* 0x0003e2000c101904 */
[----:B------:R-:W-:Y:S02]  /*3b620*/  ISETP.LT.AND P2, PT, R122, c[0x0][0x17c], !P0 ;  /* 0x00005f007a007a0c */ /* 0x000fe40004741270 */
[----:B------:R-:W-:Y:S02]  /*3b630*/  IADD3 R0, R5, c[0x0][0x198], RZ ;  /* 0x0000660005007a10 */ /* 0x000fe40007ffe0ff */
[----:B------:R-:W-:-:S02]  /*3b640*/  IADD3 R122, R252, 0x17, RZ ;  /* 0x00000017fc7a7810 */ /* 0x000fc40007ffe0ff */
[----:B-1----:R-:W-:Y:S02]  /*3b650*/  IADD3 R121, R252, 0x16, RZ ;  /* 0x00000016fc797810 */ /* 0x002fe40007ffe0ff */
[-C--:B------:R-:W-:Y:S02]  /*3b660*/  LEA R120, P6, R5, R3.reuse, 0x2 ;  /* 0x0000000305787211 */ /* 0x080fe400078c10ff */
[----:B------:R-:W-:Y:S02]  /*3b670*/  ISETP.LT.AND P4, PT, R121, c[0x0][0x17c], !P0 ;  /* 0x00005f0079007a0c */ /* 0x000fe40004781270 */
[----:B------:R-:W-:Y:S02]  /*3b680*/  LEA.HI.X.SX32 R121, R5, R4, 0x2, P6 ;  /* 0x0000000405797211 */ /* 0x000fe400030f16ff */
[----:B------:R-:W-:Y:S02]  /*3b690*/  IADD3 R5, R0, c[0x0][0x198], RZ ;  /* 0x0000660000057a10 */ /* 0x000fe40007ffe0ff */
[----:B------:R-:W-:Y:S01]  /*3b6a0*/  ISETP.LT.AND P3, PT, R122, c[0x0][0x17c], !P0 ;  /* 0x00005f007a007a0c */ /* 0x000fe20004761270 */
[----:B----4-:R1:W-:Y:S04]  /*3b6b0*/  @P1 STG.E [R6.64], R190 ;  /* 0x000000be06001986 */ /* 0x0103e8000c101904 */
[----:B-1----:R-:W4:Y:S01]  /*3b6c0*/  LDL.LU R190, [R1+0x2e4] ;  /* 0x0002e40001be7983 */ /* 0x002f220000300800 */
[----:B------:R-:W-:-:S03]  /*3b6d0*/  LEA R6, P1, R0, R3, 0x2 ;  /* 0x0000000300067211 */ /* 0x000fc600078210ff */
[----:B---3--:R1:W-:Y:S01]  /*3b6e0*/  @P5 STG.E [R120.64], R194 ;  /* 0x000000c278005986 */ /* 0x0083e2000c101904 */
[----:B------:R-:W-:Y:S02]  /*3b6f0*/  LEA.HI.X.SX32 R7, R0, R4, 0x2, P1 ;  /* 0x0000000400077211 */ /* 0x000fe400008f16ff */
[----:B------:R-:W-:Y:S01]  /*3b700*/  IADD3 R0, R5, c[0x0][0x198], RZ ;  /* 0x0000660005007a10 */ /* 0x000fe20007ffe0ff */
[----:B------:R-:W3:Y:S01]  /*3b710*/  LDL.LU R195, [R1+0x300] ;  /* 0x0003000001c37983 */ /* 0x000ee20000300800 */
[----:B-1----:R-:W-:-:S03]  /*3b720*/  IADD3 R121, R252, 0x18, RZ ;  /* 0x00000018fc797810 */ /* 0x002fc60007ffe0ff */
[----:B--2---:R1:W-:Y:S01]  /*3b730*/  @P2 STG.E [R6.64], R189 ;  /* 0x000000bd06002986 */ /* 0x0043e2000c101904 */
[-C--:B------:R-:W-:Y:S02]  /*3b740*/  LEA R120, P6, R5, R3.reuse, 0x2 ;  /* 0x0000000305787211 */ /* 0x080fe400078c10ff */
        /* <DEDUP_REMOVED lines=183> */
[C---:B------:R-:W-:Y:S02]  /*3c2c0*/  LEA.HI.X.SX32 R121, R5.reuse, R4, 0x2, P6 ;  /* 0x0000000405797211 */ /* 0x040fe400030f16ff */
[----:B------:R-:W-:Y:S02]  /*3c2d0*/  ISETP.LT.AND P1, PT, R122, c[0x0][0x17c], !P0 ;  /* 0x00005f007a007a0c */ /* 0x000fe40004721270 */
[----:B------:R-:W-:Y:S01]  /*3c2e0*/  IADD3 R0, R5, c[0x0][0x198], RZ ;  /* 0x0000660005007a10 */ /* 0x000fe20007ffe0ff */
[----:B------:R1:W-:Y:S01]  /*3c2f0*/  @P5 STG.E [R120.64], R193 ;  /* 0x000000c178005986 */ /* 0x0003e2000c101904 */
[----:B------:R-:W-:-:S02]  /*3c300*/  IADD3 R122, R252, 0x33, RZ ;  /* 0x00000033fc7a7810 */ /* 0x000fc40007ffe0ff */
[----:B------:R-:W-:Y:S02]  /*3c310*/  IADD3 R5, R0, c[0x0][0x198], RZ ;  /* 0x0000660000057a10 */ /* 0x000fe40007ffe0ff */
[----:B------:R-:W-:Y:S02]  /*3c320*/  ISETP.LT.AND P2, PT, R122, c[0x0][0x17c], !P0 ;  /* 0x00005f007a007a0c */ /* 0x000fe40004741270 */
[----:B-1----:R-:W-:-:S04]  /*3c330*/  LEA R120, P3, R0, R3, 0x2 ;  /* 0x0000000300787211 */ /* 0x002fc800078610ff */
[-C--:B------:R-:W-:Y:S02]  /*3c340*/  LEA.HI.X.SX32 R121, R0, R4.reuse, 0x2, P3 ;  /* 0x0000000400797211 */ /* 0x080fe400018f16ff */
[C---:B------:R-:W-:Y:S02]  /*3c350*/  IADD3 R0, R5.reuse, c[0x0][0x198], RZ ;  /* 0x0000660005007a10 */ /* 0x040fe40007ffe0ff */
[----:B------:R-:W-:Y:S02]  /*3c360*/  IADD3 R7, R252, 0x34, RZ ;  /* 0x00000034fc077810 */ /* 0x000fe40007ffe0ff */
[----:B------:R-:W-:Y:S02]  /*3c370*/  LEA R6, P6, R5, R3, 0x2 ;  /* 0x0000000305067211 */ /* 0x000fe400078c10ff */
[----:B------:R-:W-:Y:S02]  /*3c380*/  ISETP.LT.AND P5, PT, R7, c[0x0][0x17c], !P0 ;  /* 0x00005f0007007a0c */ /* 0x000fe400047a1270 */
[----:B------:R-:W-:-:S02]  /*3c390*/  LEA.HI.X.SX32 R7, R5, R4, 0x2, P6 ;  /* 0x0000000405077211 */ /* 0x000fc400030f16ff */
[----:B------:R-:W-:Y:S02]  /*3c3a0*/  IADD3 R122, R252, 0x35, RZ ;  /* 0x00000035fc7a7810 */ /* 0x000fe40007ffe0ff */
        /* <DEDUP_REMOVED lines=89> */
[----:B------:R-:W4:Y:S01]  /*3c940*/  LDL.LU R194, [R1+0x3b0] ;  /* 0x0003b00001c27983 */ /* 0x000f220000300800 */
[----:B------:R-:W-:Y:S02]  /*3c950*/  LEA.HI.X.SX32 R121, R0, R4, 0x2, P1 ;  /* 0x0000000400797211 */ /* 0x000fe400008f16ff */
[C---:B------:R-:W-:Y:S01]  /*3c960*/  IADD3 R0, R5.reuse, c[0x0][0x198], RZ ;  /* 0x0000660005007a10 */ /* 0x040fe20007ffe0ff */
[----:B---3--:R1:W-:Y:S04]  /*3c970*/  @P4 STG.E [R6.64], R191 ;  /* 0x000000bf06004986 */ /* 0x0083e8000c101904 */
[----:B--2---:R2:W-:Y:S01]  /*3c980*/  @P2 STG.E [R120.64], R189 ;  /* 0x000000bd78002986 */ /* 0x0045e2000c101904 */
[----:B-1----:R-:W-:Y:S02]  /*3c990*/  IADD3 R7, R252, 0x42, RZ ;  /* 0x00000042fc077810 */ /* 0x002fe40007ffe0ff */
[----:B------:R-:W-:-:S02]  /*3c9a0*/  LEA R6, P6, R5, R3, 0x2 ;  /* 0x0000000305067211 */ /* 0x000fc400078c10ff */
[----:B------:R-:W-:Y:S01]  /*3c9b0*/  ISETP.LT.AND P4, PT, R7, c[0x0][0x17c], !P0 ;  /* 0x00005f0007007a0c */ /* 0x000fe20004781270 */
[----:B--2---:R-:W2:Y:S01]  /*3c9c0*/  LDL.LU R189, [R1+0x3b4] ;  /* 0x0003b40001bd7983 */ /* 0x004ea20000300800 */
[----:B------:R-:W-:-:S03]  /*3c9d0*/  LEA R120, P2, R0, R3, 0x2 ;  /* 0x0000000300787211 */ /* 0x000fc600078410ff */
[----:B------:R-:W2:Y:S01]  /*3c9e0*/  LDL.LU R191, [R1+0xd0] ;  /* 0x0000d00001bf7983 */ /* 0x000ea20000300800 */
[-C--:B------:R-:W-:Y:S02]  /*3c9f0*/  LEA.HI.X.SX32 R7, R5, R4.reuse, 0x2, P6 ;  /* 0x0000000405077211 */ /* 0x080fe400030f16ff */
[----:B------:R-:W-:-:S03]  /*3ca00*/  LEA.HI.X.SX32 R121, R0, R4, 0x2, P2 ;  /* 0x0000000400797211 */ /* 0x000fc600010f16ff */
[----:B------:R-:W-:Y:S04]  /*3ca10*/  @P5 STG.E [R6.64], R193 ;  /* 0x000000c106005986 */ /* 0x000fe8000c101904 */
        /* <DEDUP_REMOVED lines=15> */
[----:B------:R-:W-:Y:S02]  /*3cb10*/  LEA.HI.X.SX32 R121, R0, R4, 0x2, P3 ;  /* 0x0000000400797211 */ /* 0x000fe400018f16ff */
[C---:B------:R-:W-:Y:S02]  /*3cb20*/  IADD3 R0, R5.reuse, c[0x0][0x198], RZ ;  /* 0x0000660005007a10 */ /* 0x040fe40007ffe0ff */
[----:B-1----:R-:W-:Y:S02]  /*3cb30*/  IADD3 R7, R252, 0x46, RZ ;  /* 0x00000046fc077810 */ /* 0x002fe40007ffe0ff */
[----:B------:R-:W-:Y:S02]  /*3cb40*/  LEA R6, P6, R5, R3, 0x2 ;  /* 0x0000000305067211 */ /* 0x000fe400078c10ff */
[----:B------:R-:W-:-:S02]  /*3cb50*/  ISETP.LT.AND P4, PT, R7, c[0x0][0x17c], !P0 ;  /* 0x00005f0007007a0c */ /* 0x000fc40004781270 */
[----:B------:R-:W-:Y:S02]  /*3cb60*/  LEA.HI.X.SX32 R7, R5, R4, 0x2, P6 ;  /* 0x0000000405077211 */ /* 0x000fe400030f16ff */
[----:B------:R-:W-:Y:S02]  /*3cb70*/  ISETP.LT.AND P2, PT, R122, c[0x0][0x17c], !P0 ;  /* 0x00005f007a007a0c */ /* 0x000fe40004741270 */
[----:B------:R-:W-:Y:S02]  /*3cb80*/  IADD3 R5, R0, c[0x0][0x198], RZ ;  /* 0x0000660000057a10 */ /* 0x000fe40007ffe0ff */
[----:B------:R-:W-:-:S04]  /*3cb90*/  IADD3 R122, R252, 0x47, RZ ;  /* 0x00000047fc7a7810 */ /* 0x000fc80007ffe0ff */
[----:B------:R-:W-:Y:S01]  /*3cba0*/  ISETP.LT.AND P3, PT, R122, c[0x0][0x17c], !P0 ;  /* 0x00005f007a007a0c */ /* 0x000fe20004761270 */
[----:B----4-:R1:W-:Y:S04]  /*3cbb0*/  @P1 STG.E [R120.64], R190 ;  /* 0x000000be78001986 */ /* 0x0103e8000c101904 */
[----:B------:R4:W-:Y:S04]  /*3cbc0*/  @P5 STG.E [R6.64], R194 ;  /* 0x000000c206005986 */ /* 0x0009e8000c101904 */
[----:B-1----:R-:W3:Y:S01]  /*3cbd0*/  LDL.LU R190, [R1+0x4d4] ;  /* 0x0004d40001be7983 */ /* 0x002ee20000300800 */
[----:B------:R-:W-:-:S03]  /*3cbe0*/  LEA R120, P1, R0, R3, 0x2 ;  /* 0x0000000300787211 */ /* 0x000fc600078210ff */
[----:B------:R-:W3:Y:S01]  /*3cbf0*/  LDL.LU R195, [R1+0x480] ;  /* 0x0004800001c37983 */ /* 0x000ee20000300800 */
[----:B----4-:R-:W-:Y:S02]  /*3cc00*/  IADD3 R7, R252, 0x48, RZ ;  /* 0x00000048fc077810 */ /* 0x010fe40007ffe0ff */
[-C--:B------:R-:W-:Y:S02]  /*3cc10*/  LEA R6, P6, R5, R3.reuse, 0x2 ;  /* 0x0000000305067211 */ /* 0x080fe400078c10ff */
[-C--:B------:R-:W-:Y:S02]  /*3cc20*/  LEA.HI.X.SX32 R121, R0, R4.reuse, 0x2, P1 ;  /* 0x0000000400797211 */ /* 0x080fe400008f16ff */
[----:B------:R-:W-:Y:S02]  /*3cc30*/  ISETP.LT.AND P5, PT, R7, c[0x0][0x17c], !P0 ;  /* 0x00005f0007007a0c */ /* 0x000fe400047a1270 */
[C---:B------:R-:W-:Y:S02]  /*3cc40*/  LEA.HI.X.SX32 R7, R5.reuse, R4, 0x2, P6 ;  /* 0x0000000405077211 */ /* 0x040fe400030f16ff */
[----:B------:R-:W-:Y:S01]  /*3cc50*/  IADD3 R0, R5, c[0x0][0x198], RZ ;  /* 0x0000660005007a10 */ /* 0x000fe20007ffe0ff */
[----:B--2---:R1:W-:Y:S04]  /*3cc60*/  @P2 STG.E [R120.64], R189 ;  /* 0x000000bd78002986 */ /* 0x0043e8000c101904 */
[----:B------:R2:W-:Y:S04]  /*3cc70*/  @P4 STG.E [R6.64], R191 ;  /* 0x000000bf06004986 */ /* 0x0005e8000c101904 */
[----:B-1----:R-:W4:Y:S01]  /*3cc80*/  LDL.LU R189, [R1+0x484] ;  /* 0x0004840001bd7983 */ /* 0x002f220000300800 */
[----:B--2---:R-:W-:-:S03]  /*3cc90*/  LEA R6, P2, R0, R3, 0x2 ;  /* 0x0000000300067211 */ /* 0x004fc600078410ff */
[----:B------:R-:W4:Y:S01]  /*3cca0*/  LDL.LU R194, [R1+0x350] ;  /* 0x0003500001c27983 */ /* 0x000f220000300800 */
[----:B------:R-:W-:-:S05]  /*3ccb0*/  LEA.HI.X.SX32 R7, R0, R4, 0x2, P2 ;  /* 0x0000000400077211 */ /* 0x000fca00010f16ff */
[----:B------:R1:W-:Y:S04]  /*3ccc0*/  @P3 STG.E [R6.64], R188 ;  /* 0x000000bc06003986 */ /* 0x0003e8000c101904 */
[----:B-1----:R-:W4:Y:S01]  /*3ccd0*/  LDL.LU R188, [R1+0x354] ;  /* 0x0003540001bc7983 */ /* 0x002f220000300800 */
[----:B------:R-:W-:Y:S02]  /*3cce0*/  IADD3 R5, R0, c[0x0][0x198], RZ ;  /* 0x0000660000057a10 */ /* 0x000fe40007ffe0ff */
[C---:B------:R-:W-:Y:S01]  /*3ccf0*/  IADD3 R121, R252.reuse, 0x4a, RZ ;  /* 0x0000004afc797810 */ /* 0x040fe20007ffe0ff */
[----:B------:R-:W4:Y:S01]  /*3cd00*/  LDL.LU R191, [R1+0xc0] ;  /* 0x0000c00001bf7983 */ /* 0x000f220000300800 */
[----:B------:R-:W-:Y:S02]  /*3cd10*/  LEA R120, P6, R5, R3, 0x2 ;  /* 0x0000000305787211 */ /* 0x000fe400078c10ff */
[----:B------:R-:W-:-:S02]  /*3cd20*/  IADD3 R122, R252, 0x49, RZ ;  /* 0x00000049fc7a7810 */ /* 0x000fc40007ffe0ff */
        /* <DEDUP_REMOVED lines=18> */
[----:B---3--:R1:W-:Y:S04]  /*3ce50*/  @P1 STG.E [R6.64], R190 ;  /* 0x000000be06001986 */ /* 0x0083e8000c101904 */
[----:B------:R3:W-:Y:S04]  /*3ce60*/  @P4 STG.E [R120.64], R195 ;  /* 0x000000c378004986 */ /* 0x0007e8000c101904 */
[----:B-1----:R-:W2:Y:S01]  /*3ce70*/  LDL.LU R190, [R1+0xc4] ;  /* 0x0000c40001be7983 */ /* 0x002ea20000300800 */
[----:B------:R-:W-:-:S02]  /*3ce80*/  IADD3 R7, R252, 0x4e, RZ ;  /* 0x0000004efc077810 */ /* 0x000fc40007ffe0ff */
[-C--:B------:R-:W-:Y:S01]  /*3ce90*/  LEA R6, P6, R5, R3.reuse, 0x2 ;  /* 0x0000000305067211 */ /* 0x080fe200078c10ff */
[----:B------:R-:W2:Y:S01]  /*3cea0*/  LDL.LU R193, [R1+0x4c0] ;  /* 0x0004c00001c17983 */ /* 0x000ea20000300800 */
[CC--:B---3--:R-:W-:Y:S02]  /*3ceb0*/  LEA R120, P1, R0.reuse, R3.reuse, 0x2 ;  /* 0x0000000300787211 */ /* 0x0c8fe400078210ff */
[----:B------:R-:W-:Y:S02]  /*3cec0*/  ISETP.LT.AND P4, PT, R7, c[0x0][0x17c], !P0 ;  /* 0x00005f0007007a0c */ /* 0x000fe40004781270 */
[-C--:B------:R-:W-:Y:S02]  /*3ced0*/  LEA.HI.X.SX32 R121, R0, R4.reuse, 0x2, P1 ;  /* 0x0000000400797211 */ /* 0x080fe400008f16ff */
[C---:B------:R-:W-:Y:S02]  /*3cee0*/  LEA.HI.X.SX32 R7, R5.reuse, R4, 0x2, P6 ;  /* 0x0000000405077211 */ /* 0x040fe400030f16ff */
[----:B------:R-:W-:Y:S01]  /*3cef0*/  IADD3 R0, R5, c[0x0][0x198], RZ ;  /* 0x0000660005007a10 */ /* 0x000fe20007ffe0ff */
[----:B----4-:R1:W-:Y:S04]  /*3cf00*/  @P2 STG.E [R120.64], R189 ;  /* 0x000000bd78002986 */ /* 0x0103e8000c101904 */
[----:B------:R3:W-:Y:S04]  /*3cf10*/  @P5 STG.E [R6.64], R194 ;  /* 0x000000c206005986 */ /* 0x0007e8000c101904 */
[----:B-1----:R-:W4:Y:S04]  /*3cf20*/  LDL.LU R189, [R1+0x4c4] ;  /* 0x0004c40001bd7983 */ /* 0x002f280000300800 */
[----:B------:R-:W4:Y:S01]  /*3cf30*/  LDL.LU R195, [R1+0x470] ;  /* 0x0004700001c37983 */ /* 0x000f220000300800 */
[----:B---3--:R-:W-:-:S04]  /*3cf40*/  LEA R6, P2, R0, R3, 0x2 ;  /* 0x0000000300067211 */ /* 0x008fc800078410ff */
[----:B------:R-:W-:-:S05]  /*3cf50*/  LEA.HI.X.SX32 R7, R0, R4, 0x2, P2 ;  /* 0x0000000400077211 */ /* 0x000fca00010f16ff */
[----:B------:R1:W-:Y:S04]  /*3cf60*/  @P3 STG.E [R6.64], R188 ;  /* 0x000000bc06003986 */ /* 0x0003e8000c101904 */
[----:B-1----:R-:W3:Y:S01]  /*3cf70*/  LDL.LU R188, [R1+0x474] ;  /* 0x0004740001bc7983 */ /* 0x002ee20000300800 */
[----:B------:R-:W-:Y:S02]  /*3cf80*/  IADD3 R122, R252, 0x4f, RZ ;  /* 0x0000004ffc7a7810 */ /* 0x000fe40007ffe0ff */
[----:B------:R-:W-:Y:S01]  /*3cf90*/  IADD3 R5, R0, c[0x0][0x198], RZ ;  /* 0x0000660000057a10 */ /* 0x000fe20007ffe0ff */
[----:B------:R-:W3:Y:S01]  /*3cfa0*/  LDL.LU R194, [R1+0x260] ;  /* 0x0002600001c27983 */ /* 0x000ee20000300800 */
        /* <DEDUP_REMOVED lines=20> */
[----:B--2---:R1:W-:Y:S04]  /*3d0f0*/  @P1 STG.E [R6.64], R190 ;  /* 0x000000be06001986 */ /* 0x0043e8000c101904 */
[----:B-1----:R-:W2:Y:S01]  /*3d100*/  LDL.LU R190, [R1+0x264] ;  /* 0x0002640001be7983 */ /* 0x002ea20000300800 */
[----:B------:R-:W-:-:S03]  /*3d110*/  LEA R6, P1, R0, R3, 0x2 ;  /* 0x0000000300067211 */ /* 0x000fc600078210ff */
[----:B------:R-:W2:Y:S01]  /*3d120*/  LDL.LU R191, [R1+0xb0] ;  /* 0x0000b00001bf7983 */ /* 0x000ea20000300800 */
[----:B------:R-:W-:Y:S02]  /*3d130*/  LEA.HI.X.SX32 R7, R0, R4, 0x2, P1 ;  /* 0x0000000400077211 */ /* 0x000fe400008f16ff */
[C---:B------:R-:W-:Y:S01]  /*3d140*/  IADD3 R0, R5.reuse, c[0x0][0x198], RZ ;  /* 0x0000660005007a10 */ /* 0x040fe20007ffe0ff */
[----:B------:R1:W-:Y:S04]  /*3d150*/  @P5 STG.E [R120.64], R193 ;  /* 0x000000c178005986 */ /* 0x0003e8000c101904 */
[----:B----4-:R4:W-:Y:S01]  /*3d160*/  @P2 STG.E [R6.64], R189 ;  /* 0x000000bd06002986 */ /* 0x0109e2000c101904 */
[----:B-1----:R-:W-:Y:S02]  /*3d170*/  IADD3 R121, R252, 0x54, RZ ;  /* 0x00000054fc797810 */ /* 0x002fe40007ffe0ff */
[----:B------:R-:W-:-:S02]  /*3d180*/  LEA R120, P6, R5, R3, 0x2 ;  /* 0x0000000305787211 */ /* 0x000fc400078c10ff */
[----:B------:R-:W-:Y:S01]  /*3d190*/  ISETP.LT.AND P5, PT, R121, c[0x0][0x17c], !P0 ;  /* 0x00005f0079007a0c */ /* 0x000fe200047a1270 */
[----:B----4-:R-:W4:Y:S01]  /*3d1a0*/  LDL.LU R189, [R1+0xb4] ;  /* 0x0000b40001bd7983 */ /* 0x010f220000300800 */
[----:B------:R-:W-:-:S03]  /*3d1b0*/  LEA R6, P2, R0, R3, 0x2 ;  /* 0x0000000300067211 */ /* 0x000fc600078410ff */
[----:B------:R-:W4:Y:S01]  /*3d1c0*/  LDL.LU R193, [R1+0x4b0] ;  /* 0x0004b00001c17983 */ /* 0x000f220000300800 */
[-C--:B------:R-:W-:Y:S02]  /*3d1d0*/  LEA.HI.X.SX32 R121, R5, R4.reuse, 0x2, P6 ;  /* 0x0000000405797211 */ /* 0x080fe400030f16ff */
[----:B------:R-:W-:-:S03]  /*3d1e0*/  LEA.HI.X.SX32 R7, R0, R4, 0x2, P2 ;  /* 0x0000000400077211 */ /* 0x000fc600010f16ff */
[----:B------:R-:W-:Y:S04]  /*3d1f0*/  @P4 STG.E [R120.64], R195 ;  /* 0x000000c378004986 */ /* 0x000fe8000c101904 */
[----:B---3--:R1:W-:Y:S04]  /*3d200*/  @P3 STG.E [R6.64], R188 ;  /* 0x000000bc06003986 */ /* 0x0083e8000c101904 */
[----:B-1----:R-:W4:Y:S01]  /*3d210*/  LDL.LU R188, [R1+0x4b4] ;  /* 0x0004b40001bc7983 */ /* 0x002f220000300800 */
[----:B------:R-:W-:Y:S02]  /*3d220*/  IADD3 R5, R0, c[0x0][0x198], RZ ;  /* 0x0000660000057a10 */ /* 0x000fe40007ffe0ff */
[----:B------:R-:W-:Y:S01]  /*3d230*/  IADD3 R121, R252, 0x56, RZ ;  /* 0x00000056fc797810 */ /* 0x000fe20007ffe0ff */
[----:B------:R-:W4:Y:S01]  /*3d240*/  LDL.LU R195, [R1+0x3c0] ;  /* 0x0003c00001c37983 */ /* 0x000f220000300800 */
        /* <DEDUP_REMOVED lines=20> */
[----:B--2---:R1:W-:Y:S04]  /*3d390*/  @P1 STG.E [R6.64], R190 ;  /* 0x000000be06001986 */ /* 0x0043e8000c101904 */
[----:B------:R2:W-:Y:S01]  /*3d3a0*/  @P4 STG.E [R120.64], R191 ;  /* 0x000000bf78004986 */ /* 0x0005e2000c101904 */
[----:B-1----:R-:W-:-:S03]  /*3d3b0*/  LEA R6, P1, R0, R3, 0x2 ;  /* 0x0000000300067211 */ /* 0x002fc600078210ff */
[----:B------:R-:W3:Y:S01]  /*3d3c0*/  LDL.LU R190, [R1+0x3c4] ;  /* 0x0003c40001be7983 */ /* 0x000ee20000300800 */
[----:B--2---:R-:W-:-:S03]  /*3d3d0*/  IADD3 R121, R252, 0x5a, RZ ;  /* 0x0000005afc797810 */ /* 0x004fc60007ffe0ff */
[----:B------:R-:W2:Y:S01]  /*3d3e0*/  LDL.LU R194, [R1+0xe0] ;  /* 0x0000e00001c27983 */ /* 0x000ea20000300800 */
[-C--:B------:R-:W-:Y:S02]  /*3d3f0*/  LEA R120, P6, R5, R3.reuse, 0x2 ;  /* 0x0000000305787211 */ /* 0x080fe400078c10ff */
[-C--:B------:R-:W-:Y:S02]  /*3d400*/  LEA.HI.X.SX32 R7, R0, R4.reuse, 0x2, P1 ;  /* 0x0000000400077211 */ /* 0x080fe400008f16ff */
[----:B------:R-:W-:Y:S02]  /*3d410*/  ISETP.LT.AND P4, PT, R121, c[0x0][0x17c], !P0 ;  /* 0x00005f0079007a0c */ /* 0x000fe40004781270 */
[C---:B------:R-:W-:Y:S02]  /*3d420*/  LEA.HI.X.SX32 R121, R5.reuse, R4, 0x2, P6 ;  /* 0x0000000405797211 */ /* 0x040fe400030f16ff */
[----:B------:R-:W-:Y:S01]  /*3d430*/  IADD3 R0, R5, c[0x0][0x198], RZ ;  /* 0x0000660005007a10 */ /* 0x000fe20007ffe0ff */
[----:B----4-:R1:W-:Y:S04]  /*3d440*/  @P2 STG.E [R6.64], R189 ;  /* 0x000000bd06002986 */ /* 0x0103e8000c101904 */
[----:B------:R4:W-:Y:S04]  /*3d450*/  @P5 STG.E [R120.64], R193 ;  /* 0x000000c178005986 */ /* 0x0009e8000c101904 */
[----:B-1----:R-:W2:Y:S01]  /*3d460*/  LDL.LU R189, [R1+0xe4] ;  /* 0x0000e40001bd7983 */ /* 0x002ea20000300800 */
[----:B----4-:R-:W-:-:S03]  /*3d470*/  LEA R120, P2, R0, R3, 0x2 ;  /* 0x0000000300787211 */ /* 0x010fc600078410ff */
        /* <DEDUP_REMOVED lines=10> */
[C---:B------:R-:W-:Y:S02]  /*3d520*/  LEA.HI.X.SX32 R7, R5.reuse, R4, 0x2, P6 ;  /* 0x0000000405077211 */ /* 0x040fe400030f16ff */
[----:B------:R-:W-:Y:S02]  /*3d530*/  ISETP.LT.AND P1, PT, R122, c[0x0][0x17c], !P0 ;  /* 0x00005f007a007a0c */ /* 0x000fe40004721270 */
[----:B------:R-:W-:Y:S01]  /*3d540*/  IADD3 R0, R5, c[0x0][0x198], RZ ;  /* 0x0000660005007a10 */ /* 0x000fe20007ffe0ff */
[----:B------:R1:W-:Y:S01]  /*3d550*/  @P4 STG.E [R6.64], R195 ;  /* 0x000000c306004986 */ /* 0x0003e2000c101904 */
[----:B------:R-:W-:Y:S02]  /*3d560*/  IADD3 R122, R252, 0x5d, RZ ;  /* 0x0000005dfc7a7810 */ /* 0x000fe40007ffe0ff */
[----:B------:R-:W-:-:S02]  /*3d570*/  IADD3 R5, R0, c[0x0][0x198], RZ ;  /* 0x0000660000057a10 */ /* 0x000fc40007ffe0ff */
[----:B------:R-:W-:Y:S02]  /*3d580*/  ISETP.LT.AND P2, PT, R122, c[0x0][0x17c], !P0 ;  /* 0x00005f007a007a0c */ /* 0x000fe40004741270 */
[-C--:B-1----:R-:W-:Y:S02]  /*3d590*/  LEA R6, P3, R0, R3.reuse, 0x2 ;  /* 0x0000000300067211 */ /* 0x082fe400078610ff */
[----:B------:R-:W-:Y:S02]  /*3d5a0*/  IADD3 R121, R252, 0x5e, RZ ;  /* 0x0000005efc797810 */ /* 0x000fe40007ffe0ff */
[----:B------:R-:W-:Y:S02]  /*3d5b0*/  LEA.HI.X.SX32 R7, R0, R4, 0x2, P3 ;  /* 0x0000000400077211 */ /* 0x000fe400018f16ff */
[C---:B------:R-:W-:Y:S02]  /*3d5c0*/  IADD3 R0, R5.reuse, c[0x0][0x198], RZ ;  /* 0x0000660005007a10 */ /* 0x040fe40007ffe0ff */
[----:B------:R-:W-:-:S02]  /*3d5d0*/  LEA R120, P6, R5, R3, 0x2 ;  /* 0x0000000305787211 */ /* 0x000fc400078c10ff */
[----:B------:R-:W-:Y:S02]  /*3d5e0*/  ISETP.LT.AND P4, PT, R121, c[0x0][0x17c], !P0 ;  /* 0x00005f0079007a0c */ /* 0x000fe40004781270 */
[----:B------:R-:W-:Y:S02]  /*3d5f0*/  LEA.HI.X.SX32 R121, R5, R4, 0x2, P6 ;  /* 0x0000000405797211 */ /* 0x000fe400030f16ff */
[----:B------:R-:W-:Y:S02]  /*3d600*/  IADD3 R122, R252, 0x5f, RZ ;  /* 0x0000005ffc7a7810 */ /* 0x000fe40007ffe0ff */
[----:B------:R-:W-:Y:S02]  /*3d610*/  IADD3 R5, R0, c[0x0][0x198], RZ ;  /* 0x0000660000057a10 */ /* 0x000fe40007ffe0ff */
[----:B------:R-:W-:Y:S01]  /*3d620*/  ISETP.LT.AND P3, PT, R122, c[0x0][0x17c], !P0 ;  /* 0x00005f007a007a0c */ /* 0x000fe20004761270 */
[----:B---3--:R1:W-:Y:S04]  /*3d630*/  @P1 STG.E [R6.64], R190 ;  /* 0x000000be06001986 */ /* 0x0083e8000c101904 */
[----:B--2---:R2:W-:Y:S04]  /*3d640*/  @P5 STG.E [R120.64], R194 ;  /* 0x000000c278005986 */ /* 0x0045e8000c101904 */
[----:B-1----:R-:W3:Y:S01]  /*3d650*/  LDL.LU R190, [R1+0x49c] ;  /* 0x00049c0001be7983 */ /* 0x002ee20000300800 */
[----:B------:R-:W-:-:S03]  /*3d660*/  LEA R6, P1, R0, R3, 0x2 ;  /* 0x0000000300067211 */ /* 0x000fc600078210ff */
[----:B------:R-:W3:Y:S01]  /*3d670*/  LDL.LU R195, [R1+0x4a8] ;  /* 0x0004a80001c37983 */ /* 0x000ee20000300800 */
[-C--:B------:R-:W-:Y:S02]  /*3d680*/  LEA.HI.X.SX32 R7, R0, R4.reuse, 0x2, P1 ;  /* 0x0000000400077211 */ /* 0x080fe400008f16ff */
[C---:B------:R-:W-:Y:S02]  /*3d690*/  IADD3 R0, R5.reuse, c[0x0][0x198], RZ ;  /* 0x0000660005007a10 */ /* 0x040fe40007ffe0ff */
[----:B--2---:R-:W-:Y:S02]  /*3d6a0*/  IADD3 R121, R252, 0x60, RZ ;  /* 0x00000060fc797810 */ /* 0x004fe40007ffe0ff */
[----:B------:R-:W-:Y:S02]  /*3d6b0*/  LEA R120, P6, R5, R3, 0x2 ;  /* 0x0000000305787211 */ /* 0x000fe400078c10ff */
[----:B------:R-:W-:Y:S01]  /*3d6c0*/  ISETP.LT.AND P5, PT, R121, c[0x0][0x17c], !P0 ;  /* 0x00005f0079007a0c */ /* 0x000fe200047a1270 */
[----:B------:R1:W-:Y:S01]  /*3d6d0*/  @P2 STG.E [R6.64], R189 ;  /* 0x000000bd06002986 */ /* 0x0003e2000c101904 */
[----:B------:R-:W-:-:S03]  /*3d6e0*/  LEA.HI.X.SX32 R121, R5, R4, 0x2, P6 ;  /* 0x0000000405797211 */ /* 0x000fc600030f16ff */
[----:B-1----:R-:W2:Y:S01]  /*3d6f0*/  LDL.LU R189, [R1+0x4ac] ;  /* 0x0004ac0001bd7983 */ /* 0x002ea20000300800 */
[----:B------:R-:W-:-:S03]  /*3d700*/  LEA R6, P2, R0, R3, 0x2 ;  /* 0x0000000300067211 */ /* 0x000fc600078410ff */
[----:B----4-:R-:W-:Y:S01]  /*3d710*/  @P4 STG.E [R120.64], R191 ;  /* 0x000000bf78004986 */ /* 0x010fe2000c101904 */
[----:B------:R-:W-:-:S03]  /*3d720*/  LEA.HI.X.SX32 R7, R0, R4, 0x2, P2 ;  /* 0x0000000400077211 */ /* 0x000fc600010f16ff */
[----:B------:R-:W2:Y:S04]  /*3d730*/  LDL.LU R194, [R1+0x3b8] ;  /* 0x0003b80001c27983 */ /* 0x000ea80000300800 */
[----:B------:R1:W-:Y:S04]  /*3d740*/  @P3 STG.E [R6.64], R188 ;  /* 0x000000bc06003986 */ /* 0x0003e8000c101904 */
[----:B-1----:R-:W2:Y:S01]  /*3d750*/  LDL.LU R188, [R1+0x3bc] ;  /* 0x0003bc0001bc7983 */ /* 0x002ea20000300800 */
[----:B------:R-:W-:Y:S02]  /*3d760*/  IADD3 R122, R252, 0x61, RZ ;  /* 0x00000061fc7a7810 */ /* 0x000fe40007ffe0ff */
[----:B------:R-:W-:Y:S01]  /*3d770*/  IADD3 R5, R0, c[0x0][0x198], RZ ;  /* 0x0000660000057a10 */ /* 0x000fe20007ffe0ff */
[----:B------:R-:W2:Y:S01]  /*3d780*/  LDL.LU R191, [R1+0xd8] ;  /* 0x0000d80001bf7983 */ /* 0x000ea20000300800 */
[----:B------:R-:W-:-:S02]  /*3d790*/  IADD3 R121, R252, 0x62, RZ ;  /* 0x00000062fc797810 */ /* 0x000fc40007ffe0ff */
[----:B------:R-:W-:Y:S02]  /*3d7a0*/  ISETP.LT.AND P1, PT, R122, c[0x0][0x17c], !P0 ;  /* 0x00005f007a007a0c */ /* 0x000fe40004721270 */
[CC--:B------:R-:W-:Y:S02]  /*3d7b0*/  LEA R120, P6, R5.reuse, R3.reuse, 0x2 ;  /* 0x0000000305787211 */ /* 0x0c0fe400078c10ff */
[----:B------:R-:W-:Y:S02]  /*3d7c0*/  IADD3 R0, R5, c[0x0][0x198], RZ ;  /* 0x0000660005007a10 */ /* 0x000fe40007ffe0ff */
[----:B------:R-:W-:Y:S02]  /*3d7d0*/  ISETP.LT.AND P4, PT, R121, c[0x0][0x17c], !P0 ;  /* 0x00005f0079007a0c */ /* 0x000fe40004781270 */
[----:B------:R-:W-:Y:S02]  /*3d7e0*/  LEA.HI.X.SX32 R121, R5, R4, 0x2, P6 ;  /* 0x0000000405797211 */ /* 0x000fe400030f16ff */
[----:B------:R-:W-:-:S02]  /*3d7f0*/  LEA R6, P3, R0, R3, 0x2 ;  /* 0x0000000300067211 */ /* 0x000fc400078610ff */
[----:B------:R-:W-:Y:S02]  /*3d800*/  IADD3 R122, R252, 0x63, RZ ;  /* 0x00000063fc7a7810 */ /* 0x000fe40007ffe0ff */
[C---:B------:R-:W-:Y:S01]  /*3d810*/  IADD3 R5, R0.reuse, c[0x0][0x198], RZ ;  /* 0x0000660000057a10 */ /* 0x040fe20007ffe0ff */
[----:B------:R1:W-:Y:S01]  /*3d820*/  @P5 STG.E [R120.64], R193 ;  /* 0x000000c178005986 */ /* 0x0003e2000c101904 */
[----:B------:R-:W-:Y:S02]  /*3d830*/  LEA.HI.X.SX32 R7, R0, R4, 0x2, P3 ;  /* 0x0000000400077211 */ /* 0x000fe400018f16ff */
[----:B------:R-:W-:Y:S02]  /*3d840*/  ISETP.LT.AND P2, PT, R122, c[0x0][0x17c], !P0 ;  /* 0x00005f007a007a0c */ /* 0x000fe40004741270 */
[----:B------:R-:W-:Y:S02]  /*3d850*/  IADD3 R0, R5, c[0x0][0x198], RZ ;  /* 0x0000660005007a10 */ /* 0x000fe40007ffe0ff */
[----:B-1----:R-:W-:-:S02]  /*3d860*/  IADD3 R121, R252, 0x64, RZ ;  /* 0x00000064fc797810 */ /* 0x002fc40007ffe0ff */
[-C--:B------:R-:W-:Y:S02]  /*3d870*/  LEA R120, P6, R5, R3.reuse, 0x2 ;  /* 0x0000000305787211 */ /* 0x080fe400078c10ff */
[----:B------:R-:W-:Y:S02]  /*3d880*/  ISETP.LT.AND P5, PT, R121, c[0x0][0x17c], !P0 ;  /* 0x00005f0079007a0c */ /* 0x000fe400047a1270 */
[----:B------:R-:W-:Y:S02]  /*3d890*/  LEA.HI.X.SX32 R121, R5, R4, 0x2, P6 ;  /* 0x0000000405797211 */ /* 0x000fe400030f16ff */
[----:B------:R-:W-:Y:S02]  /*3d8a0*/  IADD3 R122, R252, 0x65, RZ ;  /* 0x00000065fc7a7810 */ /* 0x000fe40007ffe0ff */
[----:B------:R-:W-:Y:S02]  /*3d8b0*/  IADD3 R5, R0, c[0x0][0x198], RZ ;  /* 0x0000660000057a10 */ /* 0x000fe40007ffe0ff */
[----:B------:R-:W-:Y:S01]  /*3d8c0*/  ISETP.LT.AND P3, PT, R122, c[0x0][0x17c], !P0 ;  /* 0x00005f007a007a0c */ /* 0x000fe20004761270 */
[----:B---3--:R1:W-:Y:S04]  /*3d8d0*/  @P1 STG.E [R6.64], R190 ;  /* 0x000000be06001986 */ /* 0x0083e8000c101904 */
[----:B------:R3:W-:Y:S04]  /*3d8e0*/  @P4 STG.E [R120.64], R195 ;  /* 0x000000c378004986 */ /* 0x0007e8000c101904 */
[----:B-1----:R-:W4:Y:S01]  /*3d8f0*/  LDL.LU R190, [R1+0xdc] ;  /* 0x0000dc0001be7983 */ /* 0x002f220000300800 */
[----:B------:R-:W-:-:S02]  /*3d900*/  LEA R6, P1, R0, R3, 0x2 ;  /* 0x0000000300067211 */ /* 0x000fc400078210ff */
[----:B---3--:R-:W-:Y:S01]  /*3d910*/  IADD3 R121, R252, 0x66, RZ ;  /* 0x00000066fc797810 */ /* 0x008fe20007ffe0ff */
[----:B------:R-:W3:Y:S01]  /*3d920*/  LDL.LU R193, [R1+0x4d8] ;  /* 0x0004d80001c17983 */ /* 0x000ee20000300800 */
[-C--:B------:R-:W-:Y:S02]  /*3d930*/  LEA.HI.X.SX32 R7, R0, R4.reuse, 0x2, P1 ;  /* 0x0000000400077211 */ /* 0x080fe400008f16ff */
[C---:B------:R-:W-:Y:S02]  /*3d940*/  IADD3 R0, R5.reuse, c[0x0][0x198], RZ ;  /* 0x0000660005007a10 */ /* 0x040fe40007ffe0ff */
[----:B------:R-:W-:Y:S02]  /*3d950*/  LEA R120, P6, R5, R3, 0x2 ;  /* 0x0000000305787211 */ /* 0x000fe400078c10ff */
[----:B------:R-:W-:Y:S01]  /*3d960*/  ISETP.LT.AND P4, PT, R121, c[0x0][0x17c], !P0 ;  /* 0x00005f0079007a0c */ /* 0x000fe20004781270 */
[----:B--2---:R1:W-:Y:S01]  /*3d970*/  @P2 STG.E [R6.64], R189 ;  /* 0x000000bd06002986 */ /* 0x0043e2000c101904 */
[----:B------:R-:W-:-:S03]  /*3d980*/  LEA.HI.X.SX32 R121, R5, R4, 0x2, P6 ;  /* 0x0000000405797211 */ /* 0x000fc600030f16ff */
        /* <DEDUP_REMOVED lines=22> */
[C---:B------:R-:W-:Y:S02]  /*3daf0*/  IADD3 R0, R5.reuse, c[0x0][0x198], RZ ;  /* 0x0000660005007a10 */ /* 0x040fe40007ffe0ff */
[----:B-1----:R-:W-:Y:S01]  /*3db00*/  IADD3 R121, R252, 0x6a, RZ ;  /* 0x0000006afc797810 */ /* 0x002fe20007ffe0ff */
[----:B------:R-:W2:Y:S01]  /*3db10*/  LDL.LU R191, [R1+0x35c] ;  /* 0x00035c0001bf7983 */ /* 0x000ea20000300800 */
[----:B------:R-:W-:-:S02]  /*3db20*/  LEA R120, P6, R5, R3, 0x2 ;  /* 0x0000000305787211 */ /* 0x000fc400078c10ff */
[----:B------:R-:W-:Y:S02]  /*3db30*/  ISETP.LT.AND P4, PT, R121, c[0x0][0x17c], !P0 ;  /* 0x00005f0079007a0c */ /* 0x000fe40004781270 */
[----:B------:R-:W-:Y:S02]  /*3db40*/  LEA.HI.X.SX32 R121, R5, R4, 0x2, P6 ;  /* 0x0000000405797211 */ /* 0x000fe400030f16ff */
[----:B------:R-:W-:Y:S02]  /*3db50*/  IADD3 R122, R252, 0x6b, RZ ;  /* 0x0000006bfc7a7810 */ /* 0x000fe40007ffe0ff */
[----:B------:R-:W-:Y:S02]  /*3db60*/  IADD3 R5, R0, c[0x0][0x198], RZ ;  /* 0x0000660000057a10 */ /* 0x000fe40007ffe0ff */
[----:B------:R-:W-:Y:S01]  /*3db70*/  ISETP.LT.AND P3, PT, R122, c[0x0][0x17c], !P0 ;  /* 0x00005f007a007a0c */ /* 0x000fe20004761270 */
[----:B----4-:R1:W-:Y:S04]  /*3db80*/  @P1 STG.E [R6.64], R190 ;  /* 0x000000be06001986 */ /* 0x0103e8000c101904 */
[----:B---3--:R3:W-:Y:S01]  /*3db90*/  @P5 STG.E [R120.64], R193 ;  /* 0x000000c178005986 */ /* 0x0087e2000c101904 */
[----:B-1----:R-:W-:-:S03]  /*3dba0*/  LEA R6, P1, R0, R3, 0x2 ;  /* 0x0000000300067211 */ /* 0x002fc600078210ff */
[----:B------:R-:W4:Y:S01]  /*3dbb0*/  LDL.LU R190, [R1+0xc8] ;  /* 0x0000c80001be7983 */ /* 0x000f220000300800 */
[-C--:B------:R-:W-:Y:S02]  /*3dbc0*/  LEA.HI.X.SX32 R7, R0, R4.reuse, 0x2, P1 ;  /* 0x0000000400077211 */ /* 0x080fe400008f16ff */
[C---:B------:R-:W-:Y:S02]  /*3dbd0*/  IADD3 R0, R5.reuse, c[0x0][0x198], RZ ;  /* 0x0000660005007a10 */ /* 0x040fe40007ffe0ff */
[----:B---3--:R-:W-:Y:S02]  /*3dbe0*/  IADD3 R121, R252, 0x6c, RZ ;  /* 0x0000006cfc797810 */ /* 0x008fe40007ffe0ff */
        /* <DEDUP_REMOVED lines=8> */
[----:B------:R-:W3:Y:S04]  /*3dc70*/  LDL.LU R193, [R1+0x4c8] ;  /* 0x0004c80001c17983 */ /* 0x000ee80000300800 */
[----:B------:R1:W-:Y:S04]  /*3dc80*/  @P3 STG.E [R6.64], R188 ;  /* 0x000000bc06003986 */ /* 0x0003e8000c101904 */
[----:B-1----:R-:W3:Y:S01]  /*3dc90*/  LDL.LU R188, [R1+0x4cc] ;  /* 0x0004cc0001bc7983 */ /* 0x002ee20000300800 */
[----:B------:R-:W-:Y:S02]  /*3dca0*/  IADD3 R122, R252, 0x6d, RZ ;  /* 0x0000006dfc7a7810 */ /* 0x000fe40007ffe0ff */
[----:B------:R-:W-:Y:S01]  /*3dcb0*/  IADD3 R5, R0, c[0x0][0x198], RZ ;  /* 0x0000660000057a10 */ /* 0x000fe20007ffe0ff */
[----:B------:R-:W3:Y:S01]  /*3dcc0*/  LDL.LU R195, [R1+0x478] ;  /* 0x0004780001c37983 */ /* 0x000ee20000300800 */
        /* <DEDUP_REMOVED lines=12> */
[----:B------:R-:W-:Y:S01]  /*3dd90*/  IADD3 R0, R5, c[0x0][0x198], RZ ;  /* 0x0000660005007a10 */ /* 0x000fe20007ffe0ff */
[----:B------:R1:W-:Y:S02]  /*3dda0*/  @P1 STG.E [R6.64], R191 ;  /* 0x000000bf06001986 */ /* 0x0003e4000c101904 */
[----:B-1----:R-:W-:-:S02]  /*3ddb0*/  IADD3 R121, R252, 0x70, RZ ;  /* 0x00000070fc797810 */ /* 0x002fc40007ffe0ff */
[-C--:B------:R-:W-:Y:S02]  /*3ddc0*/  LEA R120, P6, R5, R3.reuse, 0x2 ;  /* 0x0000000305787211 */ /* 0x080fe400078c10ff */
[----:B------:R-:W-:Y:S01]  /*3ddd0*/  ISETP.LT.AND P5, PT, R121, c[0x0][0x17c], !P0 ;  /* 0x00005f0079007a0c */ /* 0x000fe200047a1270 */
[----:B------:R-:W3:Y:S01]  /*3dde0*/  LDL.LU R191, [R1+0x47c] ;  /* 0x00047c0001bf7983 */ /* 0x000ee20000300800 */
[----:B------:R-:W-:Y:S02]  /*3ddf0*/  LEA R6, P1, R0, R3, 0x2 ;  /* 0x0000000300067211 */ /* 0x000fe400078210ff */
[----:B------:R-:W-:Y:S02]  /*3de00*/  LEA.HI.X.SX32 R121, R5, R4, 0x2, P6 ;  /* 0x0000000405797211 */ /* 0x000fe400030f16ff */
[----:B------:R-:W-:Y:S02]  /*3de10*/  IADD3 R122, R252, 0x71, RZ ;  /* 0x00000071fc7a7810 */ /* 0x000fe40007ffe0ff */
[----:B------:R-:W-:-:S02]  /*3de20*/  IADD3 R5, R0, c[0x0][0x198], RZ ;  /* 0x0000660000057a10 */ /* 0x000fc40007ffe0ff */
[----:B------:R-:W-:Y:S02]  /*3de30*/  LEA.HI.X.SX32 R7, R0, R4, 0x2, P1 ;  /* 0x0000000400077211 */ /* 0x000fe400008f16ff */
[----:B------:R-:W-:Y:S02]  /*3de40*/  ISETP.LT.AND P3, PT, R122, c[0x0][0x17c], !P0 ;  /* 0x00005f007a007a0c */ /* 0x000fe40004761270 */
[C---:B------:R-:W-:Y:S01]  /*3de50*/  IADD3 R0, R5.reuse, c[0x0][0x198], RZ ;  /* 0x0000660005007a10 */ /* 0x040fe20007ffe0ff */
[----:B----4-:R1:W-:Y:S02]  /*3de60*/  @P4 STG.E [R120.64], R190 ;  /* 0x000000be78004986 */ /* 0x0103e4000c101904 */
[----:B-1----:R-:W-:Y:S02]  /*3de70*/  IADD3 R121, R252, 0x72, RZ ;  /* 0x00000072fc797810 */ /* 0x002fe40007ffe0ff */
[----:B------:R-:W4:Y:S01]  /*3de80*/  LDL.LU R190, [R1+0x268] ;  /* 0x0002680001be7983 */ /* 0x000f220000300800 */
[----:B------:R-:W-:-:S02]  /*3de90*/  LEA R120, P6, R5, R3, 0x2 ;  /* 0x0000000305787211 */ /* 0x000fc400078c10ff */
[----:B------:R-:W-:Y:S02]  /*3dea0*/  ISETP.LT.AND P4, PT, R121, c[0x0][0x17c], !P0 ;  /* 0x00005f0079007a0c */ /* 0x000fe40004781270 */
[----:B------:R-:W-:Y:S01]  /*3deb0*/  LEA.HI.X.SX32 R121, R5, R4, 0x2, P6 ;  /* 0x0000000405797211 */ /* 0x000fe200030f16ff */
[----:B--2---:R1:W-:Y:S04]  /*3dec0*/  @P2 STG.E [R6.64], R189 ;  /* 0x000000bd06002986 */ /* 0x0043e8000c101904 */
[----:B-1----:R-:W2:Y:S01]  /*3ded0*/  LDL.LU R189, [R1+0x26c] ;  /* 0x00026c0001bd7983 */ /* 0x002ea20000300800 */
[----:B------:R-:W-:-:S03]  /*3dee0*/  LEA R6, P2, R0, R3, 0x2 ;  /* 0x0000000300067211 */ /* 0x000fc600078410ff */
[----:B---3--:R-:W-:Y:S01]  /*3def0*/  @P5 STG.E [R120.64], R193 ;  /* 0x000000c178005986 */ /* 0x008fe2000c101904 */
[----:B------:R-:W-:-:S03]  /*3df00*/  LEA.HI.X.SX32 R7, R0, R4, 0x2, P2 ;  /* 0x0000000400077211 */ /* 0x000fc600010f16ff */
[----:B------:R-:W3:Y:S04]  /*3df10*/  LDL.LU R194, [R1+0xb8] ;  /* 0x0000b80001c27983 */ /* 0x000ee80000300800 */
[----:B------:R1:W-:Y:S04]  /*3df20*/  @P3 STG.E [R6.64], R188 ;  /* 0x000000bc06003986 */ /* 0x0003e8000c101904 */
[----:B-1----:R-:W3:Y:S01]  /*3df30*/  LDL.LU R188, [R1+0xbc] ;  /* 0x0000bc0001bc7983 */ /* 0x002ee20000300800 */
[----:B------:R-:W-:Y:S02]  /*3df40*/  IADD3 R122, R252, 0x73, RZ ;  /* 0x00000073fc7a7810 */ /* 0x000fe40007ffe0ff */
[----:B------:R-:W-:-:S02]  /*3df50*/  IADD3 R5, R0, c[0x0][0x198], RZ ;  /* 0x0000660000057a10 */ /* 0x000fc40007ffe0ff */
[----:B------:R-:W-:Y:S02]  /*3df60*/  IADD3 R121, R252, 0x74, RZ ;  /* 0x00000074fc797810 */ /* 0x000fe40007ffe0ff */
[----:B------:R-:W-:Y:S02]  /*3df70*/  ISETP.LT.AND P1, PT, R122, c[0x0][0x17c], !P0 ;  /* 0x00005f007a007a0c */ /* 0x000fe40004721270 */
[C---:B------:R-:W-:Y:S02]  /*3df80*/  LEA R120, P6, R5.reuse, R3, 0x2 ;  /* 0x0000000305787211 */ /* 0x040fe400078c10ff */
[----:B------:R-:W-:Y:S02]  /*3df90*/  IADD3 R0, R5, c[0x0][0x198], RZ ;  /* 0x0000660005007a10 */ /* 0x000fe40007ffe0ff */
[----:B------:R-:W-:Y:S02]  /*3dfa0*/  ISETP.LT.AND P5, PT, R121, c[0x0][0x17c], !P0 ;  /* 0x00005f0079007a0c */ /* 0x000fe400047a1270 */
[----:B------:R-:W-:-:S02]  /*3dfb0*/  LEA.HI.X.SX32 R121, R5, R4, 0x2, P6 ;  /* 0x0000000405797211 */ /* 0x000fc400030f16ff */
[----:B------:R-:W-:Y:S02]  /*3dfc0*/  LEA R6, P3, R0, R3, 0x2 ;  /* 0x0000000300067211 */ /* 0x000fe400078610ff */
        /* <DEDUP_REMOVED lines=8> */
[----:B------:R-:W3:Y:S01]  /*3e050*/  LDL.LU R195, [R1+0x4b8] ;  /* 0x0004b80001c37983 */ /* 0x000ee20000300800 */
        /* <DEDUP_REMOVED lines=35> */
[C---:B------:R-:W-:Y:S02]  /*3e290*/  IADD3 R5, R0.reuse, c[0x0][0x198], RZ ;  /* 0x0000660000057a10 */ /* 0x040fe40007ffe0ff */
[----:B------:R-:W-:Y:S01]  /*3e2a0*/  LEA.HI.X.SX32 R7, R0, R4, 0x2, P3 ;  /* 0x0000000400077211 */ /* 0x000fe200018f16ff */
[----:B------:R1:W-:Y:S01]  /*3e2b0*/  @P5 STG.E [R120.64], R195 ;  /* 0x000000c378005986 */ /* 0x0003e2000c101904 */
[----:B------:R-:W-:Y:S02]  /*3e2c0*/  ISETP.LT.AND P2, PT, R122, c[0x0][0x17c], !P0 ;  /* 0x00005f007a007a0c */ /* 0x000fe40004741270 */
[----:B------:R-:W-:Y:S01]  /*3e2d0*/  IADD3 R0, R5, c[0x0][0x198], RZ ;  /* 0x0000660005007a10 */ /* 0x000fe20007ffe0ff */
[----:B------:R1:W-:Y:S01]  /*3e2e0*/  @P1 STG.E [R6.64], R191 ;  /* 0x000000bf06001986 */ /* 0x0003e2000c101904 */
[----:B------:R-:W-:-:S02]  /*3e2f0*/  IADD3 R122, R252, 0x7d, RZ ;  /* 0x0000007dfc7a7810 */ /* 0x000fc40007ffe0ff */
[----:B-1----:R-:W-:Y:S01]  /*3e300*/  IADD3 R121, R252, 0x7c, RZ ;  /* 0x0000007cfc797810 */ /* 0x002fe20007ffe0ff */
[----:B------:R-:W3:Y:S01]  /*3e310*/  LDL.LU R195, [R1+0x9c] ;  /* 0x00009c0001c37983 */ /* 0x000ee20000300800 */
[-C--:B------:R-:W-:Y:S02]  /*3e320*/  LEA R120, P6, R5, R3.reuse, 0x2 ;  /* 0x0000000305787211 */ /* 0x080fe400078c10ff */
[----:B------:R-:W-:Y:S01]  /*3e330*/  ISETP.LT.AND P5, PT, R121, c[0x0][0x17c], !P0 ;  /* 0x00005f0079007a0c */ /* 0x000fe200047a1270 */
[----:B------:R-:W3:Y:S01]  /*3e340*/  LDL.LU R191, [R1+0x40] ;  /* 0x0000400001bf7983 */ /* 0x000ee20000300800 */
[C---:B------:R-:W-:Y:S02]  /*3e350*/  LEA R6, P1, R0.reuse, R3, 0x2 ;  /* 0x0000000300067211 */ /* 0x040fe400078210ff */
[----:B------:R-:W-:Y:S02]  /*3e360*/  LEA.HI.X.SX32 R121, R5, R4, 0x2, P6 ;  /* 0x0000000405797211 */ /* 0x000fe400030f16ff */
[----:B------:R-:W-:-:S02]  /*3e370*/  IADD3 R5, R0, c[0x0][0x198], RZ ;  /* 0x0000660000057a10 */ /* 0x000fc40007ffe0ff */
[----:B------:R-:W-:Y:S02]  /*3e380*/  LEA.HI.X.SX32 R7, R0, R4, 0x2, P1 ;  /* 0x0000000400077211 */ /* 0x000fe400008f16ff */
[----:B------:R-:W-:Y:S02]  /*3e390*/  ISETP.LT.AND P3, PT, R122, c[0x0][0x17c], !P0 ;  /* 0x00005f007a007a0c */ /* 0x000fe40004761270 */
[C---:B------:R-:W-:Y:S01]  /*3e3a0*/  IADD3 R0, R5.reuse, c[0x0][0x198], RZ ;  /* 0x0000660005007a10 */ /* 0x040fe20007ffe0ff */
[----:B----4-:R1:W-:Y:S02]  /*3e3b0*/  @P4 STG.E [R120.64], R190 ;  /* 0x000000be78004986 */ /* 0x0103e4000c101904 */
[----:B-1----:R-:W-:Y:S02]  /*3e3c0*/  IADD3 R121, R252, 0x7e, RZ ;  /* 0x0000007efc797810 */ /* 0x002fe40007ffe0ff */
[----:B------:R-:W-:Y:S02]  /*3e3d0*/  LEA R120, P6, R5, R3, 0x2 ;  /* 0x0000000305787211 */ /* 0x000fe400078c10ff */
[----:B------:R-:W-:-:S02]  /*3e3e0*/  ISETP.LT.AND P4, PT, R121, c[0x0][0x17c], !P0 ;  /* 0x00005f0079007a0c */ /* 0x000fc40004781270 */
[----:B------:R-:W-:Y:S01]  /*3e3f0*/  LEA.HI.X.SX32 R121, R5, R4, 0x2, P6 ;  /* 0x0000000405797211 */ /* 0x000fe200030f16ff */
[----:B--2---:R1:W-:Y:S04]  /*3e400*/  @P2 STG.E [R6.64], R189 ;  /* 0x000000bd06002986 */ /* 0x0043e8000c101904 */
[----:B-1----:R-:W2:Y:S01]  /*3e410*/  LDL.LU R189, [R1+0x44] ;  /* 0x0000440001bd7983 */ /* 0x002ea20000300800 */
[----:B------:R-:W-:-:S03]  /*3e420*/  LEA R6, P2, R0, R3, 0x2 ;  /* 0x0000000300067211 */ /* 0x000fc600078410ff */
[----:B---3--:R-:W-:Y:S01]  /*3e430*/  @P5 STG.E [R120.64], R193 ;  /* 0x000000c178005986 */ /* 0x008fe2000c101904 */
[----:B------:R-:W-:-:S03]  /*3e440*/  LEA.HI.X.SX32 R7, R0, R4, 0x2, P2 ;  /* 0x0000000400077211 */ /* 0x000fc600010f16ff */
[----:B------:R-:W3:Y:S04]  /*3e450*/  LDL.LU R190, [R1] ;  /* 0x0000000001be7983 */ /* 0x000ee80000300800 */
[----:B------:R1:W-:Y:S04]  /*3e460*/  @P3 STG.E [R6.64], R188 ;  /* 0x000000bc06003986 */ /* 0x0003e8000c101904 */
[----:B-1----:R-:W4:Y:S01]  /*3e470*/  LDL.LU R188, [R1+0x4] ;  /* 0x0000040001bc7983 */ /* 0x002f220000300800 */
        /* <DEDUP_REMOVED lines=18> */
[----:B------:R-:W-:Y:S02]  /*3e5a0*/  ISETP.LT.AND P4, PT, R121, c[0x0][0x17c], !P0 ;  /* 0x00005f0079007a0c */ /* 0x000fe40004781270 */
[----:B------:R-:W-:Y:S02]  /*3e5b0*/  LEA R6, P1, R0, R3, 0x2 ;  /* 0x0000000300067211 */ /* 0x000fe400078210ff */
[----:B------:R-:W-:Y:S02]  /*3e5c0*/  LEA.HI.X.SX32 R121, R5, R4, 0x2, P6 ;  /* 0x0000000405797211 */ /* 0x000fe400030f16ff */
[----:B------:R-:W-:Y:S02]  /*3e5d0*/  IADD3 R122, R252, 0x83, RZ ;  /* 0x00000083fc7a7810 */ /* 0x000fe40007ffe0ff */
[----:B------:R-:W-:-:S02]  /*3e5e0*/  IADD3 R5, R0, c[0x0][0x198], RZ ;  /* 0x0000660000057a10 */ /* 0x000fc40007ffe0ff */
[----:B------:R-:W-:Y:S01]  /*3e5f0*/  LEA.HI.X.SX32 R7, R0, R4, 0x2, P1 ;  /* 0x0000000400077211 */ /* 0x000fe200008f16ff */
[----:B------:R1:W-:Y:S01]  /*3e600*/  @P5 STG.E [R120.64], R191 ;  /* 0x000000bf78005986 */ /* 0x0003e2000c101904 */
[----:B------:R-:W-:Y:S02]  /*3e610*/  ISETP.LT.AND P3, PT, R122, c[0x0][0x17c], !P0 ;  /* 0x00005f007a007a0c */ /* 0x000fe40004761270 */
[C---:B------:R-:W-:Y:S02]  /*3e620*/  IADD3 R0, R5.reuse, c[0x0][0x198], RZ ;  /* 0x0000660005007a10 */ /* 0x040fe40007ffe0ff */
[----:B-1----:R-:W-:Y:S02]  /*3e630*/  IADD3 R121, R252, 0x84, RZ ;  /* 0x00000084fc797810 */ /* 0x002fe40007ffe0ff */
[----:B------:R-:W-:Y:S02]  /*3e640*/  LEA R120, P6, R5, R3, 0x2 ;  /* 0x0000000305787211 */ /* 0x000fe400078c10ff */
[----:B------:R-:W-:-:S02]  /*3e650*/  ISETP.LT.AND P5, PT, R121, c[0x0][0x17c], !P0 ;  /* 0x00005f0079007a0c */ /* 0x000fc400047a1270 */
[----:B------:R-:W-:Y:S01]  /*3e660*/  LEA.HI.X.SX32 R121, R5, R4, 0x2, P6 ;  /* 0x0000000405797211 */ /* 0x000fe200030f16ff */
[----:B--2---:R1:W-:Y:S04]  /*3e670*/  @P2 STG.E [R6.64], R189 ;  /* 0x000000bd06002986 */ /* 0x0043e8000c101904 */
[----:B-1----:R-:W2:Y:S01]  /*3e680*/  LDL.LU R189, [R1+0x30] ;  /* 0x0000300001bd7983 */ /* 0x002ea20000300800 */
[----:B------:R-:W-:-:S04]  /*3e690*/  LEA R6, P2, R0, R3, 0x2 ;  /* 0x0000000300067211 */ /* 0x000fc800078410ff */
[C---:B------:R-:W-:Y:S01]  /*3e6a0*/  LEA.HI.X.SX32 R7, R0.reuse, R4, 0x2, P2 ;  /* 0x0000000400077211 */ /* 0x040fe200010f16ff */
[----:B---3--:R-:W-:Y:S04]  /*3e6b0*/  @P4 STG.E [R120.64], R190 ;  /* 0x000000be78004986 */ /* 0x008fe8000c101904 */
[----:B----4-:R1:W-:Y:S04]  /*3e6c0*/  @P3 STG.E [R6.64], R188 ;  /* 0x000000bc06003986 */ /* 0x0103e8000c101904 */
[----:B-1----:R-:W3:Y:S01]  /*3e6d0*/  LDL.LU R188, [R1+0x34] ;  /* 0x0000340001bc7983 */ /* 0x002ee20000300800 */
[----:B------:R-:W-:-:S02]  /*3e6e0*/  IADD3 R5, R0, c[0x0][0x198], RZ ;  /* 0x0000660000057a10 */ /* 0x000fc40007ffe0ff */
[C---:B------:R-:W-:Y:S02]  /*3e6f0*/  IADD3 R121, R252.reuse, 0x86, RZ ;  /* 0x00000086fc797810 */ /* 0x040fe40007ffe0ff */
[----:B------:R-:W-:Y:S02]  /*3e700*/  LEA R120, P6, R5, R3, 0x2 ;  /* 0x0000000305787211 */ /* 0x000fe400078c10ff */
[----:B------:R-:W-:Y:S02]  /*3e710*/  IADD3 R122, R252, 0x85, RZ ;  /* 0x00000085fc7a7810 */ /* 0x000fe40007ffe0ff */
[----:B------:R-:W-:Y:S02]  /*3e720*/  ISETP.LT.AND P4, PT, R121, c[0x0][0x17c], !P0 ;  /* 0x00005f0079007a0c */ /* 0x000fe40004781270 */
[C---:B------:R-:W-:Y:S02]  /*3e730*/  IADD3 R0, R5.reuse, c[0x0][0x198], RZ ;  /* 0x0000660005007a10 */ /* 0x040fe40007ffe0ff */
[----:B------:R-:W-:-:S02]  /*3e740*/  LEA.HI.X.SX32 R121, R5, R4, 0x2, P6 ;  /* 0x0000000405797211 */ /* 0x000fc400030f16ff */
[----:B------:R-:W-:Y:S02]  /*3e750*/  ISETP.LT.AND P1, PT, R122, c[0x0][0x17c], !P0 ;  /* 0x00005f007a007a0c */ /* 0x000fe40004721270 */
[C---:B------:R-:W-:Y:S01]  /*3e760*/  IADD3 R5, R0.reuse, c[0x0][0x198], RZ ;  /* 0x0000660000057a10 */ /* 0x040fe20007ffe0ff */
[----:B------:R1:W-:Y:S01]  /*3e770*/  @P5 STG.E [R120.64], R236 ;  /* 0x000000ec78005986 */ /* 0x0003e2000c101904 */
[----:B------:R-:W-:Y:S02]  /*3e780*/  LEA R6, P3, R0, R3, 0x2 ;  /* 0x0000000300067211 */ /* 0x000fe400078610ff */
[----:B------:R-:W-:Y:S02]  /*3e790*/  IADD3 R122, R252, 0x87, RZ ;  /* 0x00000087fc7a7810 */ /* 0x000fe40007ffe0ff */
[----:B------:R-:W-:Y:S02]  /*3e7a0*/  LEA.HI.X.SX32 R7, R0, R4, 0x2, P3 ;  /* 0x0000000400077211 */ /* 0x000fe400018f16ff */
[----:B------:R-:W-:-:S02]  /*3e7b0*/  IADD3 R0, R5, c[0x0][0x198], RZ ;  /* 0x0000660005007a10 */ /* 0x000fc40007ffe0ff */
[----:B-1----:R-:W-:Y:S02]  /*3e7c0*/  IADD3 R121, R252, 0x88, RZ ;  /* 0x00000088fc797810 */ /* 0x002fe40007ffe0ff */
[----:B------:R-:W-:Y:S02]  /*3e7d0*/  LEA R120, P6, R5, R3, 0x2 ;  /* 0x0000000305787211 */ /* 0x000fe400078c10ff */
[----:B------:R-:W-:Y:S02]  /*3e7e0*/  ISETP.LT.AND P5, PT, R121, c[0x0][0x17c], !P0 ;  /* 0x00005f0079007a0c */ /* 0x000fe400047a1270 */
[----:B------:R-:W-:Y:S02]  /*3e7f0*/  LEA.HI.X.SX32 R121, R5, R4, 0x2, P6 ;  /* 0x0000000405797211 */ /* 0x000fe400030f16ff */
[----:B------:R-:W-:Y:S01]  /*3e800*/  ISETP.LT.AND P2, PT, R122, c[0x0][0x17c], !P0 ;  /* 0x00005f007a007a0c */ /* 0x000fe20004741270 */
[----:B------:R1:W-:Y:S01]  /*3e810*/  @P1 STG.E [R6.64], R237 ;  /* 0x000000ed06001986 */ /* 0x0003e2000c101904 */
[----:B------:R-:W-:-:S03]  /*3e820*/  IADD3 R5, R0, c[0x0][0x198], RZ ;  /* 0x0000660000057a10 */ /* 0x000fc60007ffe0ff */
[----:B------:R4:W-:Y:S01]  /*3e830*/  @P4 STG.E [R120.64], R220 ;  /* 0x000000dc78004986 */ /* 0x0009e2000c101904 */
[----:B------:R-:W-:Y:S02]  /*3e840*/  IADD3 R122, R252, 0x89, RZ ;  /* 0x00000089fc7a7810 */ /* 0x000fe40007ffe0ff */
[-C--:B-1----:R-:W-:Y:S02]  /*3e850*/  LEA R6, P1, R0, R3.reuse, 0x2 ;  /* 0x0000000300067211 */ /* 0x082fe400078210ff */
[----:B----4-:R-:W-:Y:S02]  /*3e860*/  IADD3 R121, R252, 0x8a, RZ ;  /* 0x0000008afc797810 */ /* 0x010fe40007ffe0ff */
[----:B------:R-:W-:Y:S02]  /*3e870*/  LEA R120, P6, R5, R3, 0x2 ;  /* 0x0000000305787211 */ /* 0x000fe400078c10ff */
[----:B------:R-:W-:Y:S02]  /*3e880*/  LEA.HI.X.SX32 R7, R0, R4, 0x2, P1 ;  /* 0x0000000400077211 */ /* 0x000fe400008f16ff */
[----:B------:R-:W-:-:S02]  /*3e890*/  ISETP.LT.AND P4, PT, R121, c[0x0][0x17c], !P0 ;  /* 0x00005f0079007a0c */ /* 0x000fc40004781270 */
[C---:B------:R-:W-:Y:S02]  /*3e8a0*/  LEA.HI.X.SX32 R121, R5.reuse, R4, 0x2, P6 ;  /* 0x0000000405797211 */ /* 0x040fe400030f16ff */
[----:B------:R-:W-:Y:S02]  /*3e8b0*/  ISETP.LT.AND P3, PT, R122, c[0x0][0x17c], !P0 ;  /* 0x00005f007a007a0c */ /* 0x000fe40004761270 */
[----:B------:R-:W-:Y:S01]  /*3e8c0*/  IADD3 R0, R5, c[0x0][0x198], RZ ;  /* 0x0000660005007a10 */ /* 0x000fe20007ffe0ff */
[----:B------:R1:W-:Y:S03]  /*3e8d0*/  @P2 STG.E [R6.64], R221 ;  /* 0x000000dd06002986 */ /* 0x0003e6000c101904 */
[----:B-1----:R-:W-:-:S04]  /*3e8e0*/  LEA R6, P2, R0, R3, 0x2 ;  /* 0x0000000300067211 */ /* 0x002fc800078410ff */
[C---:B------:R-:W-:Y:S01]  /*3e8f0*/  LEA.HI.X.SX32 R7, R0.reuse, R4, 0x2, P2 ;  /* 0x0000000400077211 */ /* 0x040fe200010f16ff */
[----:B--2---:R1:W-:Y:S04]  /*3e900*/  @P5 STG.E [R120.64], R189 ;  /* 0x000000bd78005986 */ /* 0x0043e8000c101904 */
[----:B-1----:R-:W2:Y:S04]  /*3e910*/  LDL.LU R189, [R1+0x20] ;  /* 0x0000200001bd7983 */ /* 0x002ea80000300800 */
[----:B---3--:R1:W-:Y:S04]  /*3e920*/  @P3 STG.E [R6.64], R188 ;  /* 0x000000bc06003986 */ /* 0x0083e8000c101904 */
        /* <DEDUP_REMOVED lines=29> */
[C---:B------:R-:W-:Y:S02]  /*3eb00*/  IADD3 R0, R5.reuse, c[0x0][0x198], RZ ;  /* 0x0000660005007a10 */ /* 0x040fe40007ffe0ff */
        /* <DEDUP_REMOVED lines=22> */
[C---:B------:R-:W-:Y:S01]  /*3ec70*/  IADD3 R121, R252.reuse, 0x94, RZ ;  /* 0x00000094fc797810 */ /* 0x040fe20007ffe0ff */
[----:B------:R-:W4:Y:S01]  /*3ec80*/  LDL.LU R191, [R1+0x48] ;  /* 0x0000480001bf7983 */ /* 0x000f220000300800 */
        /* <DEDUP_REMOVED lines=22> */
[----:B------:R-:W-:Y:S02]  /*3edf0*/  IADD3 R121, R252, 0x98, RZ ;  /* 0x00000098fc797810 */ /* 0x000fe40007ffe0ff */
        /* <DEDUP_REMOVED lines=23> */
[----:B------:R-:W2:Y:S04]  /*3ef70*/  LDL.LU R190, [R1+0x8] ;  /* 0x0000080001be7983 */ /* 0x000ea80000300800 */
[----:B---3--:R1:W-:Y:S04]  /*3ef80*/  @P2 STG.E [R6.64], R188 ;  /* 0x000000bc06002986 */ /* 0x0083e8000c101904 */
[----:B-1----:R-:W3:Y:S01]  /*3ef90*/  LDL.LU R188, [R1+0xc] ;  /* 0x00000c0001bc7983 */ /* 0x002ee20000300800 */
[----:B------:R-:W-:-:S02]  /*3efa0*/  IADD3 R5, R0, c[0x0][0x198], RZ ;  /* 0x0000660000057a10 */ /* 0x000fc40007ffe0ff */
[C---:B------:R-:W-:Y:S02]  /*3efb0*/  IADD3 R122, R252.reuse, 0x9b, RZ ;  /* 0x0000009bfc7a7810 */ /* 0x040fe40007ffe0ff */
[----:B------:R-:W-:Y:S02]  /*3efc0*/  IADD3 R121, R252, 0x9c, RZ ;  /* 0x0000009cfc797810 */ /* 0x000fe40007ffe0ff */
[C---:B------:R-:W-:Y:S02]  /*3efd0*/  LEA R120, P6, R5.reuse, R3, 0x2 ;  /* 0x0000000305787211 */ /* 0x040fe400078c10ff */
[----:B------:R-:W-:Y:S02]  /*3efe0*/  ISETP.LT.AND P3, PT, R122, c[0x0][0x17c], !P0 ;  /* 0x00005f007a007a0c */ /* 0x000fe40004761270 */
[----:B------:R-:W-:Y:S02]  /*3eff0*/  IADD3 R0, R5, c[0x0][0x198], RZ ;  /* 0x0000660005007a10 */ /* 0x000fe40007ffe0ff */
[----:B------:R-:W-:-:S02]  /*3f000*/  ISETP.LT.AND P5, PT, R121, c[0x0][0x17c], !P0 ;  /* 0x00005f0079007a0c */ /* 0x000fc400047a1270 */
[-C--:B------:R-:W-:Y:S02]  /*3f010*/  LEA.HI.X.SX32 R121, R5, R4.reuse, 0x2, P6 ;  /* 0x0000000405797211 */ /* 0x080fe400030f16ff */
[C---:B------:R-:W-:Y:S02]  /*3f020*/  LEA R6, P2, R0.reuse, R3, 0x2 ;  /* 0x0000000300067211 */ /* 0x040fe400078410ff */
[----:B------:R-:W-:Y:S01]  /*3f030*/  IADD3 R5, R0, c[0x0][0x198], RZ ;  /* 0x0000660000057a10 */ /* 0x000fe20007ffe0ff */
[----:B------:R1:W-:Y:S01]  /*3f040*/  @P4 STG.E [R120.64], R240 ;  /* 0x000000f078004986 */ /* 0x0003e2000c101904 */
[----:B------:R-:W-:Y:S02]  /*3f050*/  IADD3 R122, R252, 0x9d, RZ ;  /* 0x0000009dfc7a7810 */ /* 0x000fe40007ffe0ff */
[----:B------:R-:W-:Y:S02]  /*3f060*/  LEA.HI.X.SX32 R7, R0, R4, 0x2, P2 ;  /* 0x0000000400077211 */ /* 0x000fe400010f16ff */
[----:B------:R-:W-:-:S02]  /*3f070*/  ISETP.LT.AND P1, PT, R122, c[0x0][0x17c], !P0 ;  /* 0x00005f007a007a0c */ /* 0x000fc40004721270 */
[C---:B------:R-:W-:Y:S02]  /*3f080*/  IADD3 R0, R5.reuse, c[0x0][0x198], RZ ;  /* 0x0000660005007a10 */ /* 0x040fe40007ffe0ff */
[C---:B-1----:R-:W-:Y:S02]  /*3f090*/  IADD3 R121, R252.reuse, 0x9e, RZ ;  /* 0x0000009efc797810 */ /* 0x042fe40007ffe0ff */
[----:B------:R-:W-:Y:S01]  /*3f0a0*/  LEA R120, P6, R5, R3, 0x2 ;  /* 0x0000000305787211 */ /* 0x000fe200078c10ff */
[----:B------:R1:W-:Y:S01]  /*3f0b0*/  @P3 STG.E [R6.64], R241 ;  /* 0x000000f106003986 */ /* 0x0003e2000c101904 */
[----:B------:R-:W-:Y:S02]  /*3f0c0*/  ISETP.LT.AND P4, PT, R121, c[0x0][0x17c], !P0 ;  /* 0x00005f0079007a0c */ /* 0x000fe40004781270 */
[----:B------:R-:W-:Y:S02]  /*3f0d0*/  LEA.HI.X.SX32 R121, R5, R4, 0x2, P6 ;  /* 0x0000000405797211 */ /* 0x000fe400030f16ff */
[----:B------:R-:W-:-:S02]  /*3f0e0*/  IADD3 R122, R252, 0x9f, RZ ;  /* 0x0000009ffc7a7810 */ /* 0x000fc40007ffe0ff */
[C---:B------:R-:W-:Y:S01]  /*3f0f0*/  IADD3 R5, R0.reuse, c[0x0][0x198], RZ ;  /* 0x0000660000057a10 */ /* 0x040fe20007ffe0ff */
[----:B------:R4:W-:Y:S01]  /*3f100*/  @P5 STG.E [R120.64], R224 ;  /* 0x000000e078005986 */ /* 0x0009e2000c101904 */
[----:B-1----:R-:W-:Y:S02]  /*3f110*/  LEA R6, P3, R0, R3, 0x2 ;  /* 0x0000000300067211 */ /* 0x002fe400078610ff */
[----:B------:R-:W-:Y:S02]  /*3f120*/  ISETP.LT.AND P2, PT, R122, c[0x0][0x17c], !P0 ;  /* 0x00005f007a007a0c */ /* 0x000fe40004741270 */
[----:B------:R-:W-:Y:S02]  /*3f130*/  LEA.HI.X.SX32 R7, R0, R4, 0x2, P3 ;  /* 0x0000000400077211 */ /* 0x000fe400018f16ff */
[----:B------:R-:W-:Y:S02]  /*3f140*/  IADD3 R0, R5, c[0x0][0x198], RZ ;  /* 0x0000660005007a10 */ /* 0x000fe40007ffe0ff */
[----:B----4-:R-:W-:-:S02]  /*3f150*/  IADD3 R121, R252, 0xa0, RZ ;  /* 0x000000a0fc797810 */ /* 0x010fc40007ffe0ff */
[-C--:B------:R-:W-:Y:S01]  /*3f160*/  LEA R120, P6, R5, R3.reuse, 0x2 ;  /* 0x0000000305787211 */ /* 0x080fe200078c10ff */
[----:B------:R1:W-:Y:S01]  /*3f170*/  @P1 STG.E [R6.64], R225 ;  /* 0x000000e106001986 */ /* 0x0003e2000c101904 */
[----:B------:R-:W-:Y:S02]  /*3f180*/  ISETP.LT.AND P5, PT, R121, c[0x0][0x17c], !P0 ;  /* 0x00005f0079007a0c */ /* 0x000fe400047a1270 */
[----:B------:R-:W-:Y:S02]  /*3f190*/  LEA.HI.X.SX32 R121, R5, R4, 0x2, P6 ;  /* 0x0000000405797211 */ /* 0x000fe400030f16ff */
[----:B------:R-:W-:Y:S02]  /*3f1a0*/  IADD3 R122, R252, 0xa1, RZ ;  /* 0x000000a1fc7a7810 */ /* 0x000fe40007ffe0ff */
[C---:B------:R-:W-:Y:S02]  /*3f1b0*/  IADD3 R5, R0.reuse, c[0x0][0x198], RZ ;  /* 0x0000660000057a10 */ /* 0x040fe40007ffe0ff */
[----:B-1----:R-:W-:Y:S01]  /*3f1c0*/  LEA R6, P1, R0, R3, 0x2 ;  /* 0x0000000300067211 */ /* 0x002fe200078210ff */
[----:B------:R1:W-:Y:S01]  /*3f1d0*/  @P4 STG.E [R120.64], R176 ;  /* 0x000000b078004986 */ /* 0x0003e2000c101904 */
[----:B------:R-:W-:-:S02]  /*3f1e0*/  ISETP.LT.AND P3, PT, R122, c[0x0][0x17c], !P0 ;  /* 0x00005f007a007a0c */ /* 0x000fc40004761270 */
[----:B------:R-:W-:Y:S02]  /*3f1f0*/  LEA.HI.X.SX32 R7, R0, R4, 0x2, P1 ;  /* 0x0000000400077211 */ /* 0x000fe400008f16ff */
[----:B------:R-:W-:-:S03]  /*3f200*/  IADD3 R0, R5, c[0x0][0x198], RZ ;  /* 0x0000660005007a10 */ /* 0x000fc60007ffe0ff */
[----:B------:R4:W-:Y:S01]  /*3f210*/  @P2 STG.E [R6.64], R177 ;  /* 0x000000b106002986 */ /* 0x0009e2000c101904 */
[----:B-1----:R-:W-:Y:S02]  /*3f220*/  IADD3 R121, R252, 0xa2, RZ ;  /* 0x000000a2fc797810 */ /* 0x002fe40007ffe0ff */
[-C--:B------:R-:W-:Y:S02]  /*3f230*/  LEA R120, P6, R5, R3.reuse, 0x2 ;  /* 0x0000000305787211 */ /* 0x080fe400078c10ff */
[----:B------:R-:W-:Y:S02]  /*3f240*/  ISETP.LT.AND P4, PT, R121, c[0x0][0x17c], !P0 ;  /* 0x00005f0079007a0c */ /* 0x000fe40004781270 */
[----:B------:R-:W-:Y:S02]  /*3f250*/  LEA.HI.X.SX32 R121, R5, R4, 0x2, P6 ;  /* 0x0000000405797211 */ /* 0x000fe400030f16ff */
[----:B----4-:R-:W-:Y:S02]  /*3f260*/  LEA R6, P2, R0, R3, 0x2 ;  /* 0x0000000300067211 */ /* 0x010fe400078410ff */
[----:B------:R-:W-:-:S02]  /*3f270*/  IADD3 R122, R252, 0xa3, RZ ;  /* 0x000000a3fc7a7810 */ /* 0x000fc40007ffe0ff */
[C---:B------:R-:W-:Y:S02]  /*3f280*/  IADD3 R5, R0.reuse, c[0x0][0x198], RZ ;  /* 0x0000660000057a10 */ /* 0x040fe40007ffe0ff */
[----:B------:R-:W-:Y:S01]  /*3f290*/  LEA.HI.X.SX32 R7, R0, R4, 0x2, P2 ;  /* 0x0000000400077211 */ /* 0x000fe200010f16ff */
[----:B------:R1:W-:Y:S01]  /*3f2a0*/  @P5 STG.E [R120.64], R191 ;  /* 0x000000bf78005986 */ /* 0x0003e2000c101904 */
[----:B------:R-:W-:Y:S02]  /*3f2b0*/  ISETP.LT.AND P1, PT, R122, c[0x0][0x17c], !P0 ;  /* 0x00005f007a007a0c */ /* 0x000fe40004721270 */
[C---:B------:R-:W-:Y:S02]  /*3f2c0*/  IADD3 R0, R5.reuse, c[0x0][0x198], RZ ;  /* 0x0000660005007a10 */ /* 0x040fe40007ffe0ff */
[----:B-1----:R-:W-:Y:S02]  /*3f2d0*/  IADD3 R121, R252, 0xa4, RZ ;  /* 0x000000a4fc797810 */ /* 0x002fe40007ffe0ff */
[----:B------:R-:W-:-:S02]  /*3f2e0*/  LEA R120, P6, R5, R3, 0x2 ;  /* 0x0000000305787211 */ /* 0x000fc400078c10ff */
[----:B------:R-:W-:Y:S02]  /*3f2f0*/  ISETP.LT.AND P5, PT, R121, c[0x0][0x17c], !P0 ;  /* 0x00005f0079007a0c */ /* 0x000fe400047a1270 */
[----:B------:R-:W-:Y:S01]  /*3f300*/  LEA.HI.X.SX32 R121, R5, R4, 0x2, P6 ;  /* 0x0000000405797211 */ /* 0x000fe200030f16ff */
[----:B--2---:R1:W-:Y:S04]  /*3f310*/  @P3 STG.E [R6.64], R189 ;  /* 0x000000bd06003986 */ /* 0x0043e8000c101904 */
[----:B------:R-:W-:Y:S04]  /*3f320*/  @P4 STG.E [R120.64], R190 ;  /* 0x000000be78004986 */ /* 0x000fe8000c101904 */
[----:B-1----:R-:W2:Y:S01]  /*3f330*/  LDL.LU R189, [R1+0x38] ;  /* 0x0000380001bd7983 */ /* 0x002ea20000300800 */
[----:B------:R-:W-:-:S04]  /*3f340*/  LEA R6, P3, R0, R3, 0x2 ;  /* 0x0000000300067211 */ /* 0x000fc800078610ff */
[----:B------:R-:W-:-:S05]  /*3f350*/  LEA.HI.X.SX32 R7, R0, R4, 0x2, P3 ;  /* 0x0000000400077211 */ /* 0x000fca00018f16ff */
[----:B---3--:R1:W-:Y:S04]  /*3f360*/  @P1 STG.E [R6.64], R188 ;  /* 0x000000bc06001986 */ /* 0x0083e8000c101904 */
[----:B-1----:R-:W3:Y:S01]  /*3f370*/  LDL.LU R188, [R1+0x3c] ;  /* 0x00003c0001bc7983 */ /* 0x002ee20000300800 */
[----:B------:R-:W-:Y:S02]  /*3f380*/  IADD3 R5, R0, c[0x0][0x198], RZ ;  /* 0x0000660000057a10 */ /* 0x000fe40007ffe0ff */
[C---:B------:R-:W-:Y:S02]  /*3f390*/  IADD3 R121, R252.reuse, 0xa6, RZ ;  /* 0x000000a6fc797810 */ /* 0x040fe40007ffe0ff */
        /* <DEDUP_REMOVED lines=130> */
[----:B------:R-:W-:Y:S02]  /*3fbc0*/  IADD3 R5, R0, c[0x0][0x198], RZ ;  /* 0x0000660000057a10 */ /* 0x000fe40007ffe0ff */
[----:B------:R-:W-:Y:S02]  /*3fbd0*/  IADD3 R122, R252, 0xbb, RZ ;  /* 0x000000bbfc7a7810 */ /* 0x000fe40007ffe0ff */
[----:B-1----:R-:W-:-:S04]  /*3fbe0*/  LEA R6, P2, R0, R3, 0x2 ;  /* 0x0000000300067211 */ /* 0x002fc800078410ff */
[----:B------:R-:W-:Y:S02]  /*3fbf0*/  LEA.HI.X.SX32 R7, R0, R4, 0x2, P2 ;  /* 0x0000000400077211 */ /* 0x000fe400010f16ff */
[----:B------:R-:W-:Y:S02]  /*3fc00*/  IADD3 R0, R5, c[0x0][0x198], RZ ;  /* 0x0000660005007a10 */ /* 0x000fe40007ffe0ff */
[----:B------:R-:W-:Y:S02]  /*3fc10*/  ISETP.LT.AND P1, PT, R122, c[0x0][0x17c], !P0 ;  /* 0x00005f007a007a0c */ /* 0x000fe40004721270 */
[----:B------:R-:W-:-:S04]  /*3fc20*/  IADD3 R122, R252, 0xbd, RZ ;  /* 0x000000bdfc7a7810 */ /* 0x000fc80007ffe0ff */
[----:B------:R-:W-:Y:S02]  /*3fc30*/  ISETP.LT.AND P2, PT, R122, c[0x0][0x17c], !P0 ;  /* 0x00005f007a007a0c */ /* 0x000fe40004741270 */
[C---:B------:R-:W-:Y:S01]  /*3fc40*/  IADD3 R122, R252.reuse, 0xbf, RZ ;  /* 0x000000bffc7a7810 */ /* 0x040fe20007ffe0ff */
[----:B--2---:R1:W-:Y:S02]  /*3fc50*/  @P5 STG.E [R120.64], R189 ;  /* 0x000000bd78005986 */ /* 0x0043e4000c101904 */
[----:B-1----:R-:W-:Y:S02]  /*3fc60*/  IADD3 R121, R252, 0xbc, RZ ;  /* 0x000000bcfc797810 */ /* 0x002fe40007ffe0ff */
[----:B------:R-:W-:Y:S02]  /*3fc70*/  LEA R120, P6, R5, R3, 0x2 ;  /* 0x0000000305787211 */ /* 0x000fe400078c10ff */
[----:B------:R-:W-:Y:S02]  /*3fc80*/  ISETP.LT.AND P5, PT, R121, c[0x0][0x17c], !P0 ;  /* 0x00005f0079007a0c */ /* 0x000fe400047a1270 */
[----:B------:R-:W-:-:S02]  /*3fc90*/  LEA.HI.X.SX32 R121, R5, R4, 0x2, P6 ;  /* 0x0000000405797211 */ /* 0x000fc400030f16ff */
[C---:B------:R-:W-:Y:S01]  /*3fca0*/  IADD3 R5, R0.reuse, c[0x0][0x198], RZ ;  /* 0x0000660000057a10 */ /* 0x040fe20007ffe0ff */
[----:B---3--:R1:W-:Y:S04]  /*3fcb0*/  @P3 STG.E [R6.64], R188 ;  /* 0x000000bc06003986 */ /* 0x0083e8000c101904 */
[----:B------:R2:W-:Y:S01]  /*3fcc0*/  @P4 STG.E [R120.64], R242 ;  /* 0x000000f278004986 */ /* 0x0005e2000c101904 */
[-C--:B-1----:R-:W-:Y:S02]  /*3fcd0*/  LEA R6, P3, R0, R3.reuse, 0x2 ;  /* 0x0000000300067211 */ /* 0x082fe400078610ff */
[----:B--2---:R-:W-:Y:S02]  /*3fce0*/  IADD3 R121, R252, 0xbe, RZ ;  /* 0x000000befc797810 */ /* 0x004fe40007ffe0ff */
[----:B------:R-:W-:-:S02]  /*3fcf0*/  LEA R120, P6, R5, R3, 0x2 ;  /* 0x0000000305787211 */ /* 0x000fc400078c10ff */
[-C--:B------:R-:W-:Y:S02]  /*3fd00*/  LEA.HI.X.SX32 R7, R0, R4.reuse, 0x2, P3 ;  /* 0x0000000400077211 */ /* 0x080fe400018f16ff */
[----:B------:R-:W-:Y:S02]  /*3fd10*/  ISETP.LT.AND P4, PT, R121, c[0x0][0x17c], !P0 ;  /* 0x00005f0079007a0c */ /* 0x000fe40004781270 */
[C---:B------:R-:W-:Y:S02]  /*3fd20*/  IADD3 R0, R5.reuse, c[0x0][0x198], RZ ;  /* 0x0000660005007a10 */ /* 0x040fe40007ffe0ff */
[----:B------:R-:W-:Y:S01]  /*3fd30*/  LEA.HI.X.SX32 R121, R5, R4, 0x2, P6 ;  /* 0x0000000405797211 */ /* 0x000fe200030f16ff */
[----:B------:R1:W-:Y:S01]  /*3fd40*/  @P1 STG.E [R6.64], R243 ;  /* 0x000000f306001986 */ /* 0x0003e2000c101904 */
[----:B------:R-:W-:-:S03]  /*3fd50*/  IADD3 R5, R0, c[0x0][0x198], RZ ;  /* 0x0000660000057a10 */ /* 0x000fc60007ffe0ff */
[----:B------:R2:W-:Y:S01]  /*3fd60*/  @P5 STG.E [R120.64], R226 ;  /* 0x000000e278005986 */ /* 0x0005e2000c101904 */
[-C--:B-1----:R-:W-:Y:S02]  /*3fd70*/  LEA R6, P1, R0, R3.reuse, 0x2 ;  /* 0x0000000300067211 */ /* 0x082fe400078210ff */
[----:B--2---:R-:W-:Y:S02]  /*3fd80*/  IADD3 R121, R252, 0xc0, RZ ;  /* 0x000000c0fc797810 */ /* 0x004fe40007ffe0ff */
[----:B------:R-:W-:Y:S02]  /*3fd90*/  LEA R120, P6, R5, R3, 0x2 ;  /* 0x0000000305787211 */ /* 0x000fe400078c10ff */
[----:B------:R-:W-:Y:S02]  /*3fda0*/  LEA.HI.X.SX32 R7, R0, R4, 0x2, P1 ;  /* 0x0000000400077211 */ /* 0x000fe400008f16ff */
[----:B------:R-:W-:Y:S02]  /*3fdb0*/  ISETP.LT.AND P5, PT, R121, c[0x0][0x17c], !P0 ;  /* 0x00005f0079007a0c */ /* 0x000fe400047a1270 */
[----:B------:R-:W-:-:S02]  /*3fdc0*/  IADD3 R0, R5, c[0x0][0x198], RZ ;  /* 0x0000660005007a10 */ /* 0x000fc40007ffe0ff */
[----:B------:R-:W-:Y:S02]  /*3fdd0*/  LEA.HI.X.SX32 R121, R5, R4, 0x2, P6 ;  /* 0x0000000405797211 */ /* 0x000fe400030f16ff */
[----:B------:R-:W-:Y:S01]  /*3fde0*/  ISETP.LT.AND P3, PT, R122, c[0x0][0x17c], !P0 ;  /* 0x00005f007a007a0c */ /* 0x000fe20004761270 */
[----:B------:R1:W-:Y:S01]  /*3fdf0*/  @P2 STG.E [R6.64], R227 ;  /* 0x000000e306002986 */ /* 0x0003e2000c101904 */
[----:B------:R-:W-:-:S03]  /*3fe00*/  IADD3 R5, R0, c[0x0][0x198], RZ ;  /* 0x0000660000057a10 */ /* 0x000fc60007ffe0ff */
[----:B------:R2:W-:Y:S01]  /*3fe10*/  @P4 STG.E [R120.64], R178 ;  /* 0x000000b278004986 */ /* 0x0005e2000c101904 */
[----:B------:R-:W-:Y:S02]  /*3fe20*/  IADD3 R122, R252, 0xc1, RZ ;  /* 0x000000c1fc7a7810 */ /* 0x000fe40007ffe0ff */
[-C--:B-1----:R-:W-:Y:S02]  /*3fe30*/  LEA R6, P2, R0, R3.reuse, 0x2 ;  /* 0x0000000300067211 */ /* 0x082fe400078410ff */
[----:B--2---:R-:W-:Y:S02]  /*3fe40*/  IADD3 R121, R252, 0xc2, RZ ;  /* 0x000000c2fc797810 */ /* 0x004fe40007ffe0ff */
        /* <DEDUP_REMOVED lines=28> */
[----:B------:R-:W-:Y:S02]  /*40010*/  ISETP.LT.AND P3, PT, R122, c[0x0][0x17c], !P0 ;  /* 0x00005f007a007a0c */ /* 0x000fe40004761270 */
[----:B------:R-:W-:Y:S01]  /*40020*/  LEA.HI.X.SX32 R121, R5, R4, 0x2, P6 ;  /* 0x0000000405797211 */ /* 0x000fe200030f16ff */
        /* <DEDUP_REMOVED lines=18> */
[C---:B------:R-:W-:Y:S02]  /*40150*/  LEA R120, P6, R5.reuse, R3, 0x2 ;  /* 0x0000000305787211 */ /* 0x040fe400078c10ff */
[----:B------:R-:W-:Y:S02]  /*40160*/  LEA.HI.X.SX32 R7, R0, R4, 0x2, P3 ;  /* 0x0000000400077211 */ /* 0x000fe400018f16ff */
[----:B------:R-:W-:-:S02]  /*40170*/  IADD3 R0, R5, c[0x0][0x198], RZ ;  /* 0x0000660005007a10 */ /* 0x000fc40007ffe0ff */
[----:B------:R-:W-:Y:S02]  /*40180*/  ISETP.LT.AND P4, PT, R121, c[0x0][0x17c], !P0 ;  /* 0x00005f0079007a0c */ /* 0x000fe40004781270 */
[----:B------:R-:W-:Y:S02]  /*40190*/  ISETP.LT.AND P2, PT, R122, c[0x0][0x17c], !P0 ;  /* 0x00005f007a007a0c */ /* 0x000fe40004741270 */
[----:B------:R-:W-:Y:S02]  /*401a0*/  IADD3 R92, R252, 0xcb, RZ ;  /* 0x000000cbfc5c7810 */ /* 0x000fe40007ffe0ff */
[----:B------:R-:W-:Y:S01]  /*401b0*/  LEA.HI.X.SX32 R121, R5, R4, 0x2, P6 ;  /* 0x0000000405797211 */ /* 0x000fe200030f16ff */
[----:B------:R1:W-:Y:S01]  /*401c0*/  @P1 STG.E [R6.64], R93 ;  /* 0x0000005d06001986 */ /* 0x0003e2000c101904 */
[----:B------:R-:W-:Y:S02]  /*401d0*/  IADD3 R5, R0, c[0x0][0x198], RZ ;  /* 0x0000660000057a10 */ /* 0x000fe40007ffe0ff */
[----:B------:R-:W-:-:S02]  /*401e0*/  ISETP.LT.AND P3, PT, R92, c[0x0][0x17c], !P0 ;  /* 0x00005f005c007a0c */ /* 0x000fc40004761270 */
[-C--:B------:R-:W-:Y:S01]  /*401f0*/  LEA R92, P6, R5, R3.reuse, 0x2 ;  /* 0x00000003055c7211 */ /* 0x080fe200078c10ff */
[----:B------:R2:W-:Y:S01]  /*40200*/  @P5 STG.E [R120.64], R160 ;  /* 0x000000a078005986 */ /* 0x0005e2000c101904 */
[----:B-1----:R-:W-:Y:S02]  /*40210*/  LEA R6, P1, R0, R3, 0x2 ;  /* 0x0000000300067211 */ /* 0x002fe400078210ff */
[----:B------:R-:W-:Y:S02]  /*40220*/  IADD3 R93, R252, 0xcc, RZ ;  /* 0x000000ccfc5d7810 */ /* 0x000fe40007ffe0ff */
[----:B------:R-:W-:Y:S02]  /*40230*/  LEA.HI.X.SX32 R7, R0, R4, 0x2, P1 ;  /* 0x0000000400077211 */ /* 0x000fe400008f16ff */
[----:B------:R-:W-:Y:S02]  /*40240*/  ISETP.LT.AND P5, PT, R93, c[0x0][0x17c], !P0 ;  /* 0x00005f005d007a0c */ /* 0x000fe400047a1270 */
[----:B------:R-:W-:-:S02]  /*40250*/  IADD3 R0, R5, c[0x0][0x198], RZ ;  /* 0x0000660005007a10 */ /* 0x000fc40007ffe0ff */
[----:B------:R-:W-:Y:S01]  /*40260*/  LEA.HI.X.SX32 R93, R5, R4, 0x2, P6 ;  /* 0x00000004055d7211 */ /* 0x000fe200030f16ff */
[----:B------:R1:W-:Y:S01]  /*40270*/  @P2 STG.E [R6.64], R161 ;  /* 0x000000a106002986 */ /* 0x0003e2000c101904 */
[----:B------:R-:W-:-:S03]  /*40280*/  IADD3 R5, R0, c[0x0][0x198], RZ ;  /* 0x0000660000057a10 */ /* 0x000fc60007ffe0ff */
[----:B------:R3:W-:Y:S01]  /*40290*/  @P4 STG.E [R92.64], R140 ;  /* 0x0000008c5c004986 */ /* 0x0007e2000c101904 */
[----:B--2---:R-:W-:Y:S02]  /*402a0*/  IADD3 R120, R252, 0xcd, RZ ;  /* 0x000000cdfc787810 */ /* 0x004fe40007ffe0ff */
[-C--:B-1----:R-:W-:Y:S02]  /*402b0*/  LEA R6, P2, R0, R3.reuse, 0x2 ;  /* 0x0000000300067211 */ /* 0x082fe400078410ff */
[----:B---3--:R-:W-:Y:S02]  /*402c0*/  IADD3 R93, R252, 0xce, RZ ;  /* 0x000000cefc5d7810 */ /* 0x008fe40007ffe0ff */
        /* <DEDUP_REMOVED lines=16> */
[----:B------:R-:W-:Y:S01]  /*403d0*/  LEA.HI.X.SX32 R93, R5, R4, 0x2, P6 ;  /* 0x00000004055d7211 */ /* 0x000fe200030f16ff */
[----:B------:R1:W-:Y:S01]  /*403e0*/  @P1 STG.E [R6.64], R125 ;  /* 0x0000007d06001986 */ /* 0x0003e2000c101904 */
[----:B------:R-:W-:Y:S02]  /*403f0*/  ISETP.LT.AND P2, PT, R120, c[0x0][0x17c], !P0 ;  /* 0x00005f0078007a0c */ /* 0x000fe40004741270 */
[----:B------:R-:W-:Y:S01]  /*40400*/  IADD3 R5, R0, c[0x0][0x198], RZ ;  /* 0x0000660000057a10 */ /* 0x000fe20007ffe0ff */
[----:B------:R2:W-:Y:S01]  /*40410*/  @P4 STG.E [R92.64], R88 ;  /* 0x000000585c004986 */ /* 0x0005e2000c101904 */
[----:B------:R-:W-:Y:S02]  /*40420*/  IADD3 R120, R252, 0xd1, RZ ;  /* 0x000000d1fc787810 */ /* 0x000fe40007ffe0ff */
[----:B-1----:R-:W-:-:S02]  /*40430*/  LEA R6, P1, R0, R3, 0x2 ;  /* 0x0000000300067211 */ /* 0x002fc400078210ff */
[----:B--2---:R-:W-:Y:S02]  /*40440*/  IADD3 R93, R252, 0xd2, RZ ;  /* 0x000000d2fc5d7810 */ /* 0x004fe40007ffe0ff */
[C---:B------:R-:W-:Y:S02]  /*40450*/  LEA R92, P6, R5.reuse, R3, 0x2 ;  /* 0x00000003055c7211 */ /* 0x040fe400078c10ff */
[----:B------:R-:W-:Y:S02]  /*40460*/  LEA.HI.X.SX32 R7, R0, R4, 0x2, P1 ;  /* 0x0000000400077211 */ /* 0x000fe400008f16ff */
[----:B------:R-:W-:Y:S02]  /*40470*/  IADD3 R0, R5, c[0x0][0x198], RZ ;  /* 0x0000660005007a10 */ /* 0x000fe40007ffe0ff */
[----:B------:R-:W-:Y:S02]  /*40480*/  ISETP.LT.AND P4, PT, R93, c[0x0][0x17c], !P0 ;  /* 0x00005f005d007a0c */ /* 0x000fe40004781270 */
[----:B------:R-:W-:-:S02]  /*40490*/  ISETP.LT.AND P3, PT, R120, c[0x0][0x17c], !P0 ;  /* 0x00005f0078007a0c */ /* 0x000fc40004761270 */
[----:B------:R-:W-:Y:S02]  /*404a0*/  IADD3 R88, R252, 0xd3, RZ ;  /* 0x000000d3fc587810 */ /* 0x000fe40007ffe0ff */
[----:B------:R-:W-:Y:S02]  /*404b0*/  LEA.HI.X.SX32 R93, R5, R4, 0x2, P6 ;  /* 0x00000004055d7211 */ /* 0x000fe400030f16ff */
[----:B------:R-:W-:Y:S01]  /*404c0*/  IADD3 R5, R0, c[0x0][0x198], RZ ;  /* 0x0000660000057a10 */ /* 0x000fe20007ffe0ff */
[----:B------:R1:W-:Y:S01]  /*404d0*/  @P2 STG.E [R6.64], R89 ;  /* 0x0000005906002986 */ /* 0x0003e2000c101904 */
[----:B------:R-:W-:Y:S02]  /*404e0*/  ISETP.LT.AND P1, PT, R88, c[0x0][0x17c], !P0 ;  /* 0x00005f0058007a0c */ /* 0x000fe40004721270 */
[-C--:B------:R-:W-:Y:S01]  /*404f0*/  LEA R88, P6, R5, R3.reuse, 0x2 ;  /* 0x0000000305587211 */ /* 0x080fe200078c10ff */
[----:B------:R2:W-:Y:S01]  /*40500*/  @P5 STG.E [R92.64], R156 ;  /* 0x0000009c5c005986 */ /* 0x0005e2000c101904 */
[----:B-1----:R-:W-:-:S02]  /*40510*/  LEA R6, P2, R0, R3, 0x2 ;  /* 0x0000000300067211 */ /* 0x002fc400078410ff */
[----:B------:R-:W-:Y:S02]  /*40520*/  IADD3 R89, R252, 0xd4, RZ ;  /* 0x000000d4fc597810 */ /* 0x000fe40007ffe0ff */
[-C--:B------:R-:W-:Y:S02]  /*40530*/  LEA.HI.X.SX32 R7, R0, R4.reuse, 0x2, P2 ;  /* 0x0000000400077211 */ /* 0x080fe400010f16ff */
[----:B------:R-:W-:Y:S02]  /*40540*/  ISETP.LT.AND P5, PT, R89, c[0x0][0x17c], !P0 ;  /* 0x00005f0059007a0c */ /* 0x000fe400047a1270 */
[C---:B------:R-:W-:Y:S02]  /*40550*/  LEA.HI.X.SX32 R89, R5.reuse, R4, 0x2, P6 ;  /* 0x0000000405597211 */ /* 0x040fe400030f16ff */
[----:B------:R-:W-:Y:S02]  /*40560*/  IADD3 R5, R5, c[0x0][0x198], RZ ;  /* 0x0000660005057a10 */ /* 0x000fe40007ffe0ff */
[C---:B--2---:R-:W-:Y:S01]  /*40570*/  IADD3 R92, R252.reuse, 0xd5, RZ ;  /* 0x000000d5fc5c7810 */ /* 0x044fe20007ffe0ff */
[----:B------:R1:W-:Y:S01]  /*40580*/  @P3 STG.E [R6.64], R157 ;  /* 0x0000009d06003986 */ /* 0x0003e2000c101904 */
[----:B------:R-:W-:-:S02]  /*40590*/  IADD3 R0, R252, 0xd6, RZ ;  /* 0x000000d6fc007810 */ /* 0x000fc40007ffe0ff */
[----:B------:R-:W-:Y:S02]  /*405a0*/  ISETP.LT.AND P2, PT, R92, c[0x0][0x17c], !P0 ;  /* 0x00005f005c007a0c */ /* 0x000fe40004741270 */
[C---:B------:R-:W-:Y:S01]  /*405b0*/  IADD3 R92, R5.reuse, c[0x0][0x198], RZ ;  /* 0x00006600055c7a10 */ /* 0x040fe20007ffe0ff */
[----:B------:R2:W-:Y:S01]  /*405c0*/  @P4 STG.E [R88.64], R136 ;  /* 0x0000008858004986 */ /* 0x0005e2000c101904 */
[----:B------:R-:W-:Y:S02]  /*405d0*/  ISETP.LT.AND P4, PT, R0, c[0x0][0x17c], !P0 ;  /* 0x00005f0000007a0c */ /* 0x000fe40004781270 */
[C---:B-1----:R-:W-:Y:S02]  /*405e0*/  LEA R6, P3, R5.reuse, R3, 0x2 ;  /* 0x0000000305067211 */ /* 0x042fe400078610ff */
[----:B------:R-:W-:Y:S02]  /*405f0*/  IADD3 R0, R92, c[0x0][0x198], RZ ;  /* 0x000066005c007a10 */ /* 0x000fe40007ffe0ff */
[----:B------:R-:W-:-:S02]  /*40600*/  LEA.HI.X.SX32 R7, R5, R4, 0x2, P3 ;  /* 0x0000000405077211 */ /* 0x000fc400018f16ff */
[----:B--2---:R-:W-:-:S03]  /*40610*/  LEA R88, P6, R92, R3, 0x2 ;  /* 0x000000035c587211 */ /* 0x004fc600078c10ff */
[----:B------:R1:W-:Y:S01]  /*40620*/  @P1 STG.E [R6.64], R137 ;  /* 0x0000008906001986 */ /* 0x0003e2000c101904 */
[----:B------:R-:W-:Y:S02]  /*40630*/  IADD3 R93, R252, 0xd7, RZ ;  /* 0x000000d7fc5d7810 */ /* 0x000fe40007ffe0ff */
[----:B------:R-:W-:Y:S02]  /*40640*/  LEA.HI.X.SX32 R89, R92, R4, 0x2, P6 ;  /* 0x000000045c597211 */ /* 0x000fe400030f16ff */
[C---:B------:R-:W-:Y:S02]  /*40650*/  IADD3 R5, R0.reuse, c[0x0][0x198], RZ ;  /* 0x0000660000057a10 */ /* 0x040fe40007ffe0ff */
[----:B------:R-:W-:Y:S02]  /*40660*/  ISETP.LT.AND P3, PT, R93, c[0x0][0x17c], !P0 ;  /* 0x00005f005d007a0c */ /* 0x000fe40004761270 */
[----:B-1----:R-:W-:Y:S01]  /*40670*/  LEA R6, P1, R0, R3, 0x2 ;  /* 0x0000000300067211 */ /* 0x002fe200078210ff */
[----:B------:R1:W-:Y:S01]  /*40680*/  @P5 STG.E [R88.64], R116 ;  /* 0x0000007458005986 */ /* 0x0003e2000c101904 */
[----:B------:R-:W-:-:S02]  /*40690*/  IADD3 R93, R252, 0xd8, RZ ;  /* 0x000000d8fc5d7810 */ /* 0x000fc40007ffe0ff */
[----:B------:R-:W-:Y:S02]  /*406a0*/  LEA.HI.X.SX32 R7, R0, R4, 0x2, P1 ;  /* 0x0000000400077211 */ /* 0x000fe400008f16ff */
[----:B------:R-:W-:Y:S02]  /*406b0*/  IADD3 R0, R5, c[0x0][0x198], RZ ;  /* 0x0000660005007a10 */ /* 0x000fe40007ffe0ff */
[----:B------:R-:W-:Y:S01]  /*406c0*/  ISETP.LT.AND P5, PT, R93, c[0x0][0x17c], !P0 ;  /* 0x00005f005d007a0c */ /* 0x000fe200047a1270 */
[----:B------:R2:W-:Y:S01]  /*406d0*/  @P2 STG.E [R6.64], R117 ;  /* 0x0000007506002986 */ /* 0x0005e2000c101904 */
[----:B------:R-:W-:Y:S02]  /*406e0*/  IADD3 R93, R0, c[0x0][0x198], RZ ;  /* 0x00006600005d7a10 */ /* 0x000fe40007ffe0ff */
[----:B-1----:R-:W-:Y:S02]  /*406f0*/  LEA R88, P6, R5, R3, 0x2 ;  /* 0x0000000305587211 */ /* 0x002fe400078c10ff */
[----:B------:R-:W-:-:S02]  /*40700*/  IADD3 R92, R252, 0xd9, RZ ;  /* 0x000000d9fc5c7810 */ /* 0x000fc40007ffe0ff */
[----:B------:R-:W-:Y:S02]  /*40710*/  LEA.HI.X.SX32 R89, R5, R4, 0x2, P6 ;  /* 0x0000000405597211 */ /* 0x000fe400030f16ff */
[----:B--2---:R-:W-:-:S03]  /*40720*/  LEA R6, P2, R0, R3, 0x2 ;  /* 0x0000000300067211 */ /* 0x004fc600078410ff */
[----:B------:R1:W-:Y:S01]  /*40730*/  @P4 STG.E [R88.64], R80 ;  /* 0x0000005058004986 */ /* 0x0003e2000c101904 */
[----:B------:R-:W-:Y:S02]  /*40740*/  LEA.HI.X.SX32 R7, R0, R4, 0x2, P2 ;  /* 0x0000000400077211 */ /* 0x000fe400010f16ff */
[C---:B------:R-:W-:Y:S02]  /*40750*/  IADD3 R0, R93.reuse, c[0x0][0x198], RZ ;  /* 0x000066005d007a10 */ /* 0x040fe40007ffe0ff */
[----:B------:R-:W-:Y:S02]  /*40760*/  ISETP.LT.AND P1, PT, R92, c[0x0][0x17c], !P0 ;  /* 0x00005f005c007a0c */ /* 0x000fe40004721270 */
[----:B------:R-:W-:Y:S02]  /*40770*/  IADD3 R92, R252, 0xda, RZ ;  /* 0x000000dafc5c7810 */ /* 0x000fe40007ffe0ff */
[----:B------:R-:W-:Y:S02]  /*40780*/  IADD3 R120, R0, c[0x0][0x198], RZ ;  /* 0x0000660000787a10 */ /* 0x000fe40007ffe0ff */
[----:B-1----:R-:W-:Y:S01]  /*40790*/  LEA R88, P6, R93, R3, 0x2 ;  /* 0x000000035d587211 */ /* 0x002fe200078c10ff */
[----:B------:R1:W-:Y:S01]  /*407a0*/  @P3 STG.E [R6.64], R81 ;  /* 0x0000005106003986 */ /* 0x0003e2000c101904 */
[----:B------:R-:W-:-:S02]  /*407b0*/  ISETP.LT.AND P4, PT, R92, c[0x0][0x17c], !P0 ;  /* 0x00005f005c007a0c */ /* 0x000fc40004781270 */
[-C--:B------:R-:W-:Y:S02]  /*407c0*/  LEA.HI.X.SX32 R89, R93, R4.reuse, 0x2, P6 ;  /* 0x000000045d597211 */ /* 0x080fe400030f16ff */
[-C--:B------:R-:W-:Y:S02]  /*407d0*/  LEA R92, P3, R0, R3.reuse, 0x2 ;  /* 0x00000003005c7211 */ /* 0x080fe400078610ff */
[----:B------:R-:W-:Y:S02]  /*407e0*/  LEA R116, P6, R120, R3, 0x2 ;  /* 0x0000000378747211 */ /* 0x000fe400078c10ff */
[----:B------:R-:W-:Y:S02]  /*407f0*/  IADD3 R5, R252, 0xdb, RZ ;  /* 0x000000dbfc057810 */ /* 0x000fe40007ffe0ff */
[-C--:B------:R-:W-:Y:S02]  /*40800*/  LEA.HI.X.SX32 R93, R0, R4.reuse, 0x2, P3 ;  /* 0x00000004005d7211 */ /* 0x080fe400018f16ff */
[----:B------:R-:W-:-:S02]  /*40810*/  LEA.HI.X.SX32 R117, R120, R4, 0x2, P6 ;  /* 0x0000000478757211 */ /* 0x000fc400030f16ff */
[----:B------:R-:W-:Y:S02]  /*40820*/  IADD3 R120, R120, c[0x0][0x198], RZ ;  /* 0x0000660078787a10 */ /* 0x000fe40007ffe0ff */
[----:B------:R-:W-:Y:S01]  /*40830*/  ISETP.LT.AND P2, PT, R5, c[0x0][0x17c], !P0 ;  /* 0x00005f0005007a0c */ /* 0x000fe20004741270 */
[----:B------:R2:W-:Y:S01]  /*40840*/  @P5 STG.E [R88.64], R152 ;  /* 0x0000009858005986 */ /* 0x0005e2000c101904 */
[----:B-1----:R-:W-:-:S03]  /*40850*/  IADD3 R81, R120, c[0x0][0x198], RZ ;  /* 0x0000660078517a10 */ /* 0x002fc60007ffe0ff */
[----:B------:R-:W-:Y:S01]  /*40860*/  @P1 STG.E [R92.64], R153 ;  /* 0x000000995c001986 */ /* 0x000fe2000c101904 */
[----:B------:R-:W-:Y:S02]  /*40870*/  LEA R6, P1, R120, R3, 0x2 ;  /* 0x0000000378067211 */ /* 0x000fe400078210ff */
[C---:B------:R-:W-:Y:S02]  /*40880*/  IADD3 R80, R252.reuse, 0xdc, RZ ;  /* 0x000000dcfc507810 */ /* 0x040fe40007ffe0ff */
[----:B------:R-:W-:Y:S02]  /*40890*/  IADD3 R5, R252, 0xdd, RZ ;  /* 0x000000ddfc057810 */ /* 0x000fe40007ffe0ff */
[----:B------:R-:W-:Y:S02]  /*408a0*/  LEA.HI.X.SX32 R7, R120, R4, 0x2, P1 ;  /* 0x0000000478077211 */ /* 0x000fe400008f16ff */
[----:B--2---:R-:W-:Y:S01]  /*408b0*/  IADD3 R89, R81, c[0x0][0x198], RZ ;  /* 0x0000660051597a10 */ /* 0x004fe20007ffe0ff */
[----:B------:R1:W-:Y:S01]  /*408c0*/  @P4 STG.E [R116.64], R132 ;  /* 0x0000008474004986 */ /* 0x0003e2000c101904 */
[----:B------:R-:W-:-:S02]  /*408d0*/  ISETP.LT.AND P5, PT, R80, c[0x0][0x17c], !P0 ;  /* 0x00005f0050007a0c */ /* 0x000fc400047a1270 */
[----:B------:R-:W-:Y:S02]  /*408e0*/  ISETP.LT.AND P3, PT, R5, c[0x0][0x17c], !P0 ;  /* 0x00005f0005007a0c */ /* 0x000fe40004761270 */
[-C--:B------:R-:W-:Y:S01]  /*408f0*/  LEA R80, P6, R81, R3.reuse, 0x2 ;  /* 0x0000000351507211 */ /* 0x080fe200078c10ff */
[----:B------:R2:W-:Y:S01]  /*40900*/  @P2 STG.E [R6.64], R133 ;  /* 0x0000008506002986 */ /* 0x0005e2000c101904 */
[----:B------:R-:W-:Y:S02]  /*40910*/  LEA R88, P2, R89, R3, 0x2 ;  /* 0x0000000359587211 */ /* 0x000fe400078410ff */
[----:B------:R-:W-:Y:S02]  /*40920*/  LEA.HI.X.SX32 R81, R81, R4, 0x2, P6 ;  /* 0x0000000451517211 */ /* 0x000fe400030f16ff */
[----:B-1----:R-:W-:Y:S02]  /*40930*/  IADD3 R116, R89, c[0x0][0x198], RZ ;  /* 0x0000660059747a10 */ /* 0x002fe40007ffe0ff */
[----:B------:R-:W-:-:S02]  /*40940*/  IADD3 R5, R252, 0xde, RZ ;  /* 0x000000defc057810 */ /* 0x000fc40007ffe0ff */
[----:B------:R-:W-:Y:S02]  /*40950*/  LEA R92, P6, R116, R3, 0x2 ;  /* 0x00000003745c7211 */ /* 0x000fe400078c10ff */
[----:B------:R-:W-:Y:S02]  /*40960*/  IADD3 R0, R252, 0xdf, RZ ;  /* 0x000000dffc007810 */ /* 0x000fe40007ffe0ff */
[-C--:B------:R-:W-:Y:S02]  /*40970*/  LEA.HI.X.SX32 R89, R89, R4.reuse, 0x2, P2 ;  /* 0x0000000459597211 */ /* 0x080fe400010f16ff */
[----:B------:R-:W-:Y:S02]  /*40980*/  ISETP.LT.AND P4, PT, R5, c[0x0][0x17c], !P0 ;  /* 0x00005f0005007a0c */ /* 0x000fe40004781270 */
[----:B------:R-:W-:Y:S02]  /*40990*/  LEA.HI.X.SX32 R93, R116, R4, 0x2, P6 ;  /* 0x00000004745d7211 */ /* 0x000fe400030f16ff */
[----:B------:R-:W-:-:S02]  /*409a0*/  ISETP.LT.AND P1, PT, R0, c[0x0][0x17c], !P0 ;  /* 0x00005f0000007a0c */ /* 0x000fc40004721270 */
[----:B------:R-:W-:Y:S01]  /*409b0*/  IADD3 R116, R116, c[0x0][0x198], RZ ;  /* 0x0000660074747a10 */ /* 0x000fe20007ffe0ff */
[----:B------:R1:W-:Y:S01]  /*409c0*/  @P5 STG.E [R80.64], R112 ;  /* 0x0000007050005986 */ /* 0x0003e2000c101904 */
[----:B------:R-:W-:-:S03]  /*409d0*/  IADD3 R5, R252, 0xe0, RZ ;  /* 0x000000e0fc057810 */ /* 0x000fc60007ffe0ff */
[----:B------:R-:W-:Y:S01]  /*409e0*/  @P3 STG.E [R88.64], R113 ;  /* 0x0000007158003986 */ /* 0x000fe2000c101904 */
[----:B--2---:R-:W-:Y:S02]  /*409f0*/  LEA R6, P3, R116, R3, 0x2 ;  /* 0x0000000374067211 */ /* 0x004fe400078610ff */
[----:B------:R-:W-:Y:S02]  /*40a00*/  IADD3 R0, R252, 0xe1, RZ ;  /* 0x000000e1fc007810 */ /* 0x000fe40007ffe0ff */
[C---:B------:R-:W-:Y:S02]  /*40a10*/  LEA.HI.X.SX32 R7, R116.reuse, R4, 0x2, P3 ;  /* 0x0000000474077211 */ /* 0x040fe400018f16ff */
[----:B-1----:R-:W-:Y:S02]  /*40a20*/  IADD3 R81, R116, c[0x0][0x198], RZ ;  /* 0x0000660074517a10 */ /* 0x002fe40007ffe0ff */
[----:B------:R-:W-:Y:S02]  /*40a30*/  ISETP.LT.AND P5, PT, R5, c[0x0][0x17c], !P0 ;  /* 0x00005f0005007a0c */ /* 0x000fe400047a1270 */
[----:B------:R-:W-:-:S02]  /*40a40*/  ISETP.LT.AND P2, PT, R0, c[0x0][0x17c], !P0 ;  /* 0x00005f0000007a0c */ /* 0x000fc40004741270 */
[C---:B------:R-:W-:Y:S01]  /*40a50*/  IADD3 R112, R81.reuse, c[0x0][0x198], RZ ;  /* 0x0000660051707a10 */ /* 0x040fe20007ffe0ff */
[----:B------:R1:W-:Y:S01]  /*40a60*/  @P4 STG.E [R92.64], R76 ;  /* 0x0000004c5c004986 */ /* 0x0003e2000c101904 */
[----:B------:R-:W-:-:S03]  /*40a70*/  LEA R80, P6, R81, R3, 0x2 ;  /* 0x0000000351507211 */ /* 0x000fc600078c10ff */
[----:B------:R2:W-:Y:S01]  /*40a80*/  @P1 STG.E [R6.64], R77 ;  /* 0x0000004d06001986 */ /* 0x0005e2000c101904 */
[C---:B------:R-:W-:Y:S02]  /*40a90*/  IADD3 R5, R252.reuse, 0xe2, RZ ;  /* 0x000000e2fc057810 */ /* 0x040fe40007ffe0ff */
[----:B------:R-:W-:Y:S02]  /*40aa0*/  IADD3 R0, R252, 0xe3, RZ ;  /* 0x000000e3fc007810 */ /* 0x000fe40007ffe0ff */
[-C--:B------:R-:W-:Y:S02]  /*40ab0*/  LEA.HI.X.SX32 R81, R81, R4.reuse, 0x2, P6 ;  /* 0x0000000451517211 */ /* 0x080fe400030f16ff */
[C---:B-1----:R-:W-:Y:S02]  /*40ac0*/  LEA R92, P1, R112.reuse, R3, 0x2 ;  /* 0x00000003705c7211 */ /* 0x042fe400078210ff */
[C---:B------:R-:W-:Y:S02]  /*40ad0*/  IADD3 R76, R112.reuse, c[0x0][0x198], RZ ;  /* 0x00006600704c7a10 */ /* 0x040fe40007ffe0ff */
[----:B------:R-:W-:-:S02]  /*40ae0*/  LEA.HI.X.SX32 R93, R112, R4, 0x2, P1 ;  /* 0x00000004705d7211 */ /* 0x000fc400008f16ff */
[----:B------:R-:W-:Y:S02]  /*40af0*/  ISETP.LT.AND P4, PT, R5, c[0x0][0x17c], !P0 ;  /* 0x00005f0005007a0c */ /* 0x000fe40004781270 */
[C---:B------:R-:W-:Y:S02]  /*40b00*/  LEA R88, P6, R76.reuse, R3, 0x2 ;  /* 0x000000034c587211 */ /* 0x040fe400078c10ff */
[----:B--2---:R-:W-:Y:S02]  /*40b10*/  IADD3 R7, R76, c[0x0][0x198], RZ ;  /* 0x000066004c077a10 */ /* 0x004fe40007ffe0ff */
[----:B------:R-:W-:Y:S01]  /*40b20*/  ISETP.LT.AND P3, PT, R0, c[0x0][0x17c], !P0 ;  /* 0x00005f0000007a0c */ /* 0x000fe20004761270 */
[----:B------:R1:W-:Y:S01]  /*40b30*/  @P5 STG.E [R80.64], R170 ;  /* 0x000000aa50005986 */ /* 0x0003e2000c101904 */
[----:B------:R-:W-:-:S03]  /*40b40*/  LEA.HI.X.SX32 R89, R76, R4, 0x2, P6 ;  /* 0x000000044c597211 */ /* 0x000fc600030f16ff */
[----:B------:R2:W-:Y:S01]  /*40b50*/  @P2 STG.E [R92.64], R171 ;  /* 0x000000ab5c002986 */ /* 0x0005e2000c101904 */
[C---:B------:R-:W-:Y:S02]  /*40b60*/  LEA R76, P2, R7.reuse, R3, 0x2 ;  /* 0x00000003074c7211 */ /* 0x040fe400078410ff */
[C---:B------:R-:W-:Y:S02]  /*40b70*/  IADD3 R5, R252.reuse, 0xe4, RZ ;  /* 0x000000e4fc057810 */ /* 0x040fe40007ffe0ff */
[----:B------:R-:W-:Y:S02]  /*40b80*/  IADD3 R0, R252, 0xe5, RZ ;  /* 0x000000e5fc007810 */ /* 0x000fe40007ffe0ff */
[C---:B-1----:R-:W-:Y:S02]  /*40b90*/  IADD3 R80, R7.reuse, c[0x0][0x198], RZ ;  /* 0x0000660007507a10 */ /* 0x042fe40007ffe0ff */
[----:B------:R-:W-:Y:S02]  /*40ba0*/  LEA.HI.X.SX32 R77, R7, R4, 0x2, P2 ;  /* 0x00000004074d7211 */ /* 0x000fe400010f16ff */
[----:B------:R-:W-:-:S02]  /*40bb0*/  IADD3 R81, R80, c[0x0][0x198], RZ ;  /* 0x0000660050517a10 */ /* 0x000fc40007ffe0ff */
[----:B------:R-:W-:Y:S02]  /*40bc0*/  ISETP.LT.AND P5, PT, R5, c[0x0][0x17c], !P0 ;  /* 0x00005f0005007a0c */ /* 0x000fe400047a1270 */
[-C--:B------:R-:W-:Y:S02]  /*40bd0*/  LEA R6, P6, R80, R3.reuse, 0x2 ;  /* 0x0000000350067211 */ /* 0x080fe400078c10ff */
[----:B------:R-:W-:Y:S01]  /*40be0*/  ISETP.LT.AND P1, PT, R0, c[0x0][0x17c], !P0 ;  /* 0x00005f0000007a0c */ /* 0x000fe20004721270 */
[----:B------:R1:W-:Y:S01]  /*40bf0*/  @P4 STG.E [R88.64], R146 ;  /* 0x0000009258004986 */ /* 0x0003e2000c101904 */
[C---:B--2---:R-:W-:Y:S02]  /*40c00*/  IADD3 R92, R81.reuse, c[0x0][0x198], RZ ;  /* 0x00006600515c7a10 */ /* 0x044fe40007ffe0ff */
[----:B------:R-:W-:Y:S01]  /*40c10*/  LEA.HI.X.SX32 R7, R80, R4, 0x2, P6 ;  /* 0x0000000450077211 */ /* 0x000fe200030f16ff */
[----:B------:R2:W-:Y:S01]  /*40c20*/  @P3 STG.E [R76.64], R147 ;  /* 0x000000934c003986 */ /* 0x0005e2000c101904 */
[----:B------:R-:W-:-:S02]  /*40c30*/  LEA R80, P3, R81, R3, 0x2 ;  /* 0x0000000351507211 */ /* 0x000fc400078610ff */
[----:B------:R-:W-:Y:S02]  /*40c40*/  IADD3 R5, R252, 0xe6, RZ ;  /* 0x000000e6fc057810 */ /* 0x000fe40007ffe0ff */
[-C--:B------:R-:W-:Y:S02]  /*40c50*/  LEA.HI.X.SX32 R81, R81, R4.reuse, 0x2, P3 ;  /* 0x0000000451517211 */ /* 0x080fe400018f16ff */
[----:B-1----:R-:W-:Y:S02]  /*40c60*/  LEA R88, P6, R92, R3, 0x2 ;  /* 0x000000035c587211 */ /* 0x002fe400078c10ff */
[----:B------:R-:W-:Y:S02]  /*40c70*/  IADD3 R0, R252, 0xe7, RZ ;  /* 0x000000e7fc007810 */ /* 0x000fe40007ffe0ff */
[C---:B------:R-:W-:Y:S02]  /*40c80*/  LEA.HI.X.SX32 R89, R92.reuse, R4, 0x2, P6 ;  /* 0x000000045c597211 */ /* 0x040fe400030f16ff */
[----:B------:R-:W-:Y:S01]  /*40c90*/  IADD3 R92, R92, c[0x0][0x198], RZ ;  /* 0x000066005c5c7a10 */ /* 0x000fe20007ffe0ff */
[----:B------:R1:W-:Y:S01]  /*40ca0*/  @P5 STG.E [R6.64], R130 ;  /* 0x0000008206005986 */ /* 0x0003e2000c101904 */
[----:B------:R-:W-:-:S02]  /*40cb0*/  ISETP.LT.AND P4, PT, R5, c[0x0][0x17c], !P0 ;  /* 0x00005f0005007a0c */ /* 0x000fc40004781270 */
[----:B------:R-:W-:Y:S01]  /*40cc0*/  ISETP.LT.AND P2, PT, R0, c[0x0][0x17c], !P0 ;  /* 0x00005f0000007a0c */ /* 0x000fe20004741270 */
[----:B------:R3:W-:Y:S01]  /*40cd0*/  @P1 STG.E [R80.64], R131 ;  /* 0x0000008350001986 */ /* 0x0007e2000c101904 */
[----:B--2---:R-:W-:Y:S02]  /*40ce0*/  IADD3 R77, R92, c[0x0][0x198], RZ ;  /* 0x000066005c4d7a10 */ /* 0x004fe40007ffe0ff */
[----:B------:R-:W-:Y:S02]  /*40cf0*/  IADD3 R5, R252, 0xe8, RZ ;  /* 0x000000e8fc057810 */ /* 0x000fe40007ffe0ff */
[----:B-1----:R-:W-:Y:S02]  /*40d00*/  LEA R6, P1, R92, R3, 0x2 ;  /* 0x000000035c067211 */ /* 0x002fe400078210ff */
[----:B------:R-:W-:Y:S02]  /*40d10*/  IADD3 R0, R252, 0xe9, RZ ;  /* 0x000000e9fc007810 */ /* 0x000fe40007ffe0ff */
[----:B------:R-:W-:-:S02]  /*40d20*/  LEA.HI.X.SX32 R7, R92, R4, 0x2, P1 ;  /* 0x000000045c077211 */ /* 0x000fc400008f16ff */
[----:B------:R-:W-:Y:S02]  /*40d30*/  IADD3 R92, R77, c[0x0][0x198], RZ ;  /* 0x000066004d5c7a10 */ /* 0x000fe40007ffe0ff */
[----:B------:R-:W-:Y:S02]  /*40d40*/  ISETP.LT.AND P5, PT, R5, c[0x0][0x17c], !P0 ;  /* 0x00005f0005007a0c */ /* 0x000fe400047a1270 */
[C---:B------:R-:W-:Y:S02]  /*40d50*/  LEA R76, P6, R77.reuse, R3, 0x2 ;  /* 0x000000034d4c7211 */ /* 0x040fe400078c10ff */
[----:B------:R-:W-:Y:S02]  /*40d60*/  IADD3 R93, R92, c[0x0][0x198], RZ ;  /* 0x000066005c5d7a10 */ /* 0x000fe40007ffe0ff */
[----:B------:R-:W-:Y:S01]  /*40d70*/  ISETP.LT.AND P3, PT, R0, c[0x0][0x17c], !P0 ;  /* 0x00005f0000007a0c */ /* 0x000fe20004761270 */
[----:B------:R1:W-:Y:S01]  /*40d80*/  @P4 STG.E [R88.64], R94 ;  /* 0x0000005e58004986 */ /* 0x0003e2000c101904 */
[----:B------:R-:W-:-:S03]  /*40d90*/  LEA.HI.X.SX32 R77, R77, R4, 0x2, P6 ;  /* 0x000000044d4d7211 */ /* 0x000fc600030f16ff */
[----:B------:R2:W-:Y:S01]  /*40da0*/  @P2 STG.E [R6.64], R95 ;  /* 0x0000005f06002986 */ /* 0x0005e2000c101904 */
[-C--:B---3--:R-:W-:Y:S02]  /*40db0*/  LEA R80, P2, R92, R3.reuse, 0x2 ;  /* 0x000000035c507211 */ /* 0x088fe400078410ff */
[C---:B------:R-:W-:Y:S02]  /*40dc0*/  IADD3 R5, R252.reuse, 0xea, RZ ;  /* 0x000000eafc057810 */ /* 0x040fe40007ffe0ff */
[----:B------:R-:W-:Y:S02]  /*40dd0*/  IADD3 R0, R252, 0xeb, RZ ;  /* 0x000000ebfc007810 */ /* 0x000fe40007ffe0ff */
[C---:B-1----:R-:W-:Y:S02]  /*40de0*/  LEA R88, P6, R93.reuse, R3, 0x2 ;  /* 0x000000035d587211 */ /* 0x042fe400078c10ff */
[-C--:B------:R-:W-:Y:S02]  /*40df0*/  LEA.HI.X.SX32 R81, R92, R4.reuse, 0x2, P2 ;  /* 0x000000045c517211 */ /* 0x080fe400010f16ff */
[----:B------:R-:W-:-:S02]  /*40e00*/  LEA.HI.X.SX32 R89, R93, R4, 0x2, P6 ;  /* 0x000000045d597211 */ /* 0x000fc400030f16ff */
[----:B------:R-:W-:Y:S02]  /*40e10*/  IADD3 R93, R93, c[0x0][0x198], RZ ;  /* 0x000066005d5d7a10 */ /* 0x000fe40007ffe0ff */
[----:B------:R-:W-:Y:S01]  /*40e20*/  ISETP.LT.AND P4, PT, R5, c[0x0][0x17c], !P0 ;  /* 0x00005f0005007a0c */ /* 0x000fe20004781270 */
[----:B------:R1:W-:Y:S01]  /*40e30*/  @P5 STG.E [R76.64], R162 ;  /* 0x000000a24c005986 */ /* 0x0003e2000c101904 */
[----:B------:R-:W-:-:S03]  /*40e40*/  ISETP.LT.AND P1, PT, R0, c[0x0][0x17c], !P0 ;  /* 0x00005f0000007a0c */ /* 0x000fc60004721270 */
[----:B------:R3:W-:Y:S01]  /*40e50*/  @P3 STG.E [R80.64], R163 ;  /* 0x000000a350003986 */ /* 0x0007e2000c101904 */
[C---:B--2---:R-:W-:Y:S02]  /*40e60*/  LEA R6, P3, R93.reuse, R3, 0x2 ;  /* 0x000000035d067211 */ /* 0x044fe400078610ff */
[C---:B------:R-:W-:Y:S02]  /*40e70*/  IADD3 R5, R252.reuse, 0xec, RZ ;  /* 0x000000ecfc057810 */ /* 0x040fe40007ffe0ff */
[----:B-1----:R-:W-:Y:S02]  /*40e80*/  IADD3 R77, R93, c[0x0][0x198], RZ ;  /* 0x000066005d4d7a10 */ /* 0x002fe40007ffe0ff */
[----:B------:R-:W-:Y:S02]  /*40e90*/  IADD3 R0, R252, 0xed, RZ ;  /* 0x000000edfc007810 */ /* 0x000fe40007ffe0ff */
[----:B------:R-:W-:Y:S02]  /*40ea0*/  IADD3 R92, R77, c[0x0][0x198], RZ ;  /* 0x000066004d5c7a10 */ /* 0x000fe40007ffe0ff */
[----:B------:R-:W-:-:S02]  /*40eb0*/  LEA.HI.X.SX32 R7, R93, R4, 0x2, P3 ;  /* 0x000000045d077211 */ /* 0x000fc400018f16ff */
[----:B------:R-:W-:Y:S02]  /*40ec0*/  ISETP.LT.AND P5, PT, R5, c[0x0][0x17c], !P0 ;  /* 0x00005f0005007a0c */ /* 0x000fe400047a1270 */
[CC--:B------:R-:W-:Y:S02]  /*40ed0*/  LEA R76, P6, R77.reuse, R3.reuse, 0x2 ;  /* 0x000000034d4c7211 */ /* 0x0c0fe400078c10ff */
[----:B------:R-:W-:Y:S02]  /*40ee0*/  ISETP.LT.AND P2, PT, R0, c[0x0][0x17c], !P0 ;  /* 0x00005f0000007a0c */ /* 0x000fe40004741270 */
[----:B------:R-:W-:Y:S01]  /*40ef0*/  IADD3 R93, R92, c[0x0][0x198], RZ ;  /* 0x000066005c5d7a10 */ /* 0x000fe20007ffe0ff */
[----:B------:R1:W-:Y:S01]  /*40f00*/  @P4 STG.E [R88.64], R142 ;  /* 0x0000008e58004986 */ /* 0x0003e2000c101904 */
[----:B------:R-:W-:Y:S02]  /*40f10*/  IADD3 R5, R252, 0xee, RZ ;  /* 0x000000eefc057810 */ /* 0x000fe40007ffe0ff */
[----:B------:R-:W-:Y:S01]  /*40f20*/  LEA.HI.X.SX32 R77, R77, R4, 0x2, P6 ;  /* 0x000000044d4d7211 */ /* 0x000fe200030f16ff */
[----:B------:R2:W-:Y:S01]  /*40f30*/  @P1 STG.E [R6.64], R143 ;  /* 0x0000008f06001986 */ /* 0x0005e2000c101904 */
[----:B---3--:R-:W-:-:S02]  /*40f40*/  LEA R80, P1, R92, R3, 0x2 ;  /* 0x000000035c507211 */ /* 0x008fc400078210ff */
[----:B------:R-:W-:Y:S02]  /*40f50*/  IADD3 R0, R252, 0xef, RZ ;  /* 0x000000effc007810 */ /* 0x000fe40007ffe0ff */
[----:B------:R-:W-:Y:S02]  /*40f60*/  ISETP.LT.AND P4, PT, R5, c[0x0][0x17c], !P0 ;  /* 0x00005f0005007a0c */ /* 0x000fe40004781270 */
[C---:B-1----:R-:W-:Y:S02]  /*40f70*/  LEA R88, P6, R93.reuse, R3, 0x2 ;  /* 0x000000035d587211 */ /* 0x042fe400078c10ff */
[-C--:B------:R-:W-:Y:S02]  /*40f80*/  LEA.HI.X.SX32 R81, R92, R4.reuse, 0x2, P1 ;  /* 0x000000045c517211 */ /* 0x080fe400008f16ff */
[C---:B------:R-:W-:Y:S02]  /*40f90*/  LEA.HI.X.SX32 R89, R93.reuse, R4, 0x2, P6 ;  /* 0x000000045d597211 */ /* 0x040fe400030f16ff */
[----:B------:R-:W-:-:S02]  /*40fa0*/  IADD3 R93, R93, c[0x0][0x198], RZ ;  /* 0x000066005d5d7a10 */ /* 0x000fc40007ffe0ff */
[----:B------:R-:W-:Y:S01]  /*40fb0*/  ISETP.LT.AND P3, PT, R0, c[0x0][0x17c], !P0 ;  /* 0x00005f0000007a0c */ /* 0x000fe20004761270 */
[----:B------:R1:W-:Y:S01]  /*40fc0*/  @P5 STG.E [R76.64], R126 ;  /* 0x0000007e4c005986 */ /* 0x0003e2000c101904 */
[----:B------:R-:W-:-:S03]  /*40fd0*/  IADD3 R5, R252, 0xf0, RZ ;  /* 0x000000f0fc057810 */ /* 0x000fc60007ffe0ff */
[----:B------:R3:W-:Y:S01]  /*40fe0*/  @P2 STG.E [R80.64], R127 ;  /* 0x0000007f50002986 */ /* 0x0007e2000c101904 */
[C---:B--2---:R-:W-:Y:S02]  /*40ff0*/  LEA R6, P2, R93.reuse, R3, 0x2 ;  /* 0x000000035d067211 */ /* 0x044fe400078410ff */
[----:B------:R-:W-:Y:S02]  /*41000*/  IADD3 R0, R252, 0xf1, RZ ;  /* 0x000000f1fc007810 */ /* 0x000fe40007ffe0ff */
[C---:B-1----:R-:W-:Y:S02]  /*41010*/  IADD3 R77, R93.reuse, c[0x0][0x198], RZ ;  /* 0x000066005d4d7a10 */ /* 0x042fe40007ffe0ff */
[----:B------:R-:W-:Y:S02]  /*41020*/  LEA.HI.X.SX32 R7, R93, R4, 0x2, P2 ;  /* 0x000000045d077211 */ /* 0x000fe400010f16ff */
[----:B------:R-:W-:Y:S01]  /*41030*/  IADD3 R92, R77, c[0x0][0x198], RZ ;  /* 0x000066004d5c7a10 */ /* 0x000fe20007ffe0ff */
[----:B------:R1:W-:Y:S01]  /*41040*/  @P4 STG.E [R88.64], R90 ;  /* 0x0000005a58004986 */ /* 0x0003e2000c101904 */
[----:B------:R-:W-:-:S02]  /*41050*/  ISETP.LT.AND P5, PT, R5, c[0x0][0x17c], !P0 ;  /* 0x00005f0005007a0c */ /* 0x000fc400047a1270 */
[----:B------:R-:W-:Y:S02]  /*41060*/  ISETP.LT.AND P1, PT, R0, c[0x0][0x17c], !P0 ;  /* 0x00005f0000007a0c */ /* 0x000fe40004721270 */
[CC--:B------:R-:W-:Y:S01]  /*41070*/  LEA R76, P6, R77.reuse, R3.reuse, 0x2 ;  /* 0x000000034d4c7211 */ /* 0x0c0fe200078c10ff */
[----:B------:R2:W-:Y:S01]  /*41080*/  @P3 STG.E [R6.64], R91 ;  /* 0x0000005b06003986 */ /* 0x0005e2000c101904 */
[C---:B---3--:R-:W-:Y:S02]  /*41090*/  LEA R80, P3, R92.reuse, R3, 0x2 ;  /* 0x000000035c507211 */ /* 0x048fe400078610ff */
[----:B------:R-:W-:Y:S02]  /*410a0*/  LEA.HI.X.SX32 R77, R77, R4, 0x2, P6 ;  /* 0x000000044d4d7211 */ /* 0x000fe400030f16ff */
[----:B-1----:R-:W-:-:S04]  /*410b0*/  IADD3 R90, R92, c[0x0][0x198], RZ ;  /* 0x000066005c5a7a10 */ /* 0x002fc80007ffe0ff */
[----:B------:R-:W-:Y:S02]  /*410c0*/  LEA R88, P6, R90, R3, 0x2 ;  /* 0x000000035a587211 */ /* 0x000fe400078c10ff */
[-C--:B------:R-:W-:Y:S02]  /*410d0*/  LEA.HI.X.SX32 R81, R92, R4.reuse, 0x2, P3 ;  /* 0x000000045c517211 */ /* 0x080fe400018f16ff */
[----:B------:R-:W-:Y:S02]  /*410e0*/  IADD3 R5, R252, 0xf2, RZ ;  /* 0x000000f2fc057810 */ /* 0x000fe40007ffe0ff */
[----:B------:R-:W-:Y:S02]  /*410f0*/  LEA.HI.X.SX32 R89, R90, R4, 0x2, P6 ;  /* 0x000000045a597211 */ /* 0x000fe400030f16ff */
[----:B------:R-:W-:Y:S02]  /*41100*/  IADD3 R0, R252, 0xf3, RZ ;  /* 0x000000f3fc007810 */ /* 0x000fe40007ffe0ff */
[----:B------:R-:W-:Y:S01]  /*41110*/  IADD3 R90, R90, c[0x0][0x198], RZ ;  /* 0x000066005a5a7a10 */ /* 0x000fe20007ffe0ff */
[----:B------:R1:W-:Y:S01]  /*41120*/  @P5 STG.E [R76.64], R158 ;  /* 0x0000009e4c005986 */ /* 0x0003e2000c101904 */
[----:B------:R-:W-:-:S02]  /*41130*/  ISETP.LT.AND P4, PT, R5, c[0x0][0x17c], !P0 ;  /* 0x00005f0005007a0c */ /* 0x000fc40004781270 */
[----:B------:R-:W-:Y:S01]  /*41140*/  ISETP.LT.AND P2, PT, R0, c[0x0][0x17c], !P0 ;  /* 0x00005f0000007a0c */ /* 0x000fe20004741270 */
[----:B------:R3:W-:Y:S01]  /*41150*/  @P1 STG.E [R80.64], R159 ;  /* 0x0000009f50001986 */ /* 0x0007e2000c101904 */
[----:B--2---:R-:W-:Y:S02]  /*41160*/  LEA R6, P1, R90, R3, 0x2 ;  /* 0x000000035a067211 */ /* 0x004fe400078210ff */
[----:B------:R-:W-:Y:S02]  /*41170*/  IADD3 R5, R252, 0xf4, RZ ;  /* 0x000000f4fc057810 */ /* 0x000fe40007ffe0ff */
[C---:B------:R-:W-:Y:S02]  /*41180*/  LEA.HI.X.SX32 R7, R90.reuse, R4, 0x2, P1 ;  /* 0x000000045a077211 */ /* 0x040fe400008f16ff */
[----:B-1----:R-:W-:Y:S02]  /*41190*/  IADD3 R77, R90, c[0x0][0x198], RZ ;  /* 0x000066005a4d7a10 */ /* 0x002fe40007ffe0ff */
[----:B------:R-:W-:-:S02]  /*411a0*/  IADD3 R0, R252, 0xf5, RZ ;  /* 0x000000f5fc007810 */ /* 0x000fc40007ffe0ff */
[----:B------:R-:W-:Y:S02]  /*411b0*/  IADD3 R90, R77, c[0x0][0x198], RZ ;  /* 0x000066004d5a7a10 */ /* 0x000fe40007ffe0ff */
[----:B------:R-:W-:Y:S02]  /*411c0*/  ISETP.LT.AND P5, PT, R5, c[0x0][0x17c], !P0 ;  /* 0x00005f0005007a0c */ /* 0x000fe400047a1270 */
[----:B------:R-:W-:Y:S02]  /*411d0*/  LEA R76, P6, R77, R3, 0x2 ;  /* 0x000000034d4c7211 */ /* 0x000fe400078c10ff */
[----:B------:R-:W-:Y:S02]  /*411e0*/  IADD3 R91, R90, c[0x0][0x198], RZ ;  /* 0x000066005a5b7a10 */ /* 0x000fe40007ffe0ff */
[----:B------:R-:W-:Y:S01]  /*411f0*/  ISETP.LT.AND P3, PT, R0, c[0x0][0x17c], !P0 ;  /* 0x00005f0000007a0c */ /* 0x000fe20004761270 */
[----:B------:R1:W-:Y:S01]  /*41200*/  @P4 STG.E [R88.64], R138 ;  /* 0x0000008a58004986 */ /* 0x0003e2000c101904 */
[----:B------:R-:W-:-:S02]  /*41210*/  IADD3 R5, R252, 0xf6, RZ ;  /* 0x000000f6fc057810 */ /* 0x000fc40007ffe0ff */
[-C--:B------:R-:W-:Y:S01]  /*41220*/  LEA.HI.X.SX32 R77, R77, R4.reuse, 0x2, P6 ;  /* 0x000000044d4d7211 */ /* 0x080fe200030f16ff */
[----:B------:R2:W-:Y:S01]  /*41230*/  @P2 STG.E [R6.64], R139 ;  /* 0x0000008b06002986 */ /* 0x0005e2000c101904 */
[-C--:B---3--:R-:W-:Y:S02]  /*41240*/  LEA R80, P2, R90, R3.reuse, 0x2 ;  /* 0x000000035a507211 */ /* 0x088fe400078410ff */
[----:B------:R-:W-:Y:S02]  /*41250*/  IADD3 R0, R252, 0xf7, RZ ;  /* 0x000000f7fc007810 */ /* 0x000fe40007ffe0ff */
[----:B------:R-:W-:Y:S02]  /*41260*/  ISETP.LT.AND P4, PT, R5, c[0x0][0x17c], !P0 ;  /* 0x00005f0005007a0c */ /* 0x000fe40004781270 */
[----:B-1----:R-:W-:Y:S02]  /*41270*/  LEA R88, P6, R91, R3, 0x2 ;  /* 0x000000035b587211 */ /* 0x002fe400078c10ff */
[----:B------:R-:W-:-:S02]  /*41280*/  LEA.HI.X.SX32 R81, R90, R4, 0x2, P2 ;  /* 0x000000045a517211 */ /* 0x000fc400010f16ff */
[C---:B------:R-:W-:Y:S02]  /*41290*/  LEA.HI.X.SX32 R89, R91.reuse, R4, 0x2, P6 ;  /* 0x000000045b597211 */ /* 0x040fe400030f16ff */
[----:B------:R-:W-:Y:S01]  /*412a0*/  IADD3 R91, R91, c[0x0][0x198], RZ ;  /* 0x000066005b5b7a10 */ /* 0x000fe20007ffe0ff */
[----:B------:R1:W-:Y:S01]  /*412b0*/  @P5 STG.E [R76.64], R118 ;  /* 0x000000764c005986 */ /* 0x0003e2000c101904 */
[----:B------:R-:W-:-:S03]  /*412c0*/  ISETP.LT.AND P1, PT, R0, c[0x0][0x17c], !P0 ;  /* 0x00005f0000007a0c */ /* 0x000fc60004721270 */
[----:B------:R-:W-:Y:S01]  /*412d0*/  @P3 STG.E [R80.64], R119 ;  /* 0x0000007750003986 */ /* 0x000fe2000c101904 */
[C---:B--2---:R-:W-:Y:S02]  /*412e0*/  LEA R6, P3, R91.reuse, R3, 0x2 ;  /* 0x000000035b067211 */ /* 0x044fe400078610ff */
[C---:B------:R-:W-:Y:S02]  /*412f0*/  IADD3 R5, R252.reuse, 0xf8, RZ ;  /* 0x000000f8fc057810 */ /* 0x040fe40007ffe0ff */
[----:B-1----:R-:W-:Y:S02]  /*41300*/  IADD3 R77, R91, c[0x0][0x198], RZ ;  /* 0x000066005b4d7a10 */ /* 0x002fe40007ffe0ff */
[----:B------:R-:W-:Y:S02]  /*41310*/  IADD3 R0, R252, 0xf9, RZ ;  /* 0x000000f9fc007810 */ /* 0x000fe40007ffe0ff */
[----:B------:R-:W-:Y:S01]  /*41320*/  IADD3 R90, R77, c[0x0][0x198], RZ ;  /* 0x000066004d5a7a10 */ /* 0x000fe20007ffe0ff */
[----:B------:R1:W-:Y:S01]  /*41330*/  @P4 STG.E [R88.64], R82 ;  /* 0x0000005258004986 */ /* 0x0003e2000c101904 */
[----:B------:R-:W-:-:S02]  /*41340*/  LEA.HI.X.SX32 R7, R91, R4, 0x2, P3 ;  /* 0x000000045b077211 */ /* 0x000fc400018f16ff */
[----:B------:R-:W-:Y:S02]  /*41350*/  ISETP.LT.AND P5, PT, R5, c[0x0][0x17c], !P0 ;  /* 0x00005f0005007a0c */ /* 0x000fe400047a1270 */
[C---:B------:R-:W-:Y:S02]  /*41360*/  LEA R76, P6, R77.reuse, R3, 0x2 ;  /* 0x000000034d4c7211 */ /* 0x040fe400078c10ff */
[----:B------:R-:W-:Y:S01]  /*41370*/  ISETP.LT.AND P2, PT, R0, c[0x0][0x17c], !P0 ;  /* 0x00005f0000007a0c */ /* 0x000fe20004741270 */
[----:B------:R2:W-:Y:S01]  /*41380*/  @P1 STG.E [R6.64], R83 ;  /* 0x0000005306001986 */ /* 0x0005e2000c101904 */
[----:B------:R-:W-:Y:S02]  /*41390*/  IADD3 R5, R252, 0xfa, RZ ;  /* 0x000000fafc057810 */ /* 0x000fe40007ffe0ff */
[----:B-1----:R-:W-:Y:S02]  /*413a0*/  IADD3 R82, R90, c[0x0][0x198], RZ ;  /* 0x000066005a527a10 */ /* 0x002fe40007ffe0ff */
[----:B------:R-:W-:-:S02]  /*413b0*/  LEA.HI.X.SX32 R77, R77, R4, 0x2, P6 ;  /* 0x000000044d4d7211 */ /* 0x000fc400030f16ff */
[-C--:B------:R-:W-:Y:S02]  /*413c0*/  LEA R80, P1, R90, R3.reuse, 0x2 ;  /* 0x000000035a507211 */ /* 0x080fe400078210ff */
[----:B------:R-:W-:Y:S02]  /*413d0*/  LEA R88, P6, R82, R3, 0x2 ;  /* 0x0000000352587211 */ /* 0x000fe400078c10ff */
[----:B------:R-:W-:Y:S02]  /*413e0*/  IADD3 R0, R252, 0xfb, RZ ;  /* 0x000000fbfc007810 */ /* 0x000fe40007ffe0ff */
[----:B------:R-:W-:Y:S02]  /*413f0*/  ISETP.LT.AND P4, PT, R5, c[0x0][0x17c], !P0 ;  /* 0x00005f0005007a0c */ /* 0x000fe40004781270 */
[-C--:B------:R-:W-:Y:S02]  /*41400*/  LEA.HI.X.SX32 R81, R90, R4.reuse, 0x2, P1 ;  /* 0x000000045a517211 */ /* 0x080fe400008f16ff */
[----:B------:R-:W-:-:S02]  /*41410*/  LEA.HI.X.SX32 R89, R82, R4, 0x2, P6 ;  /* 0x0000000452597211 */ /* 0x000fc400030f16ff */
[----:B------:R-:W-:Y:S02]  /*41420*/  IADD3 R82, R82, c[0x0][0x198], RZ ;  /* 0x0000660052527a10 */ /* 0x000fe40007ffe0ff */
[----:B------:R-:W-:Y:S01]  /*41430*/  ISETP.LT.AND P3, PT, R0, c[0x0][0x17c], !P0 ;  /* 0x00005f0000007a0c */ /* 0x000fe20004761270 */
[----:B------:R1:W-:Y:S01]  /*41440*/  @P5 STG.E [R76.64], R154 ;  /* 0x0000009a4c005986 */ /* 0x0003e2000c101904 */
[----:B------:R-:W-:-:S03]  /*41450*/  IADD3 R5, R252, 0xfc, RZ ;  /* 0x000000fcfc057810 */ /* 0x000fc60007ffe0ff */
[----:B------:R3:W-:Y:S01]  /*41460*/  @P2 STG.E [R80.64], R155 ;  /* 0x0000009b50002986 */ /* 0x0007e2000c101904 */
[----:B--2---:R-:W-:Y:S02]  /*41470*/  LEA R6, P2, R82, R3, 0x2 ;  /* 0x0000000352067211 */ /* 0x004fe400078410ff */
[----:B------:R-:W-:Y:S02]  /*41480*/  IADD3 R0, R252, 0xfd, RZ ;  /* 0x000000fdfc007810 */ /* 0x000fe40007ffe0ff */
[C---:B-1----:R-:W-:Y:S02]  /*41490*/  IADD3 R77, R82.reuse, c[0x0][0x198], RZ ;  /* 0x00006600524d7a10 */ /* 0x042fe40007ffe0ff */
[----:B------:R-:W-:Y:S02]  /*414a0*/  LEA.HI.X.SX32 R7, R82, R4, 0x2, P2 ;  /* 0x0000000452077211 */ /* 0x000fe400010f16ff */
[----:B------:R-:W-:Y:S01]  /*414b0*/  IADD3 R83, R77, c[0x0][0x198], RZ ;  /* 0x000066004d537a10 */ /* 0x000fe20007ffe0ff */
[----:B------:R1:W-:Y:S01]  /*414c0*/  @P4 STG.E [R88.64], R134 ;  /* 0x0000008658004986 */ /* 0x0003e2000c101904 */
[----:B------:R-:W-:-:S02]  /*414d0*/  ISETP.LT.AND P5, PT, R5, c[0x0][0x17c], !P0 ;  /* 0x00005f0005007a0c */ /* 0x000fc400047a1270 */
[----:B------:R-:W-:Y:S02]  /*414e0*/  ISETP.LT.AND P1, PT, R0, c[0x0][0x17c], !P0 ;  /* 0x00005f0000007a0c */ /* 0x000fe40004721270 */
[-C--:B------:R-:W-:Y:S01]  /*414f0*/  LEA R76, P6, R77, R3.reuse, 0x2 ;  /* 0x000000034d4c7211 */ /* 0x080fe200078c10ff */
[----:B------:R2:W-:Y:S01]  /*41500*/  @P3 STG.E [R6.64], R135 ;  /* 0x0000008706003986 */ /* 0x0005e2000c101904 */
[----:B---3--:R-:W-:Y:S02]  /*41510*/  LEA R80, P3, R83, R3, 0x2 ;  /* 0x0000000353507211 */ /* 0x008fe400078610ff */
[----:B------:R-:W-:Y:S02]  /*41520*/  LEA.HI.X.SX32 R77, R77, R4, 0x2, P6 ;  /* 0x000000044d4d7211 */ /* 0x000fe400030f16ff */
[----:B-1----:R-:W-:Y:S02]  /*41530*/  IADD3 R88, R83, c[0x0][0x198], RZ ;  /* 0x0000660053587a10 */ /* 0x002fe40007ffe0ff */
[----:B------:R-:W-:-:S02]  /*41540*/  IADD3 R5, R252, 0xfe, RZ ;  /* 0x000000fefc057810 */ /* 0x000fc40007ffe0ff */
[----:B------:R-:W-:Y:S02]  /*41550*/  LEA R82, P6, R88, R3, 0x2 ;  /* 0x0000000358527211 */ /* 0x000fe400078c10ff */
[----:B------:R-:W-:Y:S02]  /*41560*/  IADD3 R0, R252, 0xff, RZ ;  /* 0x000000fffc007810 */ /* 0x000fe40007ffe0ff */
[-C--:B------:R-:W-:Y:S02]  /*41570*/  LEA.HI.X.SX32 R81, R83, R4.reuse, 0x2, P3 ;  /* 0x0000000453517211 */ /* 0x080fe400018f16ff */
[----:B------:R-:W-:Y:S02]  /*41580*/  ISETP.LT.AND P4, PT, R5, c[0x0][0x17c], !P0 ;  /* 0x00005f0005007a0c */ /* 0x000fe40004781270 */
[C---:B------:R-:W-:Y:S02]  /*41590*/  LEA.HI.X.SX32 R83, R88.reuse, R4, 0x2, P6 ;  /* 0x0000000458537211 */ /* 0x040fe400030f16ff */
[----:B------:R-:W-:Y:S01]  /*415a0*/  IADD3 R88, R88, c[0x0][0x198], RZ ;  /* 0x0000660058587a10 */ /* 0x000fe20007ffe0ff */
[----:B------:R1:W-:Y:S01]  /*415b0*/  @P5 STG.E [R76.64], R114 ;  /* 0x000000724c005986 */ /* 0x0003e2000c101904 */
[----:B------:R-:W-:-:S03]  /*415c0*/  ISETP.LT.AND P2, PT, R0, c[0x0][0x17c], !P0 ;  /* 0x00005f0000007a0c */ /* 0x000fc60004741270 */
[----:B------:R3:W-:Y:S01]  /*415d0*/  @P1 STG.E [R80.64], R115 ;  /* 0x0000007350001986 */ /* 0x0007e2000c101904 */
[----:B--2---:R-:W-:Y:S02]  /*415e0*/  LEA R6, P1, R88, R3, 0x2 ;  /* 0x0000000358067211 */ /* 0x004fe400078210ff */
[C---:B------:R-:W-:Y:S02]  /*415f0*/  IADD3 R5, R252.reuse, 0x100, RZ ;  /* 0x00000100fc057810 */ /* 0x040fe40007ffe0ff */
        /* <DEDUP_REMOVED lines=23> */
[-C--:B--2---:R-:W-:Y:S02]  /*41770*/  LEA R6, P3, R78, R3.reuse, 0x2 ;  /* 0x000000034e067211 */ /* 0x084fe400078610ff */
[----:B------:R-:W-:Y:S02]  /*41780*/  IADD3 R0, R252, 0x105, RZ ;  /* 0x00000105fc007810 */ /* 0x000fe40007ffe0ff */
[C---:B------:R-:W-:Y:S02]  /*41790*/  LEA.HI.X.SX32 R7, R78.reuse, R4, 0x2, P3 ;  /* 0x000000044e077211 */ /* 0x040fe400018f16ff */
[----:B-1----:R-:W-:Y:S02]  /*417a0*/  IADD3 R72, R78, c[0x0][0x198], RZ ;  /* 0x000066004e487a10 */ /* 0x002fe40007ffe0ff */
[----:B------:R-:W-:Y:S02]  /*417b0*/  ISETP.LT.AND P5, PT, R5, c[0x0][0x17c], !P0 ;  /* 0x00005f0005007a0c */ /* 0x000fe400047a1270 */
[----:B------:R-:W-:-:S02]  /*417c0*/  LEA R76, P6, R72, R3, 0x2 ;  /* 0x00000003484c7211 */ /* 0x000fc400078c10ff */
[----:B------:R-:W-:Y:S02]  /*417d0*/  ISETP.LT.AND P2, PT, R0, c[0x0][0x17c], !P0 ;  /* 0x00005f0000007a0c */ /* 0x000fe40004741270 */
[C---:B------:R-:W-:Y:S01]  /*417e0*/  IADD3 R79, R72.reuse, c[0x0][0x198], RZ ;  /* 0x00006600484f7a10 */ /* 0x040fe20007ffe0ff */
        /* <DEDUP_REMOVED lines=8> */
[----:B------:R-:W-:-:S02]  /*41870*/  ISETP.LT.AND P4, PT, R5, c[0x0][0x17c], !P0 ;  /* 0x00005f0005007a0c */ /* 0x000fc40004781270 */
[----:B------:R-:W-:Y:S02]  /*41880*/  ISETP.LT.AND P3, PT, R0, c[0x0][0x17c], !P0 ;  /* 0x00005f0000007a0c */ /* 0x000fe40004761270 */
[C---:B--2---:R-:W-:Y:S01]  /*41890*/  IADD3 R7, R52.reuse, c[0x0][0x198], RZ ;  /* 0x0000660034077a10 */ /* 0x044fe20007ffe0ff */
[----:B------:R1:W-:Y:S01]  /*418a0*/  @P5 STG.E [R76.64], R16 ;  /* 0x000000104c005986 */ /* 0x0003e2000c101904 */
[----:B------:R-:W-:-:S03]  /*418b0*/  LEA R78, P6, R52, R3, 0x2 ;  /* 0x00000003344e7211 */ /* 0x000fc600078c10ff */
[----:B------:R-:W-:Y:S01]  /*418c0*/  @P2 STG.E [R72.64], R17 ;  /* 0x0000001148002986 */ /* 0x000fe2000c101904 */
[C---:B------:R-:W-:Y:S02]  /*418d0*/  LEA R6, P2, R7.reuse, R3, 0x2 ;  /* 0x0000000307067211 */ /* 0x040fe400078410ff */
[C---:B------:R-:W-:Y:S02]  /*418e0*/  IADD3 R5, R252.reuse, 0x108, RZ ;  /* 0x00000108fc057810 */ /* 0x040fe40007ffe0ff */
[----:B------:R-:W-:Y:S02]  /*418f0*/  IADD3 R0, R252, 0x109, RZ ;  /* 0x00000109fc007810 */ /* 0x000fe40007ffe0ff */
[C---:B-1----:R-:W-:Y:S02]  /*41900*/  IADD3 R16, R7.reuse, c[0x0][0x198], RZ ;  /* 0x0000660007107a10 */ /* 0x042fe40007ffe0ff */
[-C--:B------:R-:W-:Y:S02]  /*41910*/  LEA.HI.X.SX32 R79, R52, R4.reuse, 0x2, P6 ;  /* 0x00000004344f7211 */ /* 0x080fe400030f16ff */
[----:B------:R-:W-:-:S02]  /*41920*/  LEA.HI.X.SX32 R7, R7, R4, 0x2, P2 ;  /* 0x0000000407077211 */ /* 0x000fc400010f16ff */
[----:B------:R-:W-:Y:S02]  /*41930*/  ISETP.LT.AND P5, PT, R5, c[0x0][0x17c], !P0 ;  /* 0x00005f0005007a0c */ /* 0x000fe400047a1270 */
[-C--:B------:R-:W-:Y:S02]  /*41940*/  LEA R52, P6, R16, R3.reuse, 0x2 ;  /* 0x0000000310347211 */ /* 0x080fe400078c10ff */
[----:B------:R-:W-:Y:S02]  /*41950*/  ISETP.LT.AND P1, PT, R0, c[0x0][0x17c], !P0 ;  /* 0x00005f0000007a0c */ /* 0x000fe40004721270 */
[----:B------:R-:W-:Y:S01]  /*41960*/  IADD3 R76, R16, c[0x0][0x198], RZ ;  /* 0x00006600104c7a10 */ /* 0x000fe20007ffe0ff */
[----:B------:R1:W-:Y:S01]  /*41970*/  @P4 STG.E [R78.64], R32 ;  /* 0x000000204e004986 */ /* 0x0003e2000c101904 */
[----:B------:R-:W-:Y:S02]  /*41980*/  IADD3 R5, R252, 0x10a, RZ ;  /* 0x0000010afc057810 */ /* 0x000fe40007ffe0ff */
[----:B------:R-:W-:Y:S01]  /*41990*/  LEA.HI.X.SX32 R53, R16, R4, 0x2, P6 ;  /* 0x0000000410357211 */ /* 0x000fe200030f16ff */
[----:B------:R2:W-:Y:S01]  /*419a0*/  @P3 STG.E [R6.64], R33 ;  /* 0x0000002106003986 */ /* 0x0005e2000c101904 */
[----:B------:R-:W-:-:S02]  /*419b0*/  LEA R16, P3, R76, R3, 0x2 ;  /* 0x000000034c107211 */ /* 0x000fc400078610ff */
[----:B------:R-:W-:Y:S02]  /*419c0*/  IADD3 R0, R252, 0x10b, RZ ;  /* 0x0000010bfc007810 */ /* 0x000fe40007ffe0ff */
[----:B------:R-:W-:Y:S02]  /*419d0*/  ISETP.LT.AND P4, PT, R5, c[0x0][0x17c], !P0 ;  /* 0x00005f0005007a0c */ /* 0x000fe40004781270 */
[C---:B-1----:R-:W-:Y:S02]  /*419e0*/  IADD3 R32, R76.reuse, c[0x0][0x198], RZ ;  /* 0x000066004c207a10 */ /* 0x042fe40007ffe0ff */
[----:B------:R-:W-:Y:S02]  /*419f0*/  LEA.HI.X.SX32 R17, R76, R4, 0x2, P3 ;  /* 0x000000044c117211 */ /* 0x000fe400018f16ff */
[----:B--2---:R-:W-:Y:S02]  /*41a00*/  IADD3 R7, R32, c[0x0][0x198], RZ ;  /* 0x0000660020077a10 */ /* 0x004fe40007ffe0ff */
[----:B------:R-:W-:Y:S01]  /*41a10*/  ISETP.LT.AND P2, PT, R0, c[0x0][0x17c], !P0 ;  /* 0x00005f0000007a0c */ /* 0x000fe20004741270 */
[----:B------:R1:W-:Y:S01]  /*41a20*/  @P5 STG.E [R52.64], R68 ;  /* 0x0000004434005986 */ /* 0x0003e2000c101904 */
[----:B------:R-:W-:-:S02]  /*41a30*/  LEA R72, P6, R32, R3, 0x2 ;  /* 0x0000000320487211 */ /* 0x000fc400078c10ff */
[C---:B------:R-:W-:Y:S01]  /*41a40*/  IADD3 R33, R7.reuse, c[0x0][0x198], RZ ;  /* 0x0000660007217a10 */ /* 0x040fe20007ffe0ff */
[----:B------:R2:W-:Y:S01]  /*41a50*/  @P1 STG.E [R16.64], R69 ;  /* 0x0000004510001986 */ /* 0x0005e2000c101904 */
[----:B------:R-:W-:Y:S02]  /*41a60*/  LEA R6, P1, R7, R3, 0x2 ;  /* 0x0000000307067211 */ /* 0x000fe400078210ff */
[----:B------:R-:W-:Y:S02]  /*41a70*/  IADD3 R5, R252, 0x10c, RZ ;  /* 0x0000010cfc057810 */ /* 0x000fe40007ffe0ff */
[----:B------:R-:W-:Y:S02]  /*41a80*/  LEA.HI.X.SX32 R73, R32, R4, 0x2, P6 ;  /* 0x0000000420497211 */ /* 0x000fe400030f16ff */
[----:B------:R-:W-:Y:S02]  /*41a90*/  IADD3 R0, R252, 0x10d, RZ ;  /* 0x0000010dfc007810 */ /* 0x000fe40007ffe0ff */
[----:B-1----:R-:W-:-:S02]  /*41aa0*/  IADD3 R53, R33, c[0x0][0x198], RZ ;  /* 0x0000660021357a10 */ /* 0x002fc40007ffe0ff */
[-C--:B------:R-:W-:Y:S01]  /*41ab0*/  LEA.HI.X.SX32 R7, R7, R4.reuse, 0x2, P1 ;  /* 0x0000000407077211 */ /* 0x080fe200008f16ff */
[----:B------:R1:W-:Y:S01]  /*41ac0*/  @P4 STG.E [R72.64], R48 ;  /* 0x0000003048004986 */ /* 0x0003e2000c101904 */
[----:B------:R-:W-:Y:S02]  /*41ad0*/  ISETP.LT.AND P5, PT, R5, c[0x0][0x17c], !P0 ;  /* 0x00005f0005007a0c */ /* 0x000fe400047a1270 */
[----:B------:R-:W-:Y:S02]  /*41ae0*/  ISETP.LT.AND P3, PT, R0, c[0x0][0x17c], !P0 ;  /* 0x00005f0000007a0c */ /* 0x000fe40004761270 */
[-C--:B------:R-:W-:Y:S01]  /*41af0*/  LEA R32, P6, R33, R3.reuse, 0x2 ;  /* 0x0000000321207211 */ /* 0x080fe200078c10ff */
[----:B------:R3:W-:Y:S01]  /*41b00*/  @P2 STG.E [R6.64], R49 ;  /* 0x0000003106002986 */ /* 0x0007e2000c101904 */
[----:B--2---:R-:W-:Y:S02]  /*41b10*/  LEA R16, P2, R53, R3, 0x2 ;  /* 0x0000000335107211 */ /* 0x004fe400078410ff */
[----:B------:R-:W-:-:S02]  /*41b20*/  LEA.HI.X.SX32 R33, R33, R4, 0x2, P6 ;  /* 0x0000000421217211 */ /* 0x000fc400030f16ff */
[C---:B-1----:R-:W-:Y:S02]  /*41b30*/  IADD3 R48, R53.reuse, c[0x0][0x198], RZ ;  /* 0x0000660035307a10 */ /* 0x042fe40007ffe0ff */
[----:B------:R-:W-:Y:S02]  /*41b40*/  IADD3 R5, R252, 0x10e, RZ ;  /* 0x0000010efc057810 */ /* 0x000fe40007ffe0ff */
[----:B------:R-:W-:Y:S02]  /*41b50*/  LEA R52, P6, R48, R3, 0x2 ;  /* 0x0000000330347211 */ /* 0x000fe400078c10ff */
[----:B------:R-:W-:Y:S02]  /*41b60*/  IADD3 R0, R252, 0x10f, RZ ;  /* 0x0000010ffc007810 */ /* 0x000fe40007ffe0ff */
[----:B------:R-:W-:Y:S02]  /*41b70*/  LEA.HI.X.SX32 R17, R53, R4, 0x2, P2 ;  /* 0x0000000435117211 */ /* 0x000fe400010f16ff */
[----:B------:R-:W-:-:S02]  /*41b80*/  ISETP.LT.AND P4, PT, R5, c[0x0][0x17c], !P0 ;  /* 0x00005f0005007a0c */ /* 0x000fc40004781270 */
[C---:B------:R-:W-:Y:S02]  /*41b90*/  LEA.HI.X.SX32 R53, R48.reuse, R4, 0x2, P6 ;  /* 0x0000000430357211 */ /* 0x040fe400030f16ff */
[----:B------:R-:W-:Y:S01]  /*41ba0*/  IADD3 R48, R48, c[0x0][0x198], RZ ;  /* 0x0000660030307a10 */ /* 0x000fe20007ffe0ff */
[----:B------:R1:W-:Y:S01]  /*41bb0*/  @P5 STG.E [R32.64], R20 ;  /* 0x0000001420005986 */ /* 0x0003e2000c101904 */
[----:B------:R-:W-:-:S03]  /*41bc0*/  ISETP.LT.AND P1, PT, R0, c[0x0][0x17c], !P0 ;  /* 0x00005f0000007a0c */ /* 0x000fc60004721270 */
[----:B------:R2:W-:Y:S01]  /*41bd0*/  @P3 STG.E [R16.64], R21 ;  /* 0x0000001510003986 */ /* 0x0005e2000c101904 */
[----:B---3--:R-:W-:Y:S02]  /*41be0*/  LEA R6, P3, R48, R3, 0x2 ;  /* 0x0000000330067211 */ /* 0x008fe400078610ff */
        /* <DEDUP_REMOVED lines=10> */
[----:B--2---:R-:W-:Y:S02]  /*41c90*/  LEA R16, P1, R48, R3, 0x2 ;  /* 0x0000000330107211 */ /* 0x004fe400078210ff */
        /* <DEDUP_REMOVED lines=12> */
[----:B------:R2:W-:Y:S01]  /*41d60*/  @P2 STG.E [R16.64], R65 ;  /* 0x0000004110002986 */ /* 0x0005e2000c101904 */
[----:B---3--:R-:W-:Y:S02]  /*41d70*/  LEA R6, P2, R36, R3, 0x2 ;  /* 0x0000000324067211 */ /* 0x008fe400078410ff */
[----:B------:R-:W-:Y:S02]  /*41d80*/  IADD3 R0, R252, 0x115, RZ ;  /* 0x00000115fc007810 */ /* 0x000fe40007ffe0ff */
[C---:B------:R-:W-:Y:S02]  /*41d90*/  LEA.HI.X.SX32 R7, R36.reuse, R4, 0x2, P2 ;  /* 0x0000000424077211 */ /* 0x040fe400010f16ff */
[----:B-1----:R-:W-:Y:S02]  /*41da0*/  IADD3 R33, R36, c[0x0][0x198], RZ ;  /* 0x0000660024217a10 */ /* 0x002fe40007ffe0ff */
[----:B------:R-:W-:Y:S02]  /*41db0*/  ISETP.LT.AND P5, PT, R5, c[0x0][0x17c], !P0 ;  /* 0x00005f0005007a0c */ /* 0x000fe400047a1270 */
[----:B------:R-:W-:-:S02]  /*41dc0*/  IADD3 R36, R33, c[0x0][0x198], RZ ;  /* 0x0000660021247a10 */ /* 0x000fc40007ffe0ff */
[----:B------:R-:W-:Y:S01]  /*41dd0*/  ISETP.LT.AND P1, PT, R0, c[0x0][0x17c], !P0 ;  /* 0x00005f0000007a0c */ /* 0x000fe20004721270 */
[----:B------:R1:W-:Y:S01]  /*41de0*/  @P4 STG.E [R20.64], R8 ;  /* 0x0000000814004986 */ /* 0x0003e2000c101904 */
[----:B------:R-:W-:-:S03]  /*41df0*/  LEA R32, P6, R33, R3, 0x2 ;  /* 0x0000000321207211 */ /* 0x000fc600078c10ff */
[----:B------:R3:W-:Y:S01]  /*41e00*/  @P3 STG.E [R6.64], R9 ;  /* 0x0000000906003986 */ /* 0x0007e2000c101904 */
[----:B--2---:R-:W-:Y:S02]  /*41e10*/  LEA R16, P3, R36, R3, 0x2 ;  /* 0x0000000324107211 */ /* 0x004fe400078610ff */
[C---:B------:R-:W-:Y:S02]  /*41e20*/  IADD3 R5, R252.reuse, 0x116, RZ ;  /* 0x00000116fc057810 */ /* 0x040fe40007ffe0ff */
[----:B------:R-:W-:Y:S02]  /*41e30*/  IADD3 R0, R252, 0x117, RZ ;  /* 0x00000117fc007810 */ /* 0x000fe40007ffe0ff */
[----:B-1----:R-:W-:Y:S02]  /*41e40*/  IADD3 R8, R36, c[0x0][0x198], RZ ;  /* 0x0000660024087a10 */ /* 0x002fe40007ffe0ff */
[----:B------:R-:W-:Y:S02]  /*41e50*/  LEA.HI.X.SX32 R33, R33, R4, 0x2, P6 ;  /* 0x0000000421217211 */ /* 0x000fe400030f16ff */
[----:B---3--:R-:W-:-:S02]  /*41e60*/  IADD3 R7, R8, c[0x0][0x198], RZ ;  /* 0x0000660008077a10 */ /* 0x008fc40007ffe0ff */
[----:B------:R-:W-:Y:S02]  /*41e70*/  LEA.HI.X.SX32 R17, R36, R4, 0x2, P3 ;  /* 0x0000000424117211 */ /* 0x000fe400018f16ff */
[----:B------:R-:W-:Y:S02]  /*41e80*/  ISETP.LT.AND P4, PT, R5, c[0x0][0x17c], !P0 ;  /* 0x00005f0005007a0c */ /* 0x000fe40004781270 */
[----:B------:R-:W-:Y:S01]  /*41e90*/  ISETP.LT.AND P2, PT, R0, c[0x0][0x17c], !P0 ;  /* 0x00005f0000007a0c */ /* 0x000fe20004741270 */
[----:B------:R1:W-:Y:S01]  /*41ea0*/  @P5 STG.E [R32.64], R24 ;  /* 0x0000001820005986 */ /* 0x0003e2000c101904 */
[----:B------:R-:W-:Y:S02]  /*41eb0*/  IADD3 R9, R7, c[0x0][0x198], RZ ;  /* 0x0000660007097a10 */ /* 0x000fe40007ffe0ff */
[----:B------:R-:W-:Y:S01]  /*41ec0*/  LEA R20, P6, R8, R3, 0x2 ;  /* 0x0000000308147211 */ /* 0x000fe200078c10ff */
[----:B------:R2:W-:Y:S01]  /*41ed0*/  @P1 STG.E [R16.64], R25 ;  /* 0x0000001910001986 */ /* 0x0005e2000c101904 */
[----:B------:R-:W-:-:S02]  /*41ee0*/  IADD3 R5, R252, 0x118, RZ ;  /* 0x00000118fc057810 */ /* 0x000fc40007ffe0ff */
[-C--:B------:R-:W-:Y:S02]  /*41ef0*/  LEA R6, P1, R7, R3.reuse, 0x2 ;  /* 0x0000000307067211 */ /* 0x080fe400078210ff */
[----:B------:R-:W-:Y:S02]  /*41f00*/  IADD3 R0, R252, 0x119, RZ ;  /* 0x00000119fc007810 */ /* 0x000fe40007ffe0ff */
[----:B-1----:R-:W-:Y:S02]  /*41f10*/  IADD3 R24, R9, c[0x0][0x198], RZ ;  /* 0x0000660009187a10 */ /* 0x002fe40007ffe0ff */
[----:B------:R-:W-:Y:S02]  /*41f20*/  LEA.HI.X.SX32 R21, R8, R4, 0x2, P6 ;  /* 0x0000000408157211 */ /* 0x000fe400030f16ff */
[----:B------:R-:W-:Y:S02]  /*41f30*/  ISETP.LT.AND P5, PT, R5, c[0x0][0x17c], !P0 ;  /* 0x00005f0005007a0c */ /* 0x000fe400047a1270 */
[----:B------:R-:W-:-:S02]  /*41f40*/  LEA R8, P6, R9, R3, 0x2 ;  /* 0x0000000309087211 */ /* 0x000fc400078c10ff */
[-C--:B------:R-:W-:Y:S02]  /*41f50*/  LEA.HI.X.SX32 R7, R7, R4.reuse, 0x2, P1 ;  /* 0x0000000407077211 */ /* 0x080fe400008f16ff */
[----:B--2---:R-:W-:Y:S02]  /*41f60*/  IADD3 R25, R24, c[0x0][0x198], RZ ;  /* 0x0000660018197a10 */ /* 0x004fe40007ffe0ff */
[----:B------:R-:W-:Y:S01]  /*41f70*/  ISETP.LT.AND P3, PT, R0, c[0x0][0x17c], !P0 ;  /* 0x00005f0000007a0c */ /* 0x000fe20004761270 */
[----:B------:R1:W-:Y:S01]  /*41f80*/  @P4 STG.E [R20.64], R40 ;  /* 0x0000002814004986 */ /* 0x0003e2000c101904 */
[----:B------:R-:W-:Y:S02]  /*41f90*/  IADD3 R5, R252, 0x11a, RZ ;  /* 0x0000011afc057810 */ /* 0x000fe40007ffe0ff */
[----:B------:R-:W-:Y:S01]  /*41fa0*/  LEA.HI.X.SX32 R9, R9, R4, 0x2, P6 ;  /* 0x0000000409097211 */ /* 0x000fe200030f16ff */
[----:B------:R2:W-:Y:S01]  /*41fb0*/  @P2 STG.E [R6.64], R41 ;  /* 0x0000002906002986 */ /* 0x0005e2000c101904 */
[----:B------:R-:W-:-:S02]  /*41fc0*/  LEA R16, P2, R24, R3, 0x2 ;  /* 0x0000000318107211 */ /* 0x000fc400078410ff */
[----:B------:R-:W-:Y:S02]  /*41fd0*/  IADD3 R0, R252, 0x11b, RZ ;  /* 0x0000011bfc007810 */ /* 0x000fe40007ffe0ff */
[----:B------:R-:W-:Y:S02]  /*41fe0*/  ISETP.LT.AND P4, PT, R5, c[0x0][0x17c], !P0 ;  /* 0x00005f0005007a0c */ /* 0x000fe40004781270 */
[C---:B-1----:R-:W-:Y:S02]  /*41ff0*/  LEA R20, P6, R25.reuse, R3, 0x2 ;  /* 0x0000000319147211 */ /* 0x042fe400078c10ff */
[-C--:B------:R-:W-:Y:S02]  /*42000*/  LEA.HI.X.SX32 R17, R24, R4.reuse, 0x2, P2 ;  /* 0x0000000418117211 */ /* 0x080fe400010f16ff */
        /* <DEDUP_REMOVED lines=29> */
[----:B------:R-:W-:Y:S01]  /*421e0*/  @P2 STG.E [R16.64], R29 ;  /* 0x0000001d10002986 */ /* 0x000fe2000c101904 */
        /* <DEDUP_REMOVED lines=10> */
[----:B------:R-:W-:Y:S02]  /*42290*/  LEA R12, P3, R13, R3, 0x2 ;  /* 0x000000030d0c7211 */ /* 0x000fe400078610ff */
[----:B------:R-:W-:Y:S02]  /*422a0*/  LEA.HI.X.SX32 R9, R9, R4, 0x2, P6 ;  /* 0x0000000409097211 */ /* 0x000fe400030f16ff */
[----:B-1----:R-:W-:-:S04]  /*422b0*/  IADD3 R20, R13, c[0x0][0x198], RZ ;  /* 0x000066000d147a10 */ /* 0x002fc80007ffe0ff */
[----:B------:R-:W-:Y:S02]  /*422c0*/  LEA R16, P6, R20, R3, 0x2 ;  /* 0x0000000314107211 */ /* 0x000fe400078c10ff */
[-C--:B------:R-:W-:Y:S02]  /*422d0*/  LEA.HI.X.SX32 R13, R13, R4.reuse, 0x2, P3 ;  /* 0x000000040d0d7211 */ /* 0x080fe400018f16ff */
[----:B------:R-:W-:Y:S02]  /*422e0*/  IADD3 R5, R252, 0x122, RZ ;  /* 0x00000122fc057810 */ /* 0x000fe40007ffe0ff */
[C---:B------:R-:W-:Y:S02]  /*422f0*/  LEA.HI.X.SX32 R17, R20.reuse, R4, 0x2, P6 ;  /* 0x0000000414117211 */ /* 0x040fe400030f16ff */
[----:B------:R-:W-:Y:S01]  /*42300*/  IADD3 R20, R20, c[0x0][0x198], RZ ;  /* 0x0000660014147a10 */ /* 0x000fe20007ffe0ff */
[----:B------:R1:W-:Y:S01]  /*42310*/  @P5 STG.E [R8.64], R74 ;  /* 0x0000004a08005986 */ /* 0x0003e2000c101904 */
[----:B------:R-:W-:-:S02]  /*42320*/  IADD3 R0, R252, 0x123, RZ ;  /* 0x00000123fc007810 */ /* 0x000fc40007ffe0ff */
[----:B------:R-:W-:Y:S01]  /*42330*/  ISETP.LT.AND P4, PT, R5, c[0x0][0x17c], !P0 ;  /* 0x00005f0005007a0c */ /* 0x000fe20004781270 */
[----:B------:R3:W-:Y:S01]  /*42340*/  @P1 STG.E [R12.64], R75 ;  /* 0x0000004b0c001986 */ /* 0x0007e2000c101904 */
[----:B--2---:R-:W-:Y:S02]  /*42350*/  LEA R6, P1, R20, R3, 0x2 ;  /* 0x0000000314067211 */ /* 0x004fe400078210ff */
[----:B------:R-:W-:Y:S02]  /*42360*/  ISETP.LT.AND P2, PT, R0, c[0x0][0x17c], !P0 ;  /* 0x00005f0000007a0c */ /* 0x000fe40004741270 */
[----:B------:R-:W-:Y:S02]  /*42370*/  IADD3 R5, R252, 0x124, RZ ;  /* 0x00000124fc057810 */ /* 0x000fe40007ffe0ff */
[C---:B-1----:R-:W-:Y:S02]  /*42380*/  IADD3 R9, R20.reuse, c[0x0][0x198], RZ ;  /* 0x0000660014097a10 */ /* 0x042fe40007ffe0ff */
[----:B------:R-:W-:-:S02]  /*42390*/  LEA.HI.X.SX32 R7, R20, R4, 0x2, P1 ;  /* 0x0000000414077211 */ /* 0x000fc400008f16ff */
[----:B------:R-:W-:Y:S02]  /*423a0*/  IADD3 R20, R9, c[0x0][0x198], RZ ;  /* 0x0000660009147a10 */ /* 0x000fe40007ffe0ff */
[----:B------:R-:W-:Y:S02]  /*423b0*/  IADD3 R0, R252, 0x125, RZ ;  /* 0x00000125fc007810 */ /* 0x000fe40007ffe0ff */
[----:B------:R-:W-:Y:S02]  /*423c0*/  ISETP.LT.AND P5, PT, R5, c[0x0][0x17c], !P0 ;  /* 0x00005f0005007a0c */ /* 0x000fe400047a1270 */
[----:B------:R-:W-:Y:S02]  /*423d0*/  LEA R8, P6, R9, R3, 0x2 ;  /* 0x0000000309087211 */ /* 0x000fe400078c10ff */
[----:B------:R-:W-:Y:S01]  /*423e0*/  IADD3 R21, R20, c[0x0][0x198], RZ ;  /* 0x0000660014157a10 */ /* 0x000fe20007ffe0ff */
[----:B------:R1:W-:Y:S01]  /*423f0*/  @P4 STG.E [R16.64], R54 ;  /* 0x0000003610004986 */ /* 0x0003e2000c101904 */
[----:B------:R-:W-:-:S02]  /*42400*/  ISETP.LT.AND P3, PT, R0, c[0x0][0x17c], !P0 ;  /* 0x00005f0000007a0c */ /* 0x000fc40004761270 */
[-C--:B------:R-:W-:Y:S01]  /*42410*/  LEA.HI.X.SX32 R9, R9, R4.reuse, 0x2, P6 ;  /* 0x0000000409097211 */ /* 0x080fe200030f16ff */
[----:B------:R-:W-:Y:S01]  /*42420*/  @P2 STG.E [R6.64], R55 ;  /* 0x0000003706002986 */ /* 0x000fe2000c101904 */
[----:B------:R-:W-:Y:S02]  /*42430*/  IADD3 R5, R252, 0x126, RZ ;  /* 0x00000126fc057810 */ /* 0x000fe40007ffe0ff */
[-C--:B---3--:R-:W-:Y:S02]  /*42440*/  LEA R12, P2, R20, R3.reuse, 0x2 ;  /* 0x00000003140c7211 */ /* 0x088fe400078410ff */
[C---:B-1----:R-:W-:Y:S02]  /*42450*/  LEA R16, P6, R21.reuse, R3, 0x2 ;  /* 0x0000000315107211 */ /* 0x042fe400078c10ff */
[----:B------:R-:W-:Y:S02]  /*42460*/  IADD3 R0, R252, 0x127, RZ ;  /* 0x00000127fc007810 */ /* 0x000fe40007ffe0ff */
[----:B------:R-:W-:-:S02]  /*42470*/  LEA.HI.X.SX32 R17, R21, R4, 0x2, P6 ;  /* 0x0000000415117211 */ /* 0x000fc400030f16ff */
[----:B------:R-:W-:Y:S01]  /*42480*/  IADD3 R21, R21, c[0x0][0x198], RZ ;  /* 0x0000660015157a10 */ /* 0x000fe20007ffe0ff */
[----:B------:R1:W-:Y:S01]  /*42490*/  @P5 STG.E [R8.64], R18 ;  /* 0x0000001208005986 */ /* 0x0003e2000c101904 */
[----:B------:R-:W-:Y:S02]  /*424a0*/  ISETP.LT.AND P4, PT, R5, c[0x0][0x17c], !P0 ;  /* 0x00005f0005007a0c */ /* 0x000fe40004781270 */
[----:B------:R-:W-:Y:S02]  /*424b0*/  LEA.HI.X.SX32 R13, R20, R4, 0x2, P2 ;  /* 0x00000004140d7211 */ /* 0x000fe400010f16ff */
[----:B------:R-:W-:Y:S02]  /*424c0*/  ISETP.LT.AND P1, PT, R0, c[0x0][0x17c], !P0 ;  /* 0x00005f0000007a0c */ /* 0x000fe40004721270 */
[----:B------:R-:W-:Y:S01]  /*424d0*/  IADD3 R5, R252, 0x128, RZ ;  /* 0x00000128fc057810 */ /* 0x000fe20007ffe0ff */
[----:B------:R2:W-:Y:S01]  /*424e0*/  @P3 STG.E [R12.64], R19 ;  /* 0x000000130c003986 */ /* 0x0005e2000c101904 */
[----:B-1----:R-:W-:-:S02]  /*424f0*/  IADD3 R9, R21, c[0x0][0x198], RZ ;  /* 0x0000660015097a10 */ /* 0x002fc40007ffe0ff */
[-C--:B------:R-:W-:Y:S02]  /*42500*/  LEA R6, P3, R21, R3.reuse, 0x2 ;  /* 0x0000000315067211 */ /* 0x080fe400078610ff */
[----:B------:R-:W-:Y:S02]  /*42510*/  IADD3 R18, R9, c[0x0][0x198], RZ ;  /* 0x0000660009127a10 */ /* 0x000fe40007ffe0ff */
[----:B------:R-:W-:Y:S02]  /*42520*/  IADD3 R0, R252, 0x129, RZ ;  /* 0x00000129fc007810 */ /* 0x000fe40007ffe0ff */
[----:B------:R-:W-:Y:S02]  /*42530*/  ISETP.LT.AND P5, PT, R5, c[0x0][0x17c], !P0 ;  /* 0x00005f0005007a0c */ /* 0x000fe400047a1270 */
[----:B------:R-:W-:Y:S02]  /*42540*/  LEA R8, P6, R9, R3, 0x2 ;  /* 0x0000000309087211 */ /* 0x000fe400078c10ff */
[----:B------:R-:W-:-:S02]  /*42550*/  LEA.HI.X.SX32 R7, R21, R4, 0x2, P3 ;  /* 0x0000000415077211 */ /* 0x000fc400018f16ff */
[----:B--2---:R-:W-:Y:S01]  /*42560*/  IADD3 R19, R18, c[0x0][0x198], RZ ;  /* 0x0000660012137a10 */ /* 0x004fe20007ffe0ff */
[----:B------:R1:W-:Y:S01]  /*42570*/  @P4 STG.E [R16.64], R34 ;  /* 0x0000002210004986 */ /* 0x0003e2000c101904 */
[----:B------:R-:W-:Y:S02]  /*42580*/  ISETP.LT.AND P2, PT, R0, c[0x0][0x17c], !P0 ;  /* 0x00005f0000007a0c */ /* 0x000fe40004741270 */
[----:B------:R-:W-:Y:S01]  /*42590*/  LEA.HI.X.SX32 R9, R9, R4, 0x2, P6 ;  /* 0x0000000409097211 */ /* 0x000fe200030f16ff */
[----:B------:R2:W-:Y:S01]  /*425a0*/  @P1 STG.E [R6.64], R35 ;  /* 0x0000002306001986 */ /* 0x0005e2000c101904 */
[-C--:B------:R-:W-:Y:S02]  /*425b0*/  LEA R12, P1, R18, R3.reuse, 0x2 ;  /* 0x00000003120c7211 */ /* 0x080fe400078210ff */
[----:B------:R-:W-:Y:S02]  /*425c0*/  IADD3 R5, R252, 0x12a, RZ ;  /* 0x0000012afc057810 */ /* 0x000fe40007ffe0ff */
[----:B-1----:R-:W-:-:S02]  /*425d0*/  LEA R16, P6, R19, R3, 0x2 ;  /* 0x0000000313107211 */ /* 0x002fc400078c10ff */
[----:B------:R-:W-:Y:S02]  /*425e0*/  IADD3 R0, R252, 0x12b, RZ ;  /* 0x0000012bfc007810 */ /* 0x000fe40007ffe0ff */
[CC--:B------:R-:W-:Y:S02]  /*425f0*/  LEA.HI.X.SX32 R17, R19.reuse, R4.reuse, 0x2, P6 ;  /* 0x0000000413117211 */ /* 0x0c0fe400030f16ff */
[----:B------:R-:W-:Y:S02]  /*42600*/  IADD3 R19, R19, c[0x0][0x198], RZ ;  /* 0x0000660013137a10 */ /* 0x000fe40007ffe0ff */
[----:B------:R-:W-:Y:S01]  /*42610*/  LEA.HI.X.SX32 R13, R18, R4, 0x2, P1 ;  /* 0x00000004120d7211 */ /* 0x000fe200008f16ff */
[----:B------:R1:W-:Y:S01]  /*42620*/  @P5 STG.E [R8.64], R70 ;  /* 0x0000004608005986 */ /* 0x0003e2000c101904 */
[----:B------:R-:W-:Y:S02]  /*42630*/  ISETP.LT.AND P4, PT, R5, c[0x0][0x17c], !P0 ;  /* 0x00005f0005007a0c */ /* 0x000fe40004781270 */
[----:B------:R-:W-:Y:S01]  /*42640*/  ISETP.LT.AND P3, PT, R0, c[0x0][0x17c], !P0 ;  /* 0x00005f0000007a0c */ /* 0x000fe20004761270 */
[----:B------:R3:W-:Y:S01]  /*42650*/  @P2 STG.E [R12.64], R71 ;  /* 0x000000470c002986 */ /* 0x0007e2000c101904 */
[----:B------:R-:W-:-:S02]  /*42660*/  IADD3 R5, R252, 0x12c, RZ ;  /* 0x0000012cfc057810 */ /* 0x000fc40007ffe0ff */
[CC--:B--2---:R-:W-:Y:S02]  /*42670*/  LEA R6, P2, R19.reuse, R3.reuse, 0x2 ;  /* 0x0000000313067211 */ /* 0x0c4fe400078410ff */
[----:B-1----:R-:W-:Y:S02]  /*42680*/  IADD3 R9, R19, c[0x0][0x198], RZ ;  /* 0x0000660013097a10 */ /* 0x002fe40007ffe0ff */
[----:B------:R-:W-:Y:S02]  /*42690*/  IADD3 R0, R252, 0x12d, RZ ;  /* 0x0000012dfc007810 */ /* 0x000fe40007ffe0ff */
[----:B------:R-:W-:Y:S02]  /*426a0*/  IADD3 R18, R9, c[0x0][0x198], RZ ;  /* 0x0000660009127a10 */ /* 0x000fe40007ffe0ff */
[----:B------:R-:W-:Y:S02]  /*426b0*/  ISETP.LT.AND P5, PT, R5, c[0x0][0x17c], !P0 ;  /* 0x00005f0005007a0c */ /* 0x000fe400047a1270 */
[----:B------:R-:W-:-:S02]  /*426c0*/  LEA R8, P6, R9, R3, 0x2 ;  /* 0x0000000309087211 */ /* 0x000fc400078c10ff */
[-C--:B------:R-:W-:Y:S02]  /*426d0*/  LEA.HI.X.SX32 R7, R19, R4.reuse, 0x2, P2 ;  /* 0x0000000413077211 */ /* 0x080fe400010f16ff */
        /* <DEDUP_REMOVED lines=75> */
[C---:B------:R-:W-:Y:S02]  /*42b90*/  LEA R10, P3, R11.reuse, R3, 0x2 ;  /* 0x000000030b0a7211 */ /* 0x040fe400078610ff */
[C---:B------:R-:W-:Y:S02]  /*42ba0*/  IADD3 R5, R252.reuse, 0x13a, RZ ;  /* 0x0000013afc057810 */ /* 0x040fe40007ffe0ff */
[----:B------:R-:W-:Y:S02]  /*42bb0*/  IADD3 R0, R252, 0x13b, RZ ;  /* 0x0000013bfc007810 */ /* 0x000fe40007ffe0ff */
[----:B---3--:R-:W-:Y:S02]  /*42bc0*/  IADD3 R13, R11, c[0x0][0x198], RZ ;  /* 0x000066000b0d7a10 */ /* 0x008fe40007ffe0ff */
[-C--:B------:R-:W-:Y:S02]  /*42bd0*/  LEA.HI.X.SX32 R9, R9, R4.reuse, 0x2, P6 ;  /* 0x0000000409097211 */ /* 0x080fe400030f16ff */
[----:B------:R-:W-:-:S02]  /*42be0*/  LEA.HI.X.SX32 R11, R11, R4, 0x2, P3 ;  /* 0x000000040b0b7211 */ /* 0x000fc400018f16ff */
[----:B------:R-:W-:Y:S02]  /*42bf0*/  ISETP.LT.AND P4, PT, R5, c[0x0][0x17c], !P0 ;  /* 0x00005f0005007a0c */ /* 0x000fe40004781270 */
[----:B------:R-:W-:Y:S02]  /*42c00*/  ISETP.LT.AND P2, PT, R0, c[0x0][0x17c], !P0 ;  /* 0x00005f0000007a0c */ /* 0x000fe40004741270 */
[C---:B-1----:R-:W-:Y:S01]  /*42c10*/  IADD3 R16, R13.reuse, c[0x0][0x198], RZ ;  /* 0x000066000d107a10 */ /* 0x042fe20007ffe0ff */
[----:B------:R1:W-:Y:S01]  /*42c20*/  @P5 STG.E [R8.64], R62 ;  /* 0x0000003e08005986 */ /* 0x0003e2000c101904 */
[----:B------:R-:W-:-:S03]  /*42c30*/  LEA R12, P6, R13, R3, 0x2 ;  /* 0x000000030d0c7211 */ /* 0x000fc600078c10ff */
[----:B------:R3:W-:Y:S01]  /*42c40*/  @P1 STG.E [R10.64], R63 ;  /* 0x0000003f0a001986 */ /* 0x0007e2000c101904 */
[----:B--2---:R-:W-:Y:S02]  /*42c50*/  LEA R6, P1, R16, R3, 0x2 ;  /* 0x0000000310067211 */ /* 0x004fe400078210ff */
[C---:B------:R-:W-:Y:S02]  /*42c60*/  IADD3 R5, R252.reuse, 0x13c, RZ ;  /* 0x0000013cfc057810 */ /* 0x040fe40007ffe0ff */
[----:B------:R-:W-:Y:S02]  /*42c70*/  IADD3 R0, R252, 0x13d, RZ ;  /* 0x0000013dfc007810 */ /* 0x000fe40007ffe0ff */
[C---:B------:R-:W-:Y:S02]  /*42c80*/  IADD3 R17, R16.reuse, c[0x0][0x198], RZ ;  /* 0x0000660010117a10 */ /* 0x040fe40007ffe0ff */
[-C--:B------:R-:W-:Y:S02]  /*42c90*/  LEA.HI.X.SX32 R13, R13, R4.reuse, 0x2, P6 ;  /* 0x000000040d0d7211 */ /* 0x080fe400030f16ff */
[----:B------:R-:W-:-:S02]  /*42ca0*/  LEA.HI.X.SX32 R7, R16, R4, 0x2, P1 ;  /* 0x0000000410077211 */ /* 0x000fc400008f16ff */
[----:B------:R-:W-:Y:S02]  /*42cb0*/  ISETP.LT.AND P5, PT, R5, c[0x0][0x17c], !P0 ;  /* 0x00005f0005007a0c */ /* 0x000fe400047a1270 */
[C---:B------:R-:W-:Y:S02]  /*42cc0*/  IADD3 R18, R17.reuse, c[0x0][0x198], RZ ;  /* 0x0000660011127a10 */ /* 0x040fe40007ffe0ff */
[----:B------:R-:W-:Y:S01]  /*42cd0*/  ISETP.LT.AND P3, PT, R0, c[0x0][0x17c], !P0 ;  /* 0x00005f0000007a0c */ /* 0x000fe20004761270 */
[----:B------:R2:W-:Y:S01]  /*42ce0*/  @P4 STG.E [R12.64], R14 ;  /* 0x0000000e0c004986 */ /* 0x0005e2000c101904 */
[----:B-1----:R-:W-:-:S03]  /*42cf0*/  LEA R8, P6, R17, R3, 0x2 ;  /* 0x0000000311087211 */ /* 0x002fc600078c10ff */
[----:B------:R1:W-:Y:S01]  /*42d00*/  @P2 STG.E [R6.64], R15 ;  /* 0x0000000f06002986 */ /* 0x0003e2000c101904 */
[----:B---3--:R-:W-:Y:S02]  /*42d10*/  LEA R10, P2, R18, R3, 0x2 ;  /* 0x00000003120a7211 */ /* 0x008fe400078410ff */
[----:B------:R-:W-:Y:S02]  /*42d20*/  IADD3 R5, R252, 0x13e, RZ ;  /* 0x0000013efc057810 */ /* 0x000fe40007ffe0ff */
[----:B------:R-:W-:Y:S02]  /*42d30*/  IADD3 R19, R18, c[0x0][0x198], RZ ;  /* 0x0000660012137a10 */ /* 0x000fe40007ffe0ff */
[----:B------:R-:W-:Y:S02]  /*42d40*/  IADD3 R0, R252, 0x13f, RZ ;  /* 0x0000013ffc007810 */ /* 0x000fe40007ffe0ff */
[-C--:B------:R-:W-:Y:S02]  /*42d50*/  LEA.HI.X.SX32 R9, R17, R4.reuse, 0x2, P6 ;  /* 0x0000000411097211 */ /* 0x080fe400030f16ff */
[----:B------:R-:W-:-:S02]  /*42d60*/  LEA.HI.X.SX32 R11, R18, R4, 0x2, P2 ;  /* 0x00000004120b7211 */ /* 0x000fc400010f16ff */
[----:B------:R-:W-:Y:S02]  /*42d70*/  ISETP.LT.AND P4, PT, R5, c[0x0][0x17c], !P0 ;  /* 0x00005f0005007a0c */ /* 0x000fe40004781270 */
[C---:B------:R-:W-:Y:S02]  /*42d80*/  IADD3 R20, R19.reuse, c[0x0][0x198], RZ ;  /* 0x0000660013147a10 */ /* 0x040fe40007ffe0ff */
[----:B------:R-:W-:Y:S01]  /*42d90*/  ISETP.LT.AND P1, PT, R0, c[0x0][0x17c], !P0 ;  /* 0x00005f0000007a0c */ /* 0x000fe20004721270 */
[----:B------:R3:W-:Y:S01]  /*42da0*/  @P5 STG.E [R8.64], R30 ;  /* 0x0000001e08005986 */ /* 0x0007e2000c101904 */
[----:B--2---:R-:W-:-:S03]  /*42db0*/  LEA R12, P6, R19, R3, 0x2 ;  /* 0x00000003130c7211 */ /* 0x004fc600078c10ff */
[----:B------:R2:W-:Y:S01]  /*42dc0*/  @P3 STG.E [R10.64], R31 ;  /* 0x0000001f0a003986 */ /* 0x0005e2000c101904 */
[----:B-1----:R-:W-:Y:S02]  /*42dd0*/  LEA R6, P3, R20, R3, 0x2 ;  /* 0x0000000314067211 */ /* 0x002fe400078610ff */
        /* <DEDUP_REMOVED lines=9> */
[----:B---3--:R-:W-:-:S03]  /*42e70*/  LEA R8, P6, R21, R3, 0x2 ;  /* 0x0000000315087211 */ /* 0x008fc600078c10ff */
[----:B------:R3:W-:Y:S01]  /*42e80*/  @P1 STG.E [R6.64], R47 ;  /* 0x0000002f06001986 */ /* 0x0007e2000c101904 */
[----:B--2---:R-:W-:Y:S02]  /*42e90*/  LEA R10, P1, R16, R3, 0x2 ;  /* 0x00000003100a7211 */ /* 0x004fe400078210ff */
[----:B------:R-:W-:Y:S02]  /*42ea0*/  IADD3 R5, R252, 0x142, RZ ;  /* 0x00000142fc057810 */ /* 0x000fe40007ffe0ff */
[----:B------:R-:W-:Y:S02]  /*42eb0*/  IADD3 R14, R16, c[0x0][0x198], RZ ;  /* 0x00006600100e7a10 */ /* 0x000fe40007ffe0ff */
[----:B------:R-:W-:Y:S02]  /*42ec0*/  IADD3 R0, R252, 0x143, RZ ;  /* 0x00000143fc007810 */ /* 0x000fe40007ffe0ff */
[-C--:B------:R-:W-:Y:S02]  /*42ed0*/  LEA.HI.X.SX32 R9, R21, R4.reuse, 0x2, P6 ;  /* 0x0000000415097211 */ /* 0x080fe400030f16ff */
[----:B------:R-:W-:-:S02]  /*42ee0*/  LEA.HI.X.SX32 R11, R16, R4, 0x2, P1 ;  /* 0x00000004100b7211 */ /* 0x000fc400008f16ff */
[----:B------:R-:W-:Y:S02]  /*42ef0*/  ISETP.LT.AND P4, PT, R5, c[0x0][0x17c], !P0 ;  /* 0x00005f0005007a0c */ /* 0x000fe40004781270 */
[----:B------:R-:W-:Y:S02]  /*42f00*/  IADD3 R17, R14, c[0x0][0x198], RZ ;  /* 0x000066000e117a10 */ /* 0x000fe40007ffe0ff */
[----:B------:R-:W-:Y:S01]  /*42f10*/  ISETP.LT.AND P3, PT, R0, c[0x0][0x17c], !P0 ;  /* 0x00005f0000007a0c */ /* 0x000fe20004761270 */
[----:B------:R2:W-:Y:S01]  /*42f20*/  @P5 STG.E [R8.64], R56 ;  /* 0x0000003808005986 */ /* 0x0005e2000c101904 */
[----:B-1----:R-:W-:-:S03]  /*42f30*/  LEA R12, P6, R14, R3, 0x2 ;  /* 0x000000030e0c7211 */ /* 0x002fc600078c10ff */
[----:B------:R1:W-:Y:S01]  /*42f40*/  @P2 STG.E [R10.64], R57 ;  /* 0x000000390a002986 */ /* 0x0003e2000c101904 */
[C---:B---3--:R-:W-:Y:S02]  /*42f50*/  LEA R6, P2, R17.reuse, R3, 0x2 ;  /* 0x0000000311067211 */ /* 0x048fe400078410ff */
[C---:B------:R-:W-:Y:S02]  /*42f60*/  IADD3 R5, R252.reuse, 0x144, RZ ;  /* 0x00000144fc057810 */ /* 0x040fe40007ffe0ff */
[C---:B------:R-:W-:Y:S02]  /*42f70*/  IADD3 R22, R17.reuse, c[0x0][0x198], RZ ;  /* 0x0000660011167a10 */ /* 0x040fe40007ffe0ff */
[----:B------:R-:W-:Y:S02]  /*42f80*/  IADD3 R0, R252, 0x145, RZ ;  /* 0x00000145fc007810 */ /* 0x000fe40007ffe0ff */
[-C--:B------:R-:W-:Y:S02]  /*42f90*/  LEA.HI.X.SX32 R13, R14, R4.reuse, 0x2, P6 ;  /* 0x000000040e0d7211 */ /* 0x080fe400030f16ff */
[----:B------:R-:W-:-:S02]  /*42fa0*/  LEA.HI.X.SX32 R7, R17, R4, 0x2, P2 ;  /* 0x0000000411077211 */ /* 0x000fc400010f16ff */
[----:B------:R-:W-:Y:S02]  /*42fb0*/  ISETP.LT.AND P5, PT, R5, c[0x0][0x17c], !P0 ;  /* 0x00005f0005007a0c */ /* 0x000fe400047a1270 */
[----:B------:R-:W-:Y:S02]  /*42fc0*/  IADD3 R18, R22, c[0x0][0x198], RZ ;  /* 0x0000660016127a10 */ /* 0x000fe40007ffe0ff */
        /* <DEDUP_REMOVED lines=14> */
[----:B------:R-:W-:Y:S02]  /*430b0*/  IADD3 R5, R252, 0x148, RZ ;  /* 0x00000148fc057810 */ /* 0x000fe40007ffe0ff */
[-C--:B---3--:R-:W-:Y:S01]  /*430c0*/  LEA R12, P6, R15, R3.reuse, 0x2 ;  /* 0x000000030f0c7211 */ /* 0x088fe200078c10ff */
[----:B------:R3:W-:Y:S01]  /*430d0*/  @P1 STG.E [R10.64], R105 ;  /* 0x000000690a001986 */ /* 0x0007e2000c101904 */
[----:B--2---:R-:W-:-:S02]  /*430e0*/  LEA R6, P1, R19, R3, 0x2 ;  /* 0x0000000313067211 */ /* 0x004fc400078210ff */
[----:B------:R-:W-:Y:S02]  /*430f0*/  IADD3 R23, R19, c[0x0][0x198], RZ ;  /* 0x0000660013177a10 */ /* 0x000fe40007ffe0ff */
[----:B------:R-:W-:Y:S02]  /*43100*/  IADD3 R0, R252, 0x149, RZ ;  /* 0x00000149fc007810 */ /* 0x000fe40007ffe0ff */
[----:B------:R-:W-:Y:S02]  /*43110*/  ISETP.LT.AND P5, PT, R5, c[0x0][0x17c], !P0 ;  /* 0x00005f0005007a0c */ /* 0x000fe400047a1270 */
[-C--:B------:R-:W-:Y:S02]  /*43120*/  LEA.HI.X.SX32 R13, R15, R4.reuse, 0x2, P6 ;  /* 0x000000040f0d7211 */ /* 0x080fe400030f16ff */
[----:B------:R-:W-:Y:S02]  /*43130*/  LEA.HI.X.SX32 R7, R19, R4, 0x2, P1 ;  /* 0x0000000413077211 */ /* 0x000fe400008f16ff */
[----:B------:R-:W-:-:S02]  /*43140*/  IADD3 R20, R23, c[0x0][0x198], RZ ;  /* 0x0000660017147a10 */ /* 0x000fc40007ffe0ff */
[----:B------:R-:W-:Y:S01]  /*43150*/  ISETP.LT.AND P3, PT, R0, c[0x0][0x17c], !P0 ;  /* 0x00005f0000007a0c */ /* 0x000fe20004761270 */
[----:B------:R-:W-:Y:S01]  /*43160*/  @P4 STG.E [R12.64], R108 ;  /* 0x0000006c0c004986 */ /* 0x000fe2000c101904 */
[CC--:B-1----:R-:W-:Y:S02]  /*43170*/  LEA R8, P6, R23.reuse, R3.reuse, 0x2 ;  /* 0x0000000317087211 */ /* 0x0c2fe400078c10ff */
[----:B------:R-:W-:Y:S01]  /*43180*/  IADD3 R5, R252, 0x14a, RZ ;  /* 0x0000014afc057810 */ /* 0x000fe20007ffe0ff */
[----:B------:R1:W-:Y:S01]  /*43190*/  @P2 STG.E [R6.64], R109 ;  /* 0x0000006d06002986 */ /* 0x0003e2000c101904 */
[C---:B------:R-:W-:Y:S02]  /*431a0*/  IADD3 R21, R20.reuse, c[0x0][0x198], RZ ;  /* 0x0000660014157a10 */ /* 0x040fe40007ffe0ff */
[----:B---3--:R-:W-:Y:S02]  /*431b0*/  LEA R10, P2, R20, R3, 0x2 ;  /* 0x00000003140a7211 */ /* 0x008fe400078410ff */
[----:B------:R-:W-:-:S02]  /*431c0*/  LEA.HI.X.SX32 R9, R23, R4, 0x2, P6 ;  /* 0x0000000417097211 */ /* 0x000fc400030f16ff */
[C---:B------:R-:W-:Y:S02]  /*431d0*/  IADD3 R0, R252.reuse, 0x14b, RZ ;  /* 0x0000014bfc007810 */ /* 0x040fe40007ffe0ff */
[----:B------:R-:W-:Y:S02]  /*431e0*/  ISETP.LT.AND P4, PT, R5, c[0x0][0x17c], !P0 ;  /* 0x00005f0005007a0c */ /* 0x000fe40004781270 */
[----:B------:R-:W-:Y:S02]  /*431f0*/  IADD3 R24, R21, c[0x0][0x198], RZ ;  /* 0x0000660015187a10 */ /* 0x000fe40007ffe0ff */
[----:B------:R-:W-:Y:S02]  /*43200*/  IADD3 R5, R252, 0x14c, RZ ;  /* 0x0000014cfc057810 */ /* 0x000fe40007ffe0ff */
[----:B------:R-:W-:Y:S01]  /*43210*/  LEA.HI.X.SX32 R11, R20, R4, 0x2, P2 ;  /* 0x00000004140b7211 */ /* 0x000fe200010f16ff */
[----:B------:R2:W-:Y:S01]  /*43220*/  @P5 STG.E [R8.64], R84 ;  /* 0x0000005408005986 */ /* 0x0005e2000c101904 */
[----:B------:R-:W-:-:S02]  /*43230*/  ISETP.LT.AND P1, PT, R0, c[0x0][0x17c], !P0 ;  /* 0x00005f0000007a0c */ /* 0x000fc40004721270 */
[-C--:B------:R-:W-:Y:S02]  /*43240*/  LEA R14, P6, R21, R3.reuse, 0x2 ;  /* 0x00000003150e7211 */ /* 0x080fe400078c10ff */
[C---:B------:R-:W-:Y:S02]  /*43250*/  IADD3 R25, R24.reuse, c[0x0][0x198], RZ ;  /* 0x0000660018197a10 */ /* 0x040fe40007ffe0ff */
[----:B------:R-:W-:Y:S01]  /*43260*/  ISETP.LT.AND P5, PT, R5, c[0x0][0x17c], !P0 ;  /* 0x00005f0005007a0c */ /* 0x000fe200047a1270 */
[----:B------:R-:W-:Y:S01]  /*43270*/  @P3 STG.E [R10.64], R85 ;  /* 0x000000550a003986 */ /* 0x000fe2000c101904 */
[----:B------:R-:W-:Y:S02]  /*43280*/  LEA.HI.X.SX32 R15, R21, R4, 0x2, P6 ;  /* 0x00000004150f7211 */ /* 0x000fe400030f16ff */
[-C--:B-1----:R-:W-:Y:S02]  /*43290*/  LEA R6, P3, R24, R3.reuse, 0x2 ;  /* 0x0000000318067211 */ /* 0x082fe400078610ff */
[----:B--2---:R-:W-:-:S02]  /*432a0*/  LEA R8, P6, R25, R3, 0x2 ;  /* 0x0000000319087211 */ /* 0x004fc400078c10ff */
[-C--:B------:R-:W-:Y:S02]  /*432b0*/  LEA.HI.X.SX32 R7, R24, R4.reuse, 0x2, P3 ;  /* 0x0000000418077211 */ /* 0x080fe400018f16ff */
[C---:B------:R-:W-:Y:S01]  /*432c0*/  LEA.HI.X.SX32 R9, R25.reuse, R4, 0x2, P6 ;  /* 0x0000000419097211 */ /* 0x040fe200030f16ff */
[----:B------:R-:W-:Y:S04]  /*432d0*/  @P4 STG.E [R14.64], R100 ;  /* 0x000000640e004986 */ /* 0x000fe8000c101904 */
[----:B------:R-:W-:Y:S04]  /*432e0*/  @P1 STG.E [R6.64], R101 ;  /* 0x0000006506001986 */ /* 0x000fe8000c101904 */
[----:B------:R1:W-:Y:S04]  /*432f0*/  @P5 STG.E [R8.64], R59 ;  /* 0x0000003b08005986 */ /* 0x0003e8000c101904 */
[----:B-1----:R-:W2:Y:S01]  /*43300*/  LDL.LU R59, [R1+0x1040] ;  /* 0x00104000013b7983 */ /* 0x002ea20000300800 */
[----:B------:R-:W-:-:S04]  /*43310*/  IADD3 R16, R25, c[0x0][0x198], RZ ;  /* 0x0000660019107a10 */ /* 0x000fc80007ffe0ff */
        /* <DEDUP_REMOVED lines=22> */
[----:B------:R-:W-:Y:S02]  /*43480*/  IADD3 R24, R27, c[0x0][0x198], RZ ;  /* 0x000066001b187a10 */ /* 0x000fe40007ffe0ff */
[----:B------:R-:W-:Y:S02]  /*43490*/  LEA R14, P6, R26, R3, 0x2 ;  /* 0x000000031a0e7211 */ /* 0x000fe400078c10ff */
[----:B------:R-:W-:Y:S02]  /*434a0*/  IADD3 R18, R24, c[0x0][0x198], RZ ;  /* 0x0000660018127a10 */ /* 0x000fe40007ffe0ff */
[C---:B------:R-:W-:Y:S02]  /*434b0*/  IADD3 R0, R252.reuse, 0x14d, RZ ;  /* 0x0000014dfc007810 */ /* 0x040fe40007ffe0ff */
[----:B------:R-:W-:Y:S02]  /*434c0*/  IADD3 R5, R252, 0x14e, RZ ;  /* 0x0000014efc057810 */ /* 0x000fe40007ffe0ff */
[----:B------:R-:W-:-:S02]  /*434d0*/  LEA.HI.X.SX32 R15, R26, R4, 0x2, P6 ;  /* 0x000000041a0f7211 */ /* 0x000fc400030f16ff */
[----:B------:R-:W-:Y:S02]  /*434e0*/  IADD3 R26, R18, c[0x0][0x198], RZ ;  /* 0x00006600121a7a10 */ /* 0x000fe40007ffe0ff */
[----:B------:R-:W-:Y:S02]  /*434f0*/  ISETP.LT.AND P2, PT, R0, c[0x0][0x17c], !P0 ;  /* 0x00005f0000007a0c */ /* 0x000fe40004741270 */
[----:B------:R-:W-:Y:S02]  /*43500*/  ISETP.LT.AND P4, PT, R5, c[0x0][0x17c], !P0 ;  /* 0x00005f0005007a0c */ /* 0x000fe40004781270 */
[----:B------:R-:W-:Y:S02]  /*43510*/  IADD3 R20, R26, c[0x0][0x198], RZ ;  /* 0x000066001a147a10 */ /* 0x000fe40007ffe0ff */
[----:B------:R-:W-:Y:S02]  /*43520*/  LEA R10, P1, R16, R3, 0x2 ;  /* 0x00000003100a7211 */ /* 0x000fe400078210ff */
[----:B------:R-:W-:-:S02]  /*43530*/  IADD3 R19, R20, c[0x0][0x198], RZ ;  /* 0x0000660014137a10 */ /* 0x000fc40007ffe0ff */
[----:B------:R-:W-:Y:S02]  /*43540*/  LEA.HI.X.SX32 R11, R16, R4, 0x2, P1 ;  /* 0x00000004100b7211 */ /* 0x000fe400008f16ff */
[----:B------:R-:W-:-:S03]  /*43550*/  IADD3 R21, R19, c[0x0][0x198], RZ ;  /* 0x0000660013157a10 */ /* 0x000fc60007ffe0ff */
[----:B------:R-:W-:Y:S01]  /*43560*/  @P2 STG.E [R10.64], R211 ;  /* 0x000000d30a002986 */ /* 0x000fe2000c101904 */
[----:B------:R-:W-:-:S03]  /*43570*/  LEA R6, P2, R28, R3, 0x2 ;  /* 0x000000031c067211 */ /* 0x000fc600078410ff */
[----:B------:R1:W-:Y:S01]  /*43580*/  @P4 STG.E [R14.64], R210 ;  /* 0x000000d20e004986 */ /* 0x0003e2000c101904 */
[----:B------:R-:W-:Y:S02]  /*43590*/  IADD3 R0, R252, 0x14f, RZ ;  /* 0x0000014ffc007810 */ /* 0x000fe40007ffe0ff */
[----:B------:R-:W-:Y:S02]  /*435a0*/  LEA.HI.X.SX32 R7, R28, R4, 0x2, P2 ;  /* 0x000000041c077211 */ /* 0x000fe400010f16ff */
[----:B------:R-:W-:Y:S02]  /*435b0*/  ISETP.LT.AND P3, PT, R0, c[0x0][0x17c], !P0 ;  /* 0x00005f0000007a0c */ /* 0x000fe40004761270 */
[----:B-1----:R-:W-:-:S04]  /*435c0*/  IADD3 R15, R21, c[0x0][0x198], RZ ;  /* 0x00006600150f7a10 */ /* 0x002fc80007ffe0ff */
[----:B------:R-:W-:Y:S02]  /*435d0*/  IADD3 R28, R15, c[0x0][0x198], RZ ;  /* 0x000066000f1c7a10 */ /* 0x000fe40007ffe0ff */
[----:B------:R-:W-:Y:S02]  /*435e0*/  IADD3 R5, R252, 0x150, RZ ;  /* 0x00000150fc057810 */ /* 0x000fe40007ffe0ff */
[----:B------:R-:W-:Y:S02]  /*435f0*/  IADD3 R13, R28, c[0x0][0x198], RZ ;  /* 0x000066001c0d7a10 */ /* 0x000fe40007ffe0ff */
[----:B------:R-:W-:Y:S02]  /*43600*/  IADD3 R0, R252, 0x151, RZ ;  /* 0x00000151fc007810 */ /* 0x000fe40007ffe0ff */
[----:B------:R-:W-:Y:S02]  /*43610*/  ISETP.LT.AND P5, PT, R5, c[0x0][0x17c], !P0 ;  /* 0x00005f0005007a0c */ /* 0x000fe400047a1270 */
[----:B------:R-:W-:-:S02]  /*43620*/  IADD3 R61, R13, c[0x0][0x198], RZ ;  /* 0x000066000d3d7a10 */ /* 0x000fc40007ffe0ff */
[----:B------:R-:W-:Y:S02]  /*43630*/  IADD3 R5, R252, 0x152, RZ ;  /* 0x00000152fc057810 */ /* 0x000fe40007ffe0ff */
[----:B------:R-:W-:Y:S02]  /*43640*/  ISETP.LT.AND P1, PT, R0, c[0x0][0x17c], !P0 ;  /* 0x00005f0000007a0c */ /* 0x000fe40004721270 */
[C---:B------:R-:W-:Y:S02]  /*43650*/  LEA R8, P6, R30.reuse, R3, 0x2 ;  /* 0x000000031e087211 */ /* 0x040fe400078c10ff */
[----:B------:R-:W-:Y:S02]  /*43660*/  IADD3 R14, R61, c[0x0][0x198], RZ ;  /* 0x000066003d0e7a10 */ /* 0x000fe40007ffe0ff */
[----:B------:R-:W-:Y:S01]  /*43670*/  ISETP.LT.AND P4, PT, R5, c[0x0][0x17c], !P0 ;  /* 0x00005f0005007a0c */ /* 0x000fe20004781270 */
[----:B------:R1:W-:Y:S01]  /*43680*/  @P3 STG.E [R6.64], R209 ;  /* 0x000000d106003986 */ /* 0x0003e2000c101904 */
[----:B------:R-:W-:-:S02]  /*43690*/  LEA.HI.X.SX32 R9, R30, R4, 0x2, P6 ;  /* 0x000000041e097211 */ /* 0x000fc400030f16ff */
[CC--:B------:R-:W-:Y:S02]  /*436a0*/  LEA R10, P3, R17.reuse, R3.reuse, 0x2 ;  /* 0x00000003110a7211 */ /* 0x0c0fe400078610ff */
[----:B------:R-:W-:Y:S02]  /*436b0*/  IADD3 R23, R14, c[0x0][0x198], RZ ;  /* 0x000066000e177a10 */ /* 0x000fe40007ffe0ff */
[----:B------:R-:W-:Y:S02]  /*436c0*/  LEA R16, P6, R22, R3, 0x2 ;  /* 0x0000000316107211 */ /* 0x000fe400078c10ff */
[----:B------:R-:W-:Y:S01]  /*436d0*/  IADD3 R5, R252, 0x154, RZ ;  /* 0x00000154fc057810 */ /* 0x000fe20007ffe0ff */
[----:B------:R3:W-:Y:S01]  /*436e0*/  @P5 STG.E [R8.64], R208 ;  /* 0x000000d008005986 */ /* 0x0007e2000c101904 */
[----:B------:R-:W-:Y:S02]  /*436f0*/  LEA.HI.X.SX32 R11, R17, R4, 0x2, P3 ;  /* 0x00000004110b7211 */ /* 0x000fe400018f16ff */
[----:B-1----:R-:W-:-:S02]  /*43700*/  IADD3 R6, R23, c[0x0][0x198], RZ ;  /* 0x0000660017067a10 */ /* 0x002fc40007ffe0ff */
[----:B------:R-:W-:Y:S02]  /*43710*/  LEA.HI.X.SX32 R17, R22, R4, 0x2, P6 ;  /* 0x0000000416117211 */ /* 0x000fe400030f16ff */
[----:B------:R-:W-:Y:S02]  /*43720*/  ISETP.LT.AND P5, PT, R5, c[0x0][0x17c], !P0 ;  /* 0x00005f0005007a0c */ /* 0x000fe400047a1270 */
[----:B------:R-:W-:Y:S01]  /*43730*/  IADD3 R5, R252, 0x156, RZ ;  /* 0x00000156fc057810 */ /* 0x000fe20007ffe0ff */
[----:B------:R1:W-:Y:S01]  /*43740*/  @P1 STG.E [R10.64], R207 ;  /* 0x000000cf0a001986 */ /* 0x0003e2000c101904 */
[----:B------:R-:W-:-:S03]  /*43750*/  IADD3 R40, R6, c[0x0][0x198], RZ ;  /* 0x0000660006287a10 */ /* 0x000fc60007ffe0ff */
[----:B------:R4:W-:Y:S01]  /*43760*/  @P4 STG.E [R16.64], R206 ;  /* 0x000000ce10004986 */ /* 0x0009e2000c101904 */
[----:B------:R-:W-:Y:S02]  /*43770*/  ISETP.LT.AND P4, PT, R5, c[0x0][0x17c], !P0 ;  /* 0x00005f0005007a0c */ /* 0x000fe40004781270 */
[----:B------:R-:W-:Y:S02]  /*43780*/  IADD3 R5, R40, c[0x0][0x198], RZ ;  /* 0x0000660028057a10 */ /* 0x000fe40007ffe0ff */
[----:B------:R-:W-:Y:S02]  /*43790*/  IADD3 R0, R252, 0x153, RZ ;  /* 0x00000153fc007810 */ /* 0x000fe40007ffe0ff */
[----:B------:R-:W-:Y:S02]  /*437a0*/  IADD3 R60, R5, c[0x0][0x198], RZ ;  /* 0x00006600053c7a10 */ /* 0x000fe40007ffe0ff */
[----:B------:R-:W-:Y:S02]  /*437b0*/  ISETP.LT.AND P2, PT, R0, c[0x0][0x17c], !P0 ;  /* 0x00005f0000007a0c */ /* 0x000fe40004741270 */
[----:B------:R-:W-:-:S02]  /*437c0*/  IADD3 R39, R60, c[0x0][0x198], RZ ;  /* 0x000066003c277a10 */ /* 0x000fc40007ffe0ff */
[-C--:B---3--:R-:W-:Y:S02]  /*437d0*/  LEA R8, P1, R31, R3.reuse, 0x2 ;  /* 0x000000031f087211 */ /* 0x088fe400078210ff */
[----:B------:R-:W-:Y:S02]  /*437e0*/  IADD3 R22, R39, c[0x0][0x198], RZ ;  /* 0x0000660027167a10 */ /* 0x000fe40007ffe0ff */
[----:B------:R-:W-:Y:S02]  /*437f0*/  LEA R30, P6, R32, R3, 0x2 ;  /* 0x00000003201e7211 */ /* 0x000fe400078c10ff */
[----:B------:R-:W-:Y:S02]  /*43800*/  IADD3 R0, R252, 0x155, RZ ;  /* 0x00000155fc007810 */ /* 0x000fe40007ffe0ff */
[----:B------:R-:W-:Y:S02]  /*43810*/  LEA.HI.X.SX32 R9, R31, R4, 0x2, P1 ;  /* 0x000000041f097211 */ /* 0x000fe400008f16ff */
[----:B------:R-:W-:-:S02]  /*43820*/  IADD3 R56, R22, c[0x0][0x198], RZ ;  /* 0x0000660016387a10 */ /* 0x000fc40007ffe0ff */
[----:B------:R-:W-:Y:S02]  /*43830*/  LEA.HI.X.SX32 R31, R32, R4, 0x2, P6 ;  /* 0x00000004201f7211 */ /* 0x000fe400030f16ff */
[----:B------:R-:W-:Y:S01]  /*43840*/  IADD3 R7, R252, 0x158, RZ ;  /* 0x00000158fc077810 */ /* 0x000fe20007ffe0ff */
[----:B------:R3:W-:Y:S01]  /*43850*/  @P2 STG.E [R8.64], R205 ;  /* 0x000000cd08002986 */ /* 0x0007e2000c101904 */
[----:B------:R-:W-:Y:S02]  /*43860*/  ISETP.LT.AND P3, PT, R0, c[0x0][0x17c], !P0 ;  /* 0x00005f0000007a0c */ /* 0x000fe40004761270 */
[----:B------:R-:W-:Y:S01]  /*43870*/  IADD3 R57, R56, c[0x0][0x198], RZ ;  /* 0x0000660038397a10 */ /* 0x000fe20007ffe0ff */
[----:B------:R3:W-:Y:S01]  /*43880*/  @P5 STG.E [R30.64], R204 ;  /* 0x000000cc1e005986 */ /* 0x0007e2000c101904 */
[----:B------:R-:W-:Y:S02]  /*43890*/  ISETP.LT.AND P5, PT, R7, c[0x0][0x17c], !P0 ;  /* 0x00005f0007007a0c */ /* 0x000fe400047a1270 */
[----:B-1----:R-:W-:-:S02]  /*438a0*/  LEA R10, P2, R33, R3, 0x2 ;  /* 0x00000003210a7211 */ /* 0x002fc400078410ff */
[----:B------:R-:W-:Y:S02]  /*438b0*/  IADD3 R7, R57, c[0x0][0x198], RZ ;  /* 0x0000660039077a10 */ /* 0x000fe40007ffe0ff */
[C---:B----4-:R-:W-:Y:S02]  /*438c0*/  LEA R16, P6, R34.reuse, R3, 0x2 ;  /* 0x0000000322107211 */ /* 0x050fe400078c10ff */
[-C--:B------:R-:W-:Y:S02]  /*438d0*/  LEA.HI.X.SX32 R11, R33, R4.reuse, 0x2, P2 ;  /* 0x00000004210b7211 */ /* 0x080fe400010f16ff */
[----:B------:R-:W-:Y:S02]  /*438e0*/  IADD3 R38, R7, c[0x0][0x198], RZ ;  /* 0x0000660007267a10 */ /* 0x000fe40007ffe0ff */
[----:B------:R-:W-:Y:S02]  /*438f0*/  LEA.HI.X.SX32 R17, R34, R4, 0x2, P6 ;  /* 0x0000000422117211 */ /* 0x000fe400030f16ff */
[----:B------:R-:W-:-:S02]  /*43900*/  IADD3 R0, R252, 0x157, RZ ;  /* 0x00000157fc007810 */ /* 0x000fc40007ffe0ff */
[----:B---3--:R-:W-:Y:S01]  /*43910*/  IADD3 R8, R252, 0x15a, RZ ;  /* 0x0000015afc087810 */ /* 0x008fe20007ffe0ff */
[----:B------:R1:W-:Y:S01]  /*43920*/  @P3 STG.E [R10.64], R203 ;  /* 0x000000cb0a003986 */ /* 0x0003e2000c101904 */
[----:B------:R-:W-:Y:S02]  /*43930*/  IADD3 R55, R38, c[0x0][0x198], RZ ;  /* 0x0000660026377a10 */ /* 0x000fe40007ffe0ff */
[----:B------:R-:W-:Y:S01]  /*43940*/  ISETP.LT.AND P1, PT, R0, c[0x0][0x17c], !P0 ;  /* 0x00005f0000007a0c */ /* 0x000fe20004721270 */
[----:B------:R3:W-:Y:S01]  /*43950*/  @P4 STG.E [R16.64], R202 ;  /* 0x000000ca10004986 */ /* 0x0007e2000c101904 */
[----:B------:R-:W-:Y:S02]  /*43960*/  ISETP.LT.AND P4, PT, R8, c[0x0][0x17c], !P0 ;  /* 0x00005f0008007a0c */ /* 0x000fe40004781270 */
[----:B------:R-:W-:Y:S02]  /*43970*/  IADD3 R8, R55, c[0x0][0x198], RZ ;  /* 0x0000660037087a10 */ /* 0x000fe40007ffe0ff */
[----:B------:R-:W-:-:S02]  /*43980*/  LEA R30, P3, R35, R3, 0x2 ;  /* 0x00000003231e7211 */ /* 0x000fc400078610ff */
[----:B------:R-:W-:Y:S02]  /*43990*/  IADD3 R0, R252, 0x159, RZ ;  /* 0x00000159fc007810 */ /* 0x000fe40007ffe0ff */
[----:B------:R-:W-:Y:S02]  /*439a0*/  IADD3 R37, R8, c[0x0][0x198], RZ ;  /* 0x0000660008257a10 */ /* 0x000fe40007ffe0ff */
[----:B------:R-:W-:Y:S02]  /*439b0*/  LEA.HI.X.SX32 R31, R35, R4, 0x2, P3 ;  /* 0x00000004231f7211 */ /* 0x000fe400018f16ff */
[----:B------:R-:W-:Y:S02]  /*439c0*/  ISETP.LT.AND P2, PT, R0, c[0x0][0x17c], !P0 ;  /* 0x00005f0000007a0c */ /* 0x000fe40004741270 */
[----:B------:R-:W-:Y:S02]  /*439d0*/  LEA R32, P6, R36, R3, 0x2 ;  /* 0x0000000324207211 */ /* 0x000fe400078c10ff */
[----:B-1----:R-:W-:-:S02]  /*439e0*/  IADD3 R11, R37, c[0x0][0x198], RZ ;  /* 0x00006600250b7a10 */ /* 0x002fc40007ffe0ff */
[----:B------:R-:W-:Y:S01]  /*439f0*/  IADD3 R0, R252, 0x15b, RZ ;  /* 0x0000015bfc007810 */ /* 0x000fe20007ffe0ff */
[----:B------:R1:W-:Y:S01]  /*43a00*/  @P1 STG.E [R30.64], R201 ;  /* 0x000000c91e001986 */ /* 0x0003e2000c101904 */
[----:B------:R-:W-:Y:S02]  /*43a10*/  LEA.HI.X.SX32 R33, R36, R4, 0x2, P6 ;  /* 0x0000000424217211 */ /* 0x000fe400030f16ff */
[-C--:B---3--:R-:W-:Y:S02]  /*43a20*/  LEA R16, P1, R41, R3.reuse, 0x2 ;  /* 0x0000000329107211 */ /* 0x088fe400078210ff */
[----:B------:R-:W-:Y:S02]  /*43a30*/  IADD3 R10, R11, c[0x0][0x198], RZ ;  /* 0x000066000b0a7a10 */ /* 0x000fe40007ffe0ff */
[----:B------:R-:W-:Y:S02]  /*43a40*/  ISETP.LT.AND P3, PT, R0, c[0x0][0x17c], !P0 ;  /* 0x00005f0000007a0c */ /* 0x000fe40004761270 */
[----:B------:R-:W-:-:S02]  /*43a50*/  LEA R34, P6, R42, R3, 0x2 ;  /* 0x000000032a227211 */ /* 0x000fc400078c10ff */
[----:B------:R-:W-:Y:S02]  /*43a60*/  IADD3 R0, R252, 0x15d, RZ ;  /* 0x0000015dfc007810 */ /* 0x000fe40007ffe0ff */
[-C--:B------:R-:W-:Y:S02]  /*43a70*/  LEA.HI.X.SX32 R17, R41, R4.reuse, 0x2, P1 ;  /* 0x0000000429117211 */ /* 0x080fe400008f16ff */
[----:B------:R-:W-:Y:S02]  /*43a80*/  IADD3 R54, R10, c[0x0][0x198], RZ ;  /* 0x000066000a367a10 */ /* 0x000fe40007ffe0ff */
[----:B------:R-:W-:Y:S02]  /*43a90*/  LEA.HI.X.SX32 R35, R42, R4, 0x2, P6 ;  /* 0x000000042a237211 */ /* 0x000fe400030f16ff */
[----:B------:R-:W-:Y:S01]  /*43aa0*/  ISETP.LT.AND P1, PT, R0, c[0x0][0x17c], !P0 ;  /* 0x00005f0000007a0c */ /* 0x000fe20004721270 */
[----:B------:R3:W-:Y:S01]  /*43ab0*/  @P5 STG.E [R32.64], R200 ;  /* 0x000000c820005986 */ /* 0x0007e2000c101904 */
[----:B------:R-:W-:-:S02]  /*43ac0*/  IADD3 R0, R252, 0x15e, RZ ;  /* 0x0000015efc007810 */ /* 0x000fc40007ffe0ff */
[----:B------:R-:W-:Y:S01]  /*43ad0*/  IADD3 R53, R54, c[0x0][0x198], RZ ;  /* 0x0000660036357a10 */ /* 0x000fe20007ffe0ff */
[----:B------:R4:W-:Y:S01]  /*43ae0*/  @P2 STG.E [R16.64], R187 ;  /* 0x000000bb10002986 */ /* 0x0009e2000c101904 */
[----:B------:R-:W-:-:S03]  /*43af0*/  IADD3 R9, R252, 0x15c, RZ ;  /* 0x0000015cfc097810 */ /* 0x000fc60007ffe0ff */
[----:B------:R2:W-:Y:S01]  /*43b00*/  @P4 STG.E [R34.64], R186 ;  /* 0x000000ba22004986 */ /* 0x0005e2000c101904 */
[----:B------:R-:W-:Y:S02]  /*43b10*/  ISETP.LT.AND P4, PT, R0, c[0x0][0x17c], !P0 ;  /* 0x00005f0000007a0c */ /* 0x000fe40004781270 */
[----:B------:R-:W-:Y:S02]  /*43b20*/  IADD3 R0, R53, c[0x0][0x198], RZ ;  /* 0x0000660035007a10 */ /* 0x000fe40007ffe0ff */
[----:B------:R-:W-:Y:S02]  /*43b30*/  ISETP.LT.AND P5, PT, R9, c[0x0][0x17c], !P0 ;  /* 0x00005f0009007a0c */ /* 0x000fe400047a1270 */
[-C--:B-1----:R-:W-:Y:S02]  /*43b40*/  LEA R30, P2, R43, R3.reuse, 0x2 ;  /* 0x000000032b1e7211 */ /* 0x082fe400078410ff */
[----:B------:R-:W-:Y:S02]  /*43b50*/  IADD3 R36, R0, c[0x0][0x198], RZ ;  /* 0x0000660000247a10 */ /* 0x000fe40007ffe0ff */
[----:B---3--:R-:W-:-:S02]  /*43b60*/  LEA R32, P6, R44, R3, 0x2 ;  /* 0x000000032c207211 */ /* 0x008fc400078c10ff */
[----:B------:R-:W-:Y:S02]  /*43b70*/  IADD3 R9, R252, 0x15f, RZ ;  /* 0x0000015ffc097810 */ /* 0x000fe40007ffe0ff */
[-C--:B------:R-:W-:Y:S02]  /*43b80*/  LEA.HI.X.SX32 R31, R43, R4.reuse, 0x2, P2 ;  /* 0x000000042b1f7211 */ /* 0x080fe400010f16ff */
[----:B------:R-:W-:Y:S02]  /*43b90*/  IADD3 R52, R36, c[0x0][0x198], RZ ;  /* 0x0000660024347a10 */ /* 0x000fe40007ffe0ff */
[----:B------:R-:W-:Y:S02]  /*43ba0*/  LEA.HI.X.SX32 R33, R44, R4, 0x2, P6 ;  /* 0x000000042c217211 */ /* 0x000fe400030f16ff */
[----:B------:R-:W-:Y:S02]  /*43bb0*/  ISETP.LT.AND P2, PT, R9, c[0x0][0x17c], !P0 ;  /* 0x00005f0009007a0c */ /* 0x000fe40004741270 */
[----:B----4-:R-:W-:Y:S01]  /*43bc0*/  IADD3 R17, R252, 0x160, RZ ;  /* 0x00000160fc117810 */ /* 0x010fe20007ffe0ff */
[----:B------:R-:W-:Y:S01]  /*43bd0*/  @P3 STG.E [R30.64], R185 ;  /* 0x000000b91e003986 */ /* 0x000fe2000c101904 */
[----:B------:R-:W-:-:S03]  /*43be0*/  IADD3 R9, R52, c[0x0][0x198], RZ ;  /* 0x0000660034097a10 */ /* 0x000fc60007ffe0ff */
[----:B------:R1:W-:Y:S01]  /*43bf0*/  @P5 STG.E [R32.64], R184 ;  /* 0x000000b820005986 */ /* 0x0003e2000c101904 */
[----:B------:R-:W-:Y:S02]  /*43c00*/  ISETP.LT.AND P5, PT, R17, c[0x0][0x17c], !P0 ;  /* 0x00005f0011007a0c */ /* 0x000fe400047a1270 */
[----:B------:R-:W-:Y:S02]  /*43c10*/  IADD3 R17, R9, c[0x0][0x198], RZ ;  /* 0x0000660009117a10 */ /* 0x000fe40007ffe0ff */
[----:B------:R-:W-:Y:S02]  /*43c20*/  LEA R42, P3, R45, R3, 0x2 ;  /* 0x000000032d2a7211 */ /* 0x000fe400078610ff */
[----:B------:R-:W-:Y:S02]  /*43c30*/  IADD3 R51, R17, c[0x0][0x198], RZ ;  /* 0x0000660011337a10 */ /* 0x000fe40007ffe0ff */
[----:B------:R-:W-:Y:S02]  /*43c40*/  IADD3 R16, R252, 0x161, RZ ;  /* 0x00000161fc107810 */ /* 0x000fe40007ffe0ff */
[----:B------:R-:W-:-:S02]  /*43c50*/  LEA.HI.X.SX32 R43, R45, R4, 0x2, P3 ;  /* 0x000000042d2b7211 */ /* 0x000fc400018f16ff */
[----:B--2---:R-:W-:Y:S02]  /*43c60*/  IADD3 R35, R51, c[0x0][0x198], RZ ;  /* 0x0000660033237a10 */ /* 0x004fe40007ffe0ff */
[----:B------:R-:W-:Y:S01]  /*43c70*/  ISETP.LT.AND P3, PT, R16, c[0x0][0x17c], !P0 ;  /* 0x00005f0010007a0c */ /* 0x000fe20004761270 */
[----:B------:R2:W-:Y:S01]  /*43c80*/  @P1 STG.E [R42.64], R183 ;  /* 0x000000b72a001986 */ /* 0x0005e2000c101904 */
[----:B------:R-:W-:Y:S02]  /*43c90*/  IADD3 R16, R35, c[0x0][0x198], RZ ;  /* 0x0000660023107a10 */ /* 0x000fe40007ffe0ff */
[-C--:B-1----:R-:W-:Y:S02]  /*43ca0*/  LEA R32, P1, R47, R3.reuse, 0x2 ;  /* 0x000000032f207211 */ /* 0x082fe400078210ff */
[----:B------:R-:W-:Y:S02]  /*43cb0*/  IADD3 R30, R252, 0x163, RZ ;  /* 0x00000163fc1e7810 */ /* 0x000fe40007ffe0ff */
[----:B------:R-:W-:-:S02]  /*43cc0*/  LEA R44, P6, R46, R3, 0x2 ;  /* 0x000000032e2c7211 */ /* 0x000fc400078c10ff */
[----:B------:R-:W-:Y:S02]  /*43cd0*/  IADD3 R50, R16, c[0x0][0x198], RZ ;  /* 0x0000660010327a10 */ /* 0x000fe40007ffe0ff */
[-C--:B------:R-:W-:Y:S02]  /*43ce0*/  LEA.HI.X.SX32 R33, R47, R4.reuse, 0x2, P1 ;  /* 0x000000042f217211 */ /* 0x080fe400008f16ff */
[----:B------:R-:W-:Y:S02]  /*43cf0*/  ISETP.LT.AND P1, PT, R30, c[0x0][0x17c], !P0 ;  /* 0x00005f001e007a0c */ /* 0x000fe40004721270 */
[----:B------:R-:W-:Y:S02]  /*43d00*/  LEA.HI.X.SX32 R45, R46, R4, 0x2, P6 ;  /* 0x000000042e2d7211 */ /* 0x000fe400030f16ff */
[----:B------:R-:W-:Y:S02]  /*43d10*/  IADD3 R30, R50, c[0x0][0x198], RZ ;  /* 0x00006600321e7a10 */ /* 0x000fe40007ffe0ff */
[----:B------:R-:W-:Y:S01]  /*43d20*/  LEA R46, P6, R29, R3, 0x2 ;  /* 0x000000031d2e7211 */ /* 0x000fe200078c10ff */
[----:B------:R1:W-:Y:S01]  /*43d30*/  @P4 STG.E [R44.64], R182 ;  /* 0x000000b62c004986 */ /* 0x0003e2000c101904 */
[----:B------:R-:W-:-:S03]  /*43d40*/  IADD3 R34, R30, c[0x0][0x198], RZ ;  /* 0x000066001e227a10 */ /* 0x000fc60007ffe0ff */
[----:B------:R3:W-:Y:S01]  /*43d50*/  @P2 STG.E [R32.64], R181 ;  /* 0x000000b520002986 */ /* 0x0007e2000c101904 */
[-C--:B--2---:R-:W-:Y:S02]  /*43d60*/  LEA R42, P2, R12, R3.reuse, 0x2 ;  /* 0x000000030c2a7211 */ /* 0x084fe400078410ff */
[----:B------:R-:W-:Y:S02]  /*43d70*/  IADD3 R49, R34, c[0x0][0x198], RZ ;  /* 0x0000660022317a10 */ /* 0x000fe40007ffe0ff */
[-C--:B------:R-:W-:Y:S02]  /*43d80*/  LEA.HI.X.SX32 R47, R29, R4.reuse, 0x2, P6 ;  /* 0x000000041d2f7211 */ /* 0x080fe400030f16ff */
[----:B------:R-:W-:Y:S02]  /*43d90*/  LEA.HI.X.SX32 R43, R12, R4, 0x2, P2 ;  /* 0x000000040c2b7211 */ /* 0x000fe400010f16ff */
[----:B-1----:R-:W-:Y:S02]  /*43da0*/  LEA R44, P6, R25, R3, 0x2 ;  /* 0x00000003192c7211 */ /* 0x002fe400078c10ff */
[----:B------:R-:W-:-:S02]  /*43db0*/  IADD3 R12, R49, c[0x0][0x198], RZ ;  /* 0x00006600310c7a10 */ /* 0x000fc40007ffe0ff */
[----:B------:R-:W-:Y:S02]  /*43dc0*/  LEA.HI.X.SX32 R45, R25, R4, 0x2, P6 ;  /* 0x00000004192d7211 */ /* 0x000fe400030f16ff */
[----:B------:R-:W-:Y:S01]  /*43dd0*/  IADD3 R25, R12, c[0x0][0x198], RZ ;  /* 0x000066000c197a10 */ /* 0x000fe20007ffe0ff */
[----:B------:R1:W-:Y:S03]  /*43de0*/  @P5 STG.E [R46.64], R58 ;  /* 0x0000003a2e005986 */ /* 0x0003e6000c101904 */
[----:B------:R-:W-:Y:S01]  /*43df0*/  IADD3 R48, R25, c[0x0][0x198], RZ ;  /* 0x0000660019307a10 */ /* 0x000fe20007ffe0ff */
[----:B------:R2:W-:Y:S01]  /*43e00*/  @P3 STG.E [R42.64], R59 ;  /* 0x0000003b2a003986 */ /* 0x0005e2000c101904 */
[----:B------:R-:W-:Y:S02]  /*43e10*/  LEA R62, P3, R27, R3, 0x2 ;  /* 0x000000031b3e7211 */ /* 0x000fe400078610ff */
[----:B------:R-:W-:-:S02]  /*43e20*/  IADD3 R31, R252, 0x162, RZ ;  /* 0x00000162fc1f7810 */ /* 0x000fc40007ffe0ff */
[----:B---3--:R-:W-:Y:S02]  /*43e30*/  IADD3 R33, R48, c[0x0][0x198], RZ ;  /* 0x0000660030217a10 */ /* 0x008fe40007ffe0ff */
[----:B------:R-:W-:Y:S02]  /*43e40*/  LEA.HI.X.SX32 R63, R27, R4, 0x2, P3 ;  /* 0x000000041b3f7211 */ /* 0x000fe400018f16ff */
[----:B------:R-:W-:Y:S02]  /*43e50*/  ISETP.LT.AND P4, PT, R31, c[0x0][0x17c], !P0 ;  /* 0x00005f001f007a0c */ /* 0x000fe40004781270 */
[----:B------:R-:W-:Y:S02]  /*43e60*/  IADD3 R27, R33, c[0x0][0x198], RZ ;  /* 0x00006600211b7a10 */ /* 0x000fe40007ffe0ff */
[----:B------:R-:W-:Y:S02]  /*43e70*/  LEA R64, P6, R24, R3, 0x2 ;  /* 0x0000000318407211 */ /* 0x000fe400078c10ff */
[----:B-1----:R-:W-:-:S02]  /*43e80*/  IADD3 R47, R27, c[0x0][0x198], RZ ;  /* 0x000066001b2f7a10 */ /* 0x002fc40007ffe0ff */
[----:B------:R-:W-:Y:S02]  /*43e90*/  LEA.HI.X.SX32 R65, R24, R4, 0x2, P6 ;  /* 0x0000000418417211 */ /* 0x000fe400030f16ff */
[C---:B------:R-:W-:Y:S02]  /*43ea0*/  IADD3 R31, R252.reuse, 0x164, RZ ;  /* 0x00000164fc1f7810 */ /* 0x040fe40007ffe0ff */
[----:B------:R-:W-:Y:S01]  /*43eb0*/  IADD3 R24, R47, c[0x0][0x198], RZ ;  /* 0x000066002f187a10 */ /* 0x000fe20007ffe0ff */
[----:B------:R1:W-:Y:S01]  /*43ec0*/  @P4 STG.E [R44.64], R98 ;  /* 0x000000622c004986 */ /* 0x0003e2000c101904 */
[----:B------:R-:W-:Y:S02]  /*43ed0*/  IADD3 R29, R252, 0x165, RZ ;  /* 0x00000165fc1d7810 */ /* 0x000fe40007ffe0ff */
[----:B------:R-:W-:Y:S02]  /*43ee0*/  ISETP.LT.AND P5, PT, R31, c[0x0][0x17c], !P0 ;  /* 0x00005f001f007a0c */ /* 0x000fe400047a1270 */
[----:B------:R-:W-:Y:S01]  /*43ef0*/  IADD3 R32, R24, c[0x0][0x198], RZ ;  /* 0x0000660018207a10 */ /* 0x000fe20007ffe0ff */
[----:B------:R3:W-:Y:S01]  /*43f00*/  @P1 STG.E [R62.64], R99 ;  /* 0x000000633e001986 */ /* 0x0007e2000c101904 */
[----:B------:R-:W-:-:S02]  /*43f10*/  IADD3 R31, R252, 0x166, RZ ;  /* 0x00000166fc1f7810 */ /* 0x000fc40007ffe0ff */
[-C--:B--2---:R-:W-:Y:S02]  /*43f20*/  LEA R42, P1, R18, R3.reuse, 0x2 ;  /* 0x00000003122a7211 */ /* 0x084fe400078210ff */
[----:B------:R-:W-:Y:S02]  /*43f30*/  ISETP.LT.AND P2, PT, R29, c[0x0][0x17c], !P0 ;  /* 0x00005f001d007a0c */ /* 0x000fe40004741270 */
[----:B------:R-:W-:Y:S02]  /*43f40*/  IADD3 R46, R32, c[0x0][0x198], RZ ;  /* 0x00006600202e7a10 */ /* 0x000fe40007ffe0ff */
[----:B------:R-:W-:Y:S02]  /*43f50*/  ISETP.LT.AND P4, PT, R31, c[0x0][0x17c], !P0 ;  /* 0x00005f001f007a0c */ /* 0x000fe40004781270 */
[----:B------:R-:W-:Y:S02]  /*43f60*/  LEA R58, P6, R26, R3, 0x2 ;  /* 0x000000031a3a7211 */ /* 0x000fe400078c10ff */
[----:B------:R-:W-:-:S02]  /*43f70*/  LEA.HI.X.SX32 R43, R18, R4, 0x2, P1 ;  /* 0x00000004122b7211 */ /* 0x000fc400008f16ff */
[----:B------:R-:W-:Y:S02]  /*43f80*/  IADD3 R18, R46, c[0x0][0x198], RZ ;  /* 0x000066002e127a10 */ /* 0x000fe40007ffe0ff */
[----:B------:R-:W-:Y:S02]  /*43f90*/  IADD3 R31, R252, 0x168, RZ ;  /* 0x00000168fc1f7810 */ /* 0x000fe40007ffe0ff */
[----:B------:R-:W-:Y:S01]  /*43fa0*/  LEA.HI.X.SX32 R59, R26, R4, 0x2, P6 ;  /* 0x000000041a3b7211 */ /* 0x000fe200030f16ff */
[----:B------:R2:W-:Y:S01]  /*43fb0*/  @P5 STG.E [R64.64], R106 ;  /* 0x0000006a40005986 */ /* 0x0005e2000c101904 */
[----:B------:R-:W-:Y:S02]  /*43fc0*/  IADD3 R29, R252, 0x167, RZ ;  /* 0x00000167fc1d7810 */ /* 0x000fe40007ffe0ff */
[----:B------:R-:W-:Y:S02]  /*43fd0*/  IADD3 R26, R18, c[0x0][0x198], RZ ;  /* 0x00006600121a7a10 */ /* 0x000fe40007ffe0ff */
[----:B------:R-:W-:-:S02]  /*43fe0*/  ISETP.LT.AND P5, PT, R31, c[0x0][0x17c], !P0 ;  /* 0x00005f001f007a0c */ /* 0x000fc400047a1270 */
[----:B------:R-:W-:Y:S01]  /*43ff0*/  IADD3 R31, R252, 0x16a, RZ ;  /* 0x0000016afc1f7810 */ /* 0x000fe20007ffe0ff */
[----:B------:R-:W-:Y:S01]  /*44000*/  @P2 STG.E [R42.64], R107 ;  /* 0x0000006b2a002986 */ /* 0x000fe2000c101904 */
[----:B------:R-:W-:Y:S02]  /*44010*/  ISETP.LT.AND P3, PT, R29, c[0x0][0x17c], !P0 ;  /* 0x00005f001d007a0c */ /* 0x000fe40004761270 */
[----:B-1----:R-:W-:Y:S01]  /*44020*/  IADD3 R45, R26, c[0x0][0x198], RZ ;  /* 0x000066001a2d7a10 */ /* 0x002fe20007ffe0ff */
[----:B------:R1:W-:Y:S01]  /*44030*/  @P4 STG.E [R58.64], R110 ;  /* 0x0000006e3a004986 */ /* 0x0003e2000c101904 */
[----:B---3--:R-:W-:Y:S02]  /*44040*/  LEA R62, P2, R20, R3, 0x2 ;  /* 0x00000003143e7211 */ /* 0x008fe400078410ff */
[----:B------:R-:W-:Y:S02]  /*44050*/  ISETP.LT.AND P4, PT, R31, c[0x0][0x17c], !P0 ;  /* 0x00005f001f007a0c */ /* 0x000fe40004781270 */
[----:B------:R-:W-:-:S02]  /*44060*/  IADD3 R31, R45, c[0x0][0x198], RZ ;  /* 0x000066002d1f7a10 */ /* 0x000fc40007ffe0ff */
[----:B------:R-:W-:Y:S02]  /*44070*/  IADD3 R29, R252, 0x169, RZ ;  /* 0x00000169fc1d7810 */ /* 0x000fe40007ffe0ff */
[----:B------:R-:W-:Y:S02]  /*44080*/  LEA.HI.X.SX32 R63, R20, R4, 0x2, P2 ;  /* 0x00000004143f7211 */ /* 0x000fe400010f16ff */
[----:B------:R-:W-:Y:S02]  /*44090*/  IADD3 R20, R31, c[0x0][0x198], RZ ;  /* 0x000066001f147a10 */ /* 0x000fe40007ffe0ff */
[----:B------:R-:W-:Y:S02]  /*440a0*/  ISETP.LT.AND P1, PT, R29, c[0x0][0x17c], !P0 ;  /* 0x00005f001d007a0c */ /* 0x000fe40004721270 */
[----:B------:R-:W-:Y:S02]  /*440b0*/  IADD3 R29, R252, 0x16b, RZ ;  /* 0x0000016bfc1d7810 */ /* 0x000fe40007ffe0ff */
[----:B--2---:R-:W-:Y:S01]  /*440c0*/  LEA R64, P6, R19, R3, 0x2 ;  /* 0x0000000313407211 */ /* 0x004fe200078c10ff */
[----:B------:R2:W-:Y:S01]  /*440d0*/  @P3 STG.E [R62.64], R111 ;  /* 0x0000006f3e003986 */ /* 0x0005e2000c101904 */
[----:B------:R-:W-:-:S02]  /*440e0*/  IADD3 R44, R20, c[0x0][0x198], RZ ;  /* 0x00006600142c7a10 */ /* 0x000fc40007ffe0ff */
[----:B------:R-:W-:Y:S02]  /*440f0*/  ISETP.LT.AND P2, PT, R29, c[0x0][0x17c], !P0 ;  /* 0x00005f001d007a0c */ /* 0x000fe40004741270 */
[----:B-1----:R-:W-:Y:S02]  /*44100*/  LEA R58, P3, R21, R3, 0x2 ;  /* 0x00000003153a7211 */ /* 0x002fe400078610ff */
[-C--:B------:R-:W-:Y:S02]  /*44110*/  LEA.HI.X.SX32 R65, R19, R4.reuse, 0x2, P6 ;  /* 0x0000000413417211 */ /* 0x080fe400030f16ff */
[----:B------:R-:W-:Y:S02]  /*44120*/  IADD3 R29, R252, 0x16c, RZ ;  /* 0x0000016cfc1d7810 */ /* 0x000fe40007ffe0ff */
[----:B------:R-:W-:Y:S02]  /*44130*/  IADD3 R19, R44, c[0x0][0x198], RZ ;  /* 0x000066002c137a10 */ /* 0x000fe40007ffe0ff */
[----:B------:R-:W-:-:S02]  /*44140*/  LEA.HI.X.SX32 R59, R21, R4, 0x2, P3 ;  /* 0x00000004153b7211 */ /* 0x000fc400018f16ff */
[----:B------:R-:W-:Y:S02]  /*44150*/  ISETP.LT.AND P3, PT, R29, c[0x0][0x17c], !P0 ;  /* 0x00005f001d007a0c */ /* 0x000fe40004761270 */
[----:B------:R-:W-:Y:S01]  /*44160*/  IADD3 R29, R19, c[0x0][0x198], RZ ;  /* 0x00006600131d7a10 */ /* 0x000fe20007ffe0ff */
[----:B------:R1:W-:Y:S01]  /*44170*/  @P5 STG.E [R64.64], R86 ;  /* 0x0000005640005986 */ /* 0x0003e2000c101904 */
[----:B------:R-:W-:Y:S02]  /*44180*/  LEA R66, P5, R15, R3, 0x2 ;  /* 0x000000030f427211 */ /* 0x000fe400078a10ff */
[----:B------:R-:W-:Y:S01]  /*44190*/  IADD3 R43, R29, c[0x0][0x198], RZ ;  /* 0x000066001d2b7a10 */ /* 0x000fe20007ffe0ff */
[----:B------:R-:W-:Y:S01]  /*441a0*/  @P1 STG.E [R58.64], R87 ;  /* 0x000000573a001986 */ /* 0x000fe2000c101904 */
[----:B------:R-:W-:Y:S02]  /*441b0*/  LEA.HI.X.SX32 R67, R15, R4, 0x2, P5 ;  /* 0x000000040f437211 */ /* 0x000fe400028f16ff */
[----:B------:R-:W-:-:S02]  /*441c0*/  IADD3 R21, R43, c[0x0][0x198], RZ ;  /* 0x000066002b157a10 */ /* 0x000fc40007ffe0ff */
[CC--:B--2---:R-:W-:Y:S02]  /*441d0*/  LEA R62, P1, R28.reuse, R3.reuse, 0x2 ;  /* 0x000000031c3e7211 */ /* 0x0c4fe400078210ff */
[----:B------:R-:W-:Y:S01]  /*441e0*/  IADD3 R15, R21, c[0x0][0x198], RZ ;  /* 0x00006600150f7a10 */ /* 0x000fe20007ffe0ff */
[----:B------:R2:W-:Y:S01]  /*441f0*/  @P4 STG.E [R66.64], R102 ;  /* 0x0000006642004986 */ /* 0x0005e2000c101904 */
[----:B------:R-:W-:Y:S02]  /*44200*/  LEA.HI.X.SX32 R63, R28, R4, 0x2, P1 ;  /* 0x000000041c3f7211 */ /* 0x000fe400008f16ff */
[----:B------:R-:W-:Y:S02]  /*44210*/  IADD3 R41, R252, 0x16d, RZ ;  /* 0x0000016dfc297810 */ /* 0x000fe40007ffe0ff */
[----:B-1----:R-:W-:Y:S02]  /*44220*/  LEA R64, P4, R13, R3, 0x2 ;  /* 0x000000030d407211 */ /* 0x002fe400078810ff */
[----:B------:R-:W-:Y:S01]  /*44230*/  IADD3 R28, R15, c[0x0][0x198], RZ ;  /* 0x000066000f1c7a10 */ /* 0x000fe20007ffe0ff */
[----:B------:R-:W-:Y:S01]  /*44240*/  @P2 STG.E [R62.64], R103 ;  /* 0x000000673e002986 */ /* 0x000fe2000c101904 */
[----:B------:R-:W-:-:S02]  /*44250*/  ISETP.LT.AND P5, PT, R41, c[0x0][0x17c], !P0 ;  /* 0x00005f0029007a0c */ /* 0x000fc400047a1270 */
[----:B------:R-:W-:Y:S02]  /*44260*/  IADD3 R41, R252, 0x16f, RZ ;  /* 0x0000016ffc297810 */ /* 0x000fe40007ffe0ff */
[----:B------:R-:W-:Y:S02]  /*44270*/  LEA.HI.X.SX32 R65, R13, R4, 0x2, P4 ;  /* 0x000000040d417211 */ /* 0x000fe400020f16ff */
[----:B--2---:R-:W-:Y:S02]  /*44280*/  LEA R66, P2, R61, R3, 0x2 ;  /* 0x000000033d427211 */ /* 0x004fe400078410ff */
[----:B------:R-:W-:Y:S01]  /*44290*/  IADD3 R13, R28, c[0x0][0x198], RZ ;  /* 0x000066001c0d7a10 */ /* 0x000fe20007ffe0ff */
[----:B------:R1:W-:Y:S01]  /*442a0*/  @P3 STG.E [R64.64], R180 ;  /* 0x000000b440003986 */ /* 0x0003e2000c101904 */
[----:B------:R-:W-:Y:S02]  /*442b0*/  IADD3 R42, R252, 0x16e, RZ ;  /* 0x0000016efc2a7810 */ /* 0x000fe40007ffe0ff */
[----:B------:R-:W-:-:S02]  /*442c0*/  ISETP.LT.AND P1, PT, R41, c[0x0][0x17c], !P0 ;  /* 0x00005f0029007a0c */ /* 0x000fc40004721270 */
[-C--:B------:R-:W-:Y:S02]  /*442d0*/  LEA.HI.X.SX32 R67, R61, R4.reuse, 0x2, P2 ;  /* 0x000000043d437211 */ /* 0x080fe400010f16ff */
[----:B------:R-:W-:Y:S02]  /*442e0*/  IADD3 R41, R13, c[0x0][0x198], RZ ;  /* 0x000066000d297a10 */ /* 0x000fe40007ffe0ff */
[----:B------:R-:W-:Y:S01]  /*442f0*/  LEA R58, P3, R14, R3, 0x2 ;  /* 0x000000030e3a7211 */ /* 0x000fe200078610ff */
[----:B------:R2:W-:Y:S01]  /*44300*/  STL.64 [R1+0x50], R66 ;  /* 0x0000504201007387 */ /* 0x0005e20000100a00 */
[----:B------:R-:W-:Y:S02]  /*44310*/  ISETP.LT.AND P6, PT, R42, c[0x0][0x17c], !P0 ;  /* 0x00005f002a007a0c */ /* 0x000fe400047c1270 */
[----:B------:R-:W-:Y:S02]  /*44320*/  IADD3 R42, R41, c[0x0][0x198], RZ ;  /* 0x00006600292a7a10 */ /* 0x000fe40007ffe0ff */
[----:B------:R-:W-:-:S02]  /*44330*/  LEA.HI.X.SX32 R59, R14, R4, 0x2, P3 ;  /* 0x000000040e3b7211 */ /* 0x000fc400018f16ff */
[-C--:B-1----:R-:W-:Y:S02]  /*44340*/  LEA R64, P3, R6, R3.reuse, 0x2 ;  /* 0x0000000306407211 */ /* 0x082fe400078610ff */
[----:B------:R-:W-:Y:S02]  /*44350*/  IADD3 R14, R42, c[0x0][0x198], RZ ;  /* 0x000066002a0e7a10 */ /* 0x000fe40007ffe0ff */
[C---:B--2---:R-:W-:Y:S01]  /*44360*/  LEA R66, P2, R23.reuse, R3, 0x2 ;  /* 0x0000000317427211 */ /* 0x044fe200078410ff */
[----:B------:R1:W-:Y:S01]  /*44370*/  STL.64 [R1+0x48], R58 ;  /* 0x0000483a01007387 */ /* 0x0003e20000100a00 */
[-C--:B------:R-:W-:Y:S02]  /*44380*/  LEA.HI.X.SX32 R65, R6, R4.reuse, 0x2, P3 ;  /* 0x0000000406417211 */ /* 0x080fe400018f16ff */
[----:B------:R-:W-:Y:S02]  /*44390*/  LEA.HI.X.SX32 R67, R23, R4, 0x2, P2 ;  /* 0x0000000417437211 */ /* 0x000fe400010f16ff */
[----:B------:R-:W-:-:S03]  /*443a0*/  IADD3 R23, R14, c[0x0][0x198], RZ ;  /* 0x000066000e177a10 */ /* 0x000fc60007ffe0ff */
[----:B------:R2:W-:Y:S01]  /*443b0*/  STL.64 [R1+0x40], R66 ;  /* 0x0000404201007387 */ /* 0x0005e20000100a00 */
[----:B-1----:R-:W-:-:S03]  /*443c0*/  LEA R58, P4, R40, R3, 0x2 ;  /* 0x00000003283a7211 */ /* 0x002fc600078810ff */
[----:B------:R1:W-:Y:S01]  /*443d0*/  STL.64 [R1+0x38], R64 ;  /* 0x0000384001007387 */ /* 0x0003e20000100a00 */
[-C--:B------:R-:W-:Y:S02]  /*443e0*/  LEA.HI.X.SX32 R59, R40, R4.reuse, 0x2, P4 ;  /* 0x00000004283b7211 */ /* 0x080fe400020f16ff */
[----:B------:R-:W-:Y:S02]  /*443f0*/  IADD3 R40, R23, c[0x0][0x198], RZ ;  /* 0x0000660017287a10 */ /* 0x000fe40007ffe0ff */
[CC--:B--2---:R-:W-:Y:S02]  /*44400*/  LEA R66, P2, R5.reuse, R3.reuse, 0x2 ;  /* 0x0000000305427211 */ /* 0x0c4fe400078410ff */
[----:B-1----:R-:W-:Y:S02]  /*44410*/  LEA R64, P3, R60, R3, 0x2 ;  /* 0x000000033c407211 */ /* 0x002fe400078610ff */
[----:B------:R-:W-:Y:S02]  /*44420*/  LEA.HI.X.SX32 R67, R5, R4, 0x2, P2 ;  /* 0x0000000405437211 */ /* 0x000fe400010f16ff */
[----:B------:R-:W-:-:S02]  /*44430*/  IADD3 R6, R40, c[0x0][0x198], RZ ;  /* 0x0000660028067a10 */ /* 0x000fc40007ffe0ff */
[----:B------:R-:W-:Y:S01]  /*44440*/  LEA.HI.X.SX32 R65, R60, R4, 0x2, P3 ;  /* 0x000000043c417211 */ /* 0x000fe200018f16ff */
[----:B------:R1:W-:Y:S01]  /*44450*/  STL.64 [R1+0x30], R58 ;  /* 0x0000303a01007387 */ /* 0x0003e20000100a00 */
[----:B------:R-:W-:-:S03]  /*44460*/  IADD3 R5, R6, c[0x0][0x198], RZ ;  /* 0x0000660006057a10 */ /* 0x000fc60007ffe0ff */
[----:B------:R-:W-:Y:S04]  /*44470*/  STL.64 [R1+0x28], R66 ;  /* 0x0000284201007387 */ /* 0x000fe80000100a00 */
[----:B------:R2:W-:Y:S01]  /*44480*/  STL.64 [R1+0x20], R64 ;  /* 0x0000204001007387 */ /* 0x0005e20000100a00 */
[----:B-1----:R-:W-:-:S04]  /*44490*/  LEA R58, P4, R39, R3, 0x2 ;  /* 0x00000003273a7211 */ /* 0x002fc800078810ff */
[-C--:B------:R-:W-:Y:S02]  /*444a0*/  LEA.HI.X.SX32 R59, R39, R4.reuse, 0x2, P4 ;  /* 0x00000004273b7211 */ /* 0x080fe400020f16ff */
[----:B------:R-:W-:Y:S02]  /*444b0*/  IADD3 R39, R5, c[0x0][0x198], RZ ;  /* 0x0000660005277a10 */ /* 0x000fe40007ffe0ff */
[-C--:B--2---:R-:W-:Y:S02]  /*444c0*/  LEA R64, P2, R22, R3.reuse, 0x2 ;  /* 0x0000000316407211 */ /* 0x084fe400078410ff */
[-C--:B------:R-:W-:Y:S02]  /*444d0*/  LEA R60, P3, R56, R3.reuse, 0x2 ;  /* 0x00000003383c7211 */ /* 0x080fe400078610ff */
[----:B------:R-:W-:Y:S01]  /*444e0*/  LEA.HI.X.SX32 R65, R22, R4, 0x2, P2 ;  /* 0x0000000416417211 */ /* 0x000fe200010f16ff */
[----:B------:R1:W-:Y:S01]  /*444f0*/  STL.64 [R1+0x18], R58 ;  /* 0x0000183a01007387 */ /* 0x0003e20000100a00 */
[----:B------:R-:W-:-:S02]  /*44500*/  LEA R250, P2, R7, R3, 0x2 ;  /* 0x0000000307fa7211 */ /* 0x000fc400078410ff */
[----:B------:R-:W-:Y:S02]  /*44510*/  IADD3 R22, R39, c[0x0][0x198], RZ ;  /* 0x0000660027167a10 */ /* 0x000fe40007ffe0ff */
[-C--:B------:R-:W-:Y:S02]  /*44520*/  LEA.HI.X.SX32 R61, R56, R4.reuse, 0x2, P3 ;  /* 0x00000004383d7211 */ /* 0x080fe400018f16ff */
[-C--:B------:R-:W-:Y:S02]  /*44530*/  LEA R244, P3, R38, R3.reuse, 0x2 ;  /* 0x0000000326f47211 */ /* 0x080fe400078610ff */
[----:B------:R-:W-:Y:S02]  /*44540*/  LEA.HI.X.SX32 R251, R7, R4, 0x2, P2 ;  /* 0x0000000407fb7211 */ /* 0x000fe400010f16ff */
[----:B-1----:R-:W-:Y:S02]  /*44550*/  LEA R58, P4, R57, R3, 0x2 ;  /* 0x00000003393a7211 */ /* 0x002fe400078810ff */
[----:B------:R-:W-:-:S02]  /*44560*/  IADD3 R7, R22, c[0x0][0x198], RZ ;  /* 0x0000660016077a10 */ /* 0x000fc40007ffe0ff */
[-C--:B------:R-:W-:Y:S02]  /*44570*/  LEA.HI.X.SX32 R59, R57, R4.reuse, 0x2, P4 ;  /* 0x00000004393b7211 */ /* 0x080fe400020f16ff */
[-C--:B------:R-:W-:Y:S02]  /*44580*/  LEA R246, P4, R55, R3.reuse, 0x2 ;  /* 0x0000000337f67211 */ /* 0x080fe400078810ff */
[-C--:B------:R-:W-:Y:S02]  /*44590*/  LEA.HI.X.SX32 R245, R38, R4.reuse, 0x2, P3 ;  /* 0x0000000426f57211 */ /* 0x080fe400018f16ff */
[----:B------:R-:W-:Y:S02]  /*445a0*/  LEA R240, P2, R8, R3, 0x2 ;  /* 0x0000000308f07211 */ /* 0x000fe400078410ff */
[----:B------:R-:W-:Y:S02]  /*445b0*/  IADD3 R38, R7, c[0x0][0x198], RZ ;  /* 0x0000660007267a10 */ /* 0x000fe40007ffe0ff */
[----:B------:R-:W-:-:S02]  /*445c0*/  LEA.HI.X.SX32 R247, R55, R4, 0x2, P4 ;  /* 0x0000000437f77211 */ /* 0x000fc400020f16ff */
[-C--:B------:R-:W-:Y:S02]  /*445d0*/  LEA R236, P4, R11, R3.reuse, 0x2 ;  /* 0x000000030bec7211 */ /* 0x080fe400078810ff */
[-C--:B------:R-:W-:Y:S02]  /*445e0*/  LEA.HI.X.SX32 R241, R8, R4.reuse, 0x2, P2 ;  /* 0x0000000408f17211 */ /* 0x080fe400010f16ff */
[----:B------:R-:W-:Y:S02]  /*445f0*/  IADD3 R8, R38, c[0x0][0x198], RZ ;  /* 0x0000660026087a10 */ /* 0x000fe40007ffe0ff */
[----:B------:R-:W-:Y:S02]  /*44600*/  LEA R242, P3, R37, R3, 0x2 ;  /* 0x0000000325f27211 */ /* 0x000fe400078610ff */
[----:B------:R-:W-:Y:S02]  /*44610*/  LEA.HI.X.SX32 R237, R11, R4, 0x2, P4 ;  /* 0x000000040bed7211 */ /* 0x000fe400020f16ff */
[----:B------:R-:W-:-:S02]  /*44620*/  IADD3 R11, R8, c[0x0][0x198], RZ ;  /* 0x00006600080b7a10 */ /* 0x000fc40007ffe0ff */
[-C--:B------:R-:W-:Y:S02]  /*44630*/  LEA R238, P2, R10, R3.reuse, 0x2 ;  /* 0x000000030aee7211 */ /* 0x080fe400078410ff */
[-C--:B------:R-:W-:Y:S02]  /*44640*/  LEA.HI.X.SX32 R243, R37, R4.reuse, 0x2, P3 ;  /* 0x0000000425f37211 */ /* 0x080fe400018f16ff */
[----:B------:R-:W-:Y:S02]  /*44650*/  IADD3 R37, R11, c[0x0][0x198], RZ ;  /* 0x000066000b257a10 */ /* 0x000fe40007ffe0ff */
[-C--:B------:R-:W-:Y:S02]  /*44660*/  LEA R232, P3, R54, R3.reuse, 0x2 ;  /* 0x0000000336e87211 */ /* 0x080fe400078610ff */
[----:B------:R-:W-:Y:S02]  /*44670*/  LEA.HI.X.SX32 R239, R10, R4, 0x2, P2 ;  /* 0x000000040aef7211 */ /* 0x000fe400010f16ff */
[----:B------:R-:W-:-:S02]  /*44680*/  LEA R228, P2, R0, R3, 0x2 ;  /* 0x0000000300e47211 */ /* 0x000fc400078410ff */
[----:B------:R-:W-:Y:S02]  /*44690*/  IADD3 R10, R37, c[0x0][0x198], RZ ;  /* 0x00006600250a7a10 */ /* 0x000fe40007ffe0ff */
[-C--:B------:R-:W-:Y:S02]  /*446a0*/  LEA.HI.X.SX32 R233, R54, R4.reuse, 0x2, P3 ;  /* 0x0000000436e97211 */ /* 0x080fe400018f16ff */
[----:B------:R-:W-:Y:S02]  /*446b0*/  LEA R230, P3, R36, R3, 0x2 ;  /* 0x0000000324e67211 */ /* 0x000fe400078610ff */
[-C--:B------:R-:W-:Y:S02]  /*446c0*/  LEA.HI.X.SX32 R229, R0, R4.reuse, 0x2, P2 ;  /* 0x0000000400e57211 */ /* 0x080fe400010f16ff */
[----:B------:R-:W-:Y:S02]  /*446d0*/  IADD3 R0, R10, c[0x0][0x198], RZ ;  /* 0x000066000a007a10 */ /* 0x000fe40007ffe0ff */
[----:B------:R-:W-:-:S02]  /*446e0*/  LEA.HI.X.SX32 R231, R36, R4, 0x2, P3 ;  /* 0x0000000424e77211 */ /* 0x000fc400018f16ff */
[-C--:B------:R-:W-:Y:S02]  /*446f0*/  LEA R226, P2, R9, R3.reuse, 0x2 ;  /* 0x0000000309e27211 */ /* 0x080fe400078410ff */
[----:B------:R-:W-:Y:S02]  /*44700*/  IADD3 R36, R0, c[0x0][0x198], RZ ;  /* 0x0000660000247a10 */ /* 0x000fe40007ffe0ff */
[----:B------:R-:W-:Y:S02]  /*44710*/  LEA R220, P3, R17, R3, 0x2 ;  /* 0x0000000311dc7211 */ /* 0x000fe400078610ff */
[-C--:B------:R-:W-:Y:S02]  /*44720*/  LEA.HI.X.SX32 R227, R9, R4.reuse, 0x2, P2 ;  /* 0x0000000409e37211 */ /* 0x080fe400010f16ff */
[----:B------:R-:W-:Y:S02]  /*44730*/  IADD3 R9, R36, c[0x0][0x198], RZ ;  /* 0x0000660024097a10 */ /* 0x000fe40007ffe0ff */
[----:B------:R-:W-:-:S02]  /*44740*/  LEA.HI.X.SX32 R221, R17, R4, 0x2, P3 ;  /* 0x0000000411dd7211 */ /* 0x000fc400018f16ff */
[-C--:B------:R-:W-:Y:S02]  /*44750*/  LEA R216, P2, R35, R3.reuse, 0x2 ;  /* 0x0000000323d87211 */ /* 0x080fe400078410ff */
[----:B------:R-:W-:Y:S02]  /*44760*/  IADD3 R17, R9, c[0x0][0x198], RZ ;  /* 0x0000660009117a10 */ /* 0x000fe40007ffe0ff */
[C---:B------:R-:W-:Y:S02]  /*44770*/  LEA R218, P3, R16.reuse, R3, 0x2 ;  /* 0x0000000310da7211 */ /* 0x040fe400078610ff */
        /* <DEDUP_REMOVED lines=10> */
[-C--:B------:R-:W-:Y:S02]  /*44820*/  LEA R234, P4, R53, R3.reuse, 0x2 ;  /* 0x0000000335ea7211 */ /* 0x080fe400078810ff */
[----:B------:R-:W-:Y:S02]  /*44830*/  IADD3 R34, R30, c[0x0][0x198], RZ ;  /* 0x000066001e227a10 */ /* 0x000fe40007ffe0ff */
[----:B------:R-:W-:Y:S02]  /*44840*/  LEA R206, P3, R25, R3, 0x2 ;  /* 0x0000000319ce7211 */ /* 0x000fe400078610ff */
[-C--:B------:R-:W-:Y:S02]  /*44850*/  LEA.HI.X.SX32 R205, R12, R4.reuse, 0x2, P2 ;  /* 0x000000040ccd7211 */ /* 0x080fe400010f16ff */
[----:B------:R-:W-:-:S02]  /*44860*/  LEA.HI.X.SX32 R235, R53, R4, 0x2, P4 ;  /* 0x0000000435eb7211 */ /* 0x000fc400020f16ff */
[----:B------:R-:W-:Y:S02]  /*44870*/  IADD3 R12, R34, c[0x0][0x198], RZ ;  /* 0x00006600220c7a10 */ /* 0x000fe40007ffe0ff */
[-C--:B------:R-:W-:Y:S02]  /*44880*/  LEA R224, P4, R52, R3.reuse, 0x2 ;  /* 0x0000000334e07211 */ /* 0x080fe400078810ff */
[-C--:B------:R-:W-:Y:S02]  /*44890*/  LEA.HI.X.SX32 R207, R25, R4.reuse, 0x2, P3 ;  /* 0x0000000419cf7211 */ /* 0x080fe400018f16ff */
[----:B------:R-:W-:Y:S02]  /*448a0*/  LEA R202, P2, R33, R3, 0x2 ;  /* 0x0000000321ca7211 */ /* 0x000fe400078410ff */
[----:B------:R-:W-:Y:S02]  /*448b0*/  IADD3 R25, R12, c[0x0][0x198], RZ ;  /* 0x000066000c197a10 */ /* 0x000fe40007ffe0ff */
[----:B------:R-:W-:-:S02]  /*448c0*/  LEA.HI.X.SX32 R225, R52, R4, 0x2, P4 ;  /* 0x0000000434e17211 */ /* 0x000fc400020f16ff */
[-C--:B------:R-:W-:Y:S02]  /*448d0*/  LEA R222, P4, R51, R3.reuse, 0x2 ;  /* 0x0000000333de7211 */ /* 0x080fe400078810ff */
[-C--:B------:R-:W-:Y:S02]  /*448e0*/  LEA R196, P3, R27, R3.reuse, 0x2 ;  /* 0x000000031bc47211 */ /* 0x080fe400078610ff */
[-C--:B------:R-:W-:Y:S02]  /*448f0*/  LEA.HI.X.SX32 R203, R33, R4.reuse, 0x2, P2 ;  /* 0x0000000421cb7211 */ /* 0x080fe400010f16ff */
[----:B------:R-:W-:Y:S02]  /*44900*/  IADD3 R33, R25, c[0x0][0x198], RZ ;  /* 0x0000660019217a10 */ /* 0x000fe40007ffe0ff */
[----:B------:R-:W-:Y:S02]  /*44910*/  LEA.HI.X.SX32 R223, R51, R4, 0x2, P4 ;  /* 0x0000000433df7211 */ /* 0x000fe400020f16ff */
[----:B------:R-:W-:-:S02]  /*44920*/  LEA R212, P4, R50, R3, 0x2 ;  /* 0x0000000332d47211 */ /* 0x000fc400078810ff */
[-C--:B------:R-:W-:Y:S02]  /*44930*/  LEA.HI.X.SX32 R197, R27, R4.reuse, 0x2, P3 ;  /* 0x000000041bc57211 */ /* 0x080fe400018f16ff */
[-C--:B------:R-:W-:Y:S02]  /*44940*/  LEA R192, P2, R24, R3.reuse, 0x2 ;  /* 0x0000000318c07211 */ /* 0x080fe400078410ff */
[----:B------:R-:W-:Y:S02]  /*44950*/  IADD3 R27, R33, c[0x0][0x198], RZ ;  /* 0x00006600211b7a10 */ /* 0x000fe40007ffe0ff */
[-C--:B------:R-:W-:Y:S02]  /*44960*/  LEA.HI.X.SX32 R213, R50, R4.reuse, 0x2, P4 ;  /* 0x0000000432d57211 */ /* 0x080fe400020f16ff */
[----:B------:R-:W-:Y:S02]  /*44970*/  LEA R194, P3, R32, R3, 0x2 ;  /* 0x0000000320c27211 */ /* 0x000fe400078610ff */
[----:B------:R-:W-:-:S02]  /*44980*/  LEA.HI.X.SX32 R193, R24, R4, 0x2, P2 ;  /* 0x0000000418c17211 */ /* 0x000fc400010f16ff */
[-C--:B------:R-:W-:Y:S02]  /*44990*/  LEA R210, P4, R49, R3.reuse, 0x2 ;  /* 0x0000000331d27211 */ /* 0x080fe400078810ff */
[----:B------:R-:W-:Y:S02]  /*449a0*/  IADD3 R24, R27, c[0x0][0x198], RZ ;  /* 0x000066001b187a10 */ /* 0x000fe40007ffe0ff */
[-C--:B------:R-:W-:Y:S02]  /*449b0*/  LEA.HI.X.SX32 R195, R32, R4.reuse, 0x2, P3 ;  /* 0x0000000420c37211 */ /* 0x080fe400018f16ff */
[----:B------:R-:W-:Y:S02]  /*449c0*/  LEA R190, P2, R18, R3, 0x2 ;  /* 0x0000000312be7211 */ /* 0x000fe400078410ff */
[----:B------:R-:W-:Y:S02]  /*449d0*/  LEA.HI.X.SX32 R211, R49, R4, 0x2, P4 ;  /* 0x0000000431d37211 */ /* 0x000fe400020f16ff */
[----:B------:R-:W-:-:S02]  /*449e0*/  IADD3 R32, R24, c[0x0][0x198], RZ ;  /* 0x0000660018207a10 */ /* 0x000fc40007ffe0ff */
        /* <DEDUP_REMOVED lines=9> */
[----:B------:R-:W-:Y:S02]  /*44a80*/  LEA.HI.X.SX32 R199, R47, R4, 0x2, P4 ;  /* 0x000000042fc77211 */ /* 0x000fe400020f16ff */
[-C--:B------:R-:W-:Y:S02]  /*44a90*/  LEA R188, P4, R46, R3.reuse, 0x2 ;  /* 0x000000032ebc7211 */ /* 0x080fe400078810ff */
[----:B------:R-:W-:-:S02]  /*44aa0*/  LEA R182, P3, R20, R3, 0x2 ;  /* 0x0000000314b67211 */ /* 0x000fc400078610ff */
[-C--:B------:R-:W-:Y:S02]  /*44ab0*/  LEA.HI.X.SX32 R181, R31, R4.reuse, 0x2, P2 ;  /* 0x000000041fb57211 */ /* 0x080fe400010f16ff */
[----:B------:R-:W-:Y:S02]  /*44ac0*/  IADD3 R31, R26, c[0x0][0x198], RZ ;  /* 0x000066001a1f7a10 */ /* 0x000fe40007ffe0ff */
[-C--:B------:R-:W-:Y:S02]  /*44ad0*/  LEA.HI.X.SX32 R189, R46, R4.reuse, 0x2, P4 ;  /* 0x000000042ebd7211 */ /* 0x080fe400020f16ff */
[----:B------:R-:W-:Y:S02]  /*44ae0*/  LEA.HI.X.SX32 R183, R20, R4, 0x2, P3 ;  /* 0x0000000414b77211 */ /* 0x000fe400018f16ff */
[-C--:B------:R-:W-:Y:S02]  /*44af0*/  LEA R178, P2, R19, R3.reuse, 0x2 ;  /* 0x0000000313b27211 */ /* 0x080fe400078410ff */
[----:B------:R-:W-:-:S02]  /*44b00*/  LEA R186, P4, R45, R3, 0x2 ;  /* 0x000000032dba7211 */ /* 0x000fc400078810ff */
[----:B------:R-:W-:Y:S02]  /*44b10*/  IADD3 R20, R31, c[0x0][0x198], RZ ;  /* 0x000066001f147a10 */ /* 0x000fe40007ffe0ff */
[-C--:B------:R-:W-:Y:S02]  /*44b20*/  LEA R172, P3, R29, R3.reuse, 0x2 ;  /* 0x000000031dac7211 */ /* 0x080fe400078610ff */
[-C--:B------:R-:W-:Y:S02]  /*44b30*/  LEA.HI.X.SX32 R179, R19, R4.reuse, 0x2, P2 ;  /* 0x0000000413b37211 */ /* 0x080fe400010f16ff */
[----:B------:R-:W-:Y:S02]  /*44b40*/  LEA.HI.X.SX32 R187, R45, R4, 0x2, P4 ;  /* 0x000000042dbb7211 */ /* 0x000fe400020f16ff */
[----:B------:R-:W-:Y:S02]  /*44b50*/  IADD3 R19, R20, c[0x0][0x198], RZ ;  /* 0x0000660014137a10 */ /* 0x000fe40007ffe0ff */
        /* <DEDUP_REMOVED lines=33> */
[-C--:B------:R-:W-:Y:S02]  /*44d70*/  LEA R162, P4, R42, R3.reuse, 0x2 ;  /* 0x000000032aa27211 */ /* 0x080fe400078810ff */
[----:B------:R-:W-:Y:S02]  /*44d80*/  LEA R146, P3, R7, R3, 0x2 ;  /* 0x0000000307927211 */ /* 0x000fe400078610ff */
[----:B------:R-:W-:Y:S02]  /*44d90*/  LEA.HI.X.SX32 R145, R22, R4, 0x2, P2 ;  /* 0x0000000416917211 */ /* 0x000fe400010f16ff */
[----:B------:R-:W-:-:S02]  /*44da0*/  IADD3 R22, R5, c[0x0][0x198], RZ ;  /* 0x0000660005167a10 */ /* 0x000fc40007ffe0ff */
[-C--:B------:R-:W-:Y:S02]  /*44db0*/  LEA.HI.X.SX32 R163, R42, R4.reuse, 0x2, P4 ;  /* 0x000000042aa37211 */ /* 0x080fe400020f16ff */
[----:B------:R-:W-:Y:S02]  /*44dc0*/  LEA.HI.X.SX32 R147, R7, R4, 0x2, P3 ;  /* 0x0000000407937211 */ /* 0x000fe400018f16ff */
[-C--:B------:R-:W-:Y:S02]  /*44dd0*/  LEA R142, P2, R8, R3.reuse, 0x2 ;  /* 0x00000003088e7211 */ /* 0x080fe400078410ff */
[-C--:B------:R-:W-:Y:S02]  /*44de0*/  LEA R152, P4, R40, R3.reuse, 0x2 ;  /* 0x0000000328987211 */ /* 0x080fe400078810ff */
[----:B------:R-:W-:Y:S02]  /*44df0*/  IADD3 R7, R22, c[0x0][0x198], RZ ;  /* 0x0000660016077a10 */ /* 0x000fe40007ffe0ff */
[----:B------:R-:W-:-:S02]  /*44e00*/  LEA R136, P3, R11, R3, 0x2 ;  /* 0x000000030b887211 */ /* 0x000fc400078610ff */
[-C--:B------:R-:W-:Y:S02]  /*44e10*/  LEA.HI.X.SX32 R143, R8, R4.reuse, 0x2, P2 ;  /* 0x00000004088f7211 */ /* 0x080fe400010f16ff */
[-C--:B------:R-:W-:Y:S02]  /*44e20*/  LEA.HI.X.SX32 R153, R40, R4.reuse, 0x2, P4 ;  /* 0x0000000428997211 */ /* 0x080fe400020f16ff */
[----:B------:R-:W-:Y:S02]  /*44e30*/  IADD3 R8, R7, c[0x0][0x198], RZ ;  /* 0x0000660007087a10 */ /* 0x000fe40007ffe0ff */
[-C--:B------:R-:W-:Y:S02]  /*44e40*/  LEA R150, P4, R39, R3.reuse, 0x2 ;  /* 0x0000000327967211 */ /* 0x080fe400078810ff */
[----:B------:R-:W-:Y:S02]  /*44e50*/  LEA.HI.X.SX32 R137, R11, R4, 0x2, P3 ;  /* 0x000000040b897211 */ /* 0x000fe400018f16ff */
[----:B------:R-:W-:-:S02]  /*44e60*/  LEA R132, P2, R10, R3, 0x2 ;  /* 0x000000030a847211 */ /* 0x000fc400078410ff */
[----:B------:R-:W-:Y:S02]  /*44e70*/  IADD3 R11, R8, c[0x0][0x198], RZ ;  /* 0x00006600080b7a10 */ /* 0x000fe40007ffe0ff */
[-C--:B------:R-:W-:Y:S02]  /*44e80*/  LEA.HI.X.SX32 R151, R39, R4.reuse, 0x2, P4 ;  /* 0x0000000427977211 */ /* 0x080fe400020f16ff */
[-C--:B------:R-:W-:Y:S02]  /*44e90*/  LEA R140, P4, R38, R3.reuse, 0x2 ;  /* 0x00000003268c7211 */ /* 0x080fe400078810ff */
[----:B------:R-:W-:Y:S02]  /*44ea0*/  LEA R134, P3, R0, R3, 0x2 ;  /* 0x0000000300867211 */ /* 0x000fe400078610ff */
[----:B------:R-:W-:Y:S02]  /*44eb0*/  LEA.HI.X.SX32 R133, R10, R4, 0x2, P2 ;  /* 0x000000040a857211 */ /* 0x000fe400010f16ff */
        /* <DEDUP_REMOVED lines=9> */
[-C--:B------:R-:W-:Y:S02]  /*44f50*/  LEA R128, P4, R36, R3.reuse, 0x2 ;  /* 0x0000000324807211 */ /* 0x080fe400078810ff */
[----:B------:R-:W-:Y:S01]  /*44f60*/  IADD3 R9, R0, c[0x0][0x198], RZ ;  /* 0x0000660000097a10 */ /* 0x000fe20007ffe0ff */
[----:B------:R-:W-:Y:S01]  /*44f70*/  STL.64 [R1+0x10], R64 ;  /* 0x0000104001007387 */ /* 0x000fe20000100a00 */
[-C--:B------:R-:W-:Y:S02]  /*44f80*/  LEA.HI.X.SX32 R125, R17, R4.reuse, 0x2, P3 ;  /* 0x00000004117d7211 */ /* 0x080fe400018f16ff */
[----:B------:R-:W-:Y:S01]  /*44f90*/  LEA R94, P2, R16, R3, 0x2 ;  /* 0x00000003105e7211 */ /* 0x000fe200078410ff */
[----:B------:R-:W-:Y:S01]  /*44fa0*/  STL.64 [R1+0x8], R60 ;  /* 0x0000083c01007387 */ /* 0x000fe20000100a00 */
[----:B------:R-:W-:-:S02]  /*44fb0*/  LEA.HI.X.SX32 R129, R36, R4, 0x2, P4 ;  /* 0x0000000424817211 */ /* 0x000fc400020f16ff */
[----:B------:R-:W-:Y:S01]  /*44fc0*/  IADD3 R17, R9, c[0x0][0x198], RZ ;  /* 0x0000660009117a10 */ /* 0x000fe20007ffe0ff */
[----:B------:R1:W-:Y:S01]  /*44fd0*/  STL.64 [R1], R58 ;  /* 0x0000003a01007387 */ /* 0x0003e20000100a00 */
[-C--:B------:R-:W-:Y:S02]  /*44fe0*/  LEA R126, P4, R35, R3.reuse, 0x2 ;  /* 0x00000003237e7211 */ /* 0x080fe400078810ff */
[-C--:B------:R-:W-:Y:S02]  /*44ff0*/  LEA.HI.X.SX32 R95, R16, R4.reuse, 0x2, P2 ;  /* 0x00000004105f7211 */ /* 0x080fe400010f16ff */
[----:B------:R-:W-:Y:S02]  /*45000*/  IADD3 R16, R17, c[0x0][0x198], RZ ;  /* 0x0000660011107a10 */ /* 0x000fe40007ffe0ff */
[----:B------:R-:W-:Y:S02]  /*45010*/  LEA.HI.X.SX32 R127, R35, R4, 0x2, P4 ;  /* 0x00000004237f7211 */ /* 0x000fe400020f16ff */
[----:B-1----:R-:W-:-:S02]  /*45020*/  LEA R58, P3, R30, R3, 0x2 ;  /* 0x000000031e3a7211 */ /* 0x002fc400078610ff */
[-C--:B------:R-:W-:Y:S02]  /*45030*/  LEA R88, P4, R34, R3.reuse, 0x2 ;  /* 0x0000000322587211 */ /* 0x080fe400078810ff */
[-C--:B------:R-:W-:Y:S01]  /*45040*/  LEA.HI.X.SX32 R59, R30, R4.reuse, 0x2, P3 ;  /* 0x000000041e3b7211 */ /* 0x080fe200018f16ff */
[----:B------:R-:W-:Y:S01]  /*45050*/  STL.64 [R1+0xff0], R250 ;  /* 0x000ff0fa01007387 */ /* 0x000fe20000100a00 */
[-C--:B------:R-:W-:Y:S02]  /*45060*/  LEA R38, P2, R12, R3.reuse, 0x2 ;  /* 0x000000030c267211 */ /* 0x080fe400078410ff */
[-C--:B------:R-:W-:Y:S01]  /*45070*/  LEA R82, P3, R25, R3.reuse, 0x2 ;  /* 0x0000000319527211 */ /* 0x080fe200078610ff */
[----:B------:R-:W-:Y:S01]  /*45080*/  STL.64 [R1+0xff8], R244 ;  /* 0x000ff8f401007387 */ /* 0x000fe20000100a00 */
[----:B------:R-:W-:Y:S02]  /*45090*/  IADD3 R30, R16, c[0x0][0x198], RZ ;  /* 0x00006600101e7a10 */ /* 0x000fe40007ffe0ff */
[----:B------:R-:W-:Y:S01]  /*450a0*/  LEA.HI.X.SX32 R89, R34, R4, 0x2, P4 ;  /* 0x0000000422597211 */ /* 0x000fe200020f16ff */
[----:B------:R-:W-:Y:S01]  /*450b0*/  STL.64 [R1+0x1000], R246 ;  /* 0x001000f601007387 */ /* 0x000fe20000100a00 */
[----:B------:R-:W-:-:S02]  /*450c0*/  LEA R36, P4, R33, R3, 0x2 ;  /* 0x0000000321247211 */ /* 0x000fc400078810ff */
[-C--:B------:R-:W-:Y:S01]  /*450d0*/  LEA.HI.X.SX32 R39, R12, R4.reuse, 0x2, P2 ;  /* 0x000000040c277211 */ /* 0x080fe200010f16ff */
[----:B------:R-:W-:Y:S01]  /*450e0*/  STL.64 [R1+0x1008], R240 ;  /* 0x001008f001007387 */ /* 0x000fe20000100a00 */
[----:B------:R-:W-:Y:S02]  /*450f0*/  LEA.HI.X.SX32 R83, R25, R4, 0x2, P3 ;  /* 0x0000000419537211 */ /* 0x000fe400018f16ff */
[----:B------:R-:W-:Y:S01]  /*45100*/  IADD3 R12, R30, c[0x0][0x198], RZ ;  /* 0x000066001e0c7a10 */ /* 0x000fe20007ffe0ff */
[----:B------:R-:W-:Y:S01]  /*45110*/  STL.64 [R1+0x1010], R242 ;  /* 0x001010f201007387 */ /* 0x000fe20000100a00 */
[----:B------:R-:W-:-:S03]  /*45120*/  LEA R34, P3, R24, R3, 0x2 ;  /* 0x0000000318227211 */ /* 0x000fc600078610ff */
[----:B------:R-:W-:Y:S01]  /*45130*/  STL.64 [R1+0x1018], R236 ;  /* 0x001018ec01007387 */ /* 0x000fe20000100a00 */
[-C--:B------:R-:W-:Y:S02]  /*45140*/  LEA.HI.X.SX32 R37, R33, R4.reuse, 0x2, P4 ;  /* 0x0000000421257211 */ /* 0x080fe400020f16ff */
[-C--:B------:R-:W-:Y:S01]  /*45150*/  LEA R76, P2, R27, R3.reuse, 0x2 ;  /* 0x000000031b4c7211 */ /* 0x080fe200078410ff */
[----:B------:R-:W-:Y:S01]  /*45160*/  STL.64 [R1+0x1020], R238 ;  /* 0x001020ee01007387 */ /* 0x000fe20000100a00 */
[----:B------:R-:W-:Y:S02]  /*45170*/  IADD3 R25, R12, c[0x0][0x198], RZ ;  /* 0x000066000c197a10 */ /* 0x000fe40007ffe0ff */
[----:B------:R-:W-:Y:S01]  /*45180*/  LEA.HI.X.SX32 R35, R24, R4, 0x2, P3 ;  /* 0x0000000418237211 */ /* 0x000fe200018f16ff */
[----:B------:R-:W-:Y:S01]  /*45190*/  STL.64 [R1+0x1028], R232 ;  /* 0x001028e801007387 */ /* 0x000fe20000100a00 */
[----:B------:R-:W-:-:S03]  /*451a0*/  LEA R70, P4, R32, R3, 0x2 ;  /* 0x0000000320467211 */ /* 0x000fc600078810ff */
[----:B------:R-:W-:Y:S01]  /*451b0*/  STL.64 [R1+0x1030], R234 ;  /* 0x001030ea01007387 */ /* 0x000fe20000100a00 */
[----:B------:R-:W-:-:S03]  /*451c0*/  LEA R64, P3, R26, R3, 0x2 ;  /* 0x000000031a407211 */ /* 0x000fc600078610ff */
[----:B------:R-:W-:Y:S01]  /*451d0*/  STL.64 [R1+0x1038], R228 ;  /* 0x001038e401007387 */ /* 0x000fe20000100a00 */
[----:B------:R-:W-:-:S03]  /*451e0*/  LEA.HI.X.SX32 R77, R27, R4, 0x2, P2 ;  /* 0x000000041b4d7211 */ /* 0x000fc600010f16ff */
[----:B------:R-:W-:Y:S01]  /*451f0*/  STL.64 [R1+0x58], R58 ;  /* 0x0000583a01007387 */ /* 0x000fe20000100a00 */
[----:B------:R-:W-:-:S03]  /*45200*/  IADD3 R27, R25, c[0x0][0x198], RZ ;  /* 0x00006600191b7a10 */ /* 0x000fc60007ffe0ff */
[----:B------:R-:W-:Y:S01]  /*45210*/  STL.64 [R1+0x60], R38 ;  /* 0x0000602601007387 */ /* 0x000fe20000100a00 */
[----:B------:R-:W-:-:S03]  /*45220*/  LEA.HI.X.SX32 R71, R32, R4, 0x2, P4 ;  /* 0x0000000420477211 */ /* 0x000fc600020f16ff */
[----:B------:R1:W-:Y:S01]  /*45230*/  STL.64 [R1+0x68], R36 ;  /* 0x0000682401007387 */ /* 0x0003e20000100a00 */
[----:B------:R-:W-:-:S03]  /*45240*/  LEA.HI.X.SX32 R65, R26, R4, 0x2, P3 ;  /* 0x000000041a417211 */ /* 0x000fc600018f16ff */
[----:B------:R2:W-:Y:S01]  /*45250*/  STL.64 [R1+0x70], R34 ;  /* 0x0000702201007387 */ /* 0x0005e20000100a00 */
[-C--:B------:R-:W-:Y:S02]  /*45260*/  LEA R32, P3, R19, R3.reuse, 0x2 ;  /* 0x0000000313207211 */ /* 0x080fe400078610ff */
[----:B------:R-:W-:Y:S02]  /*45270*/  IADD3 R24, R27, c[0x0][0x198], RZ ;  /* 0x000066001b187a10 */ /* 0x000fe40007ffe0ff */
[CC--:B-1----:R-:W-:Y:S02]  /*45280*/  LEA R36, P2, R18.reuse, R3.reuse, 0x2 ;  /* 0x0000000312247211 */ /* 0x0c2fe400078410ff */
[C---:B--2---:R-:W-:Y:S02]  /*45290*/  LEA R34, P4, R31.reuse, R3, 0x2 ;  /* 0x000000031f227211 */ /* 0x044fe400078810ff */
[-C--:B------:R-:W-:Y:S02]  /*452a0*/  LEA.HI.X.SX32 R37, R18, R4.reuse, 0x2, P2 ;  /* 0x0000000412257211 */ /* 0x080fe400010f16ff */
[----:B------:R-:W-:-:S02]  /*452b0*/  LEA.HI.X.SX32 R35, R31, R4, 0x2, P4 ;  /* 0x000000041f237211 */ /* 0x000fc400020f16ff */
[-C--:B------:R-:W-:Y:S02]  /*452c0*/  LEA R58, P2, R20, R3.reuse, 0x2 ;  /* 0x00000003143a7211 */ /* 0x080fe400078410ff */
[-C--:B------:R-:W-:Y:S02]  /*452d0*/  LEA.HI.X.SX32 R33, R19, R4.reuse, 0x2, P3 ;  /* 0x0000000413217211 */ /* 0x080fe400018f16ff */
[----:B------:R-:W-:Y:S02]  /*452e0*/  IADD3 R18, R24, c[0x0][0x198], RZ ;  /* 0x0000660018127a10 */ /* 0x000fe40007ffe0ff */
[C---:B------:R-:W-:Y:S01]  /*452f0*/  LEA R52, P4, R29.reuse, R3, 0x2 ;  /* 0x000000031d347211 */ /* 0x040fe200078810ff */
[----:B------:R-:W-:Y:S01]  /*45300*/  STL.64 [R1+0x78], R36 ;  /* 0x0000782401007387 */ /* 0x000fe20000100a00 */
[-C--:B------:R-:W-:Y:S02]  /*45310*/  LEA.HI.X.SX32 R59, R20, R4.reuse, 0x2, P2 ;  /* 0x00000004143b7211 */ /* 0x080fe400010f16ff */
[----:B------:R-:W-:Y:S01]  /*45320*/  IADD3 R26, R18, c[0x0][0x198], RZ ;  /* 0x00006600121a7a10 */ /* 0x000fe20007ffe0ff */
[----:B------:R1:W-:Y:S01]  /*45330*/  STL.64 [R1+0x80], R34 ;  /* 0x0000802201007387 */ /* 0x0003e20000100a00 */
[----:B------:R-:W-:-:S03]  /*45340*/  LEA.HI.X.SX32 R53, R29, R4, 0x2, P4 ;  /* 0x000000041d357211 */ /* 0x000fc600020f16ff */
[----:B------:R2:W-:Y:S01]  /*45350*/  STL.64 [R1+0x88], R32 ;  /* 0x0000882001007387 */ /* 0x0005e20000100a00 */
[----:B------:R-:W-:Y:S02]  /*45360*/  IADD3 R20, R26, c[0x0][0x198], RZ ;  /* 0x000066001a147a10 */ /* 0x000fe40007ffe0ff */
[CC--:B-1----:R-:W-:Y:S02]  /*45370*/  LEA R34, P2, R21.reuse, R3.reuse, 0x2 ;  /* 0x0000000315227211 */ /* 0x0c2fe400078410ff */
[CC--:B--2---:R-:W-:Y:S02]  /*45380*/  LEA R32, P4, R28.reuse, R3.reuse, 0x2 ;  /* 0x000000031c207211 */ /* 0x0c4fe400078810ff */
[-C--:B------:R-:W-:Y:S02]  /*45390*/  LEA.HI.X.SX32 R35, R21, R4.reuse, 0x2, P2 ;  /* 0x0000000415237211 */ /* 0x080fe400010f16ff */
[----:B------:R-:W-:Y:S02]  /*453a0*/  LEA.HI.X.SX32 R33, R28, R4, 0x2, P4 ;  /* 0x000000041c217211 */ /* 0x000fe400020f16ff */
[----:B------:R-:W-:Y:S01]  /*453b0*/  LEA R46, P3, R15, R3, 0x2 ;  /* 0x000000030f2e7211 */ /* 0x000fe200078610ff */
[----:B------:R-:W-:Y:S01]  /*453c0*/  STL.64 [R1+0x90], R34 ;  /* 0x0000902201007387 */ /* 0x000fe20000100a00 */
[----:B------:R-:W-:-:S02]  /*453d0*/  IADD3 R19, R20, c[0x0][0x198], RZ ;  /* 0x0000660014137a10 */ /* 0x000fc40007ffe0ff */
[----:B------:R-:W-:Y:S01]  /*453e0*/  LEA.HI.X.SX32 R47, R15, R4, 0x2, P3 ;  /* 0x000000040f2f7211 */ /* 0x000fe200018f16ff */
[----:B------:R1:W-:Y:S01]  /*453f0*/  STL.64 [R1+0x98], R32 ;  /* 0x0000982001007387 */ /* 0x0003e20000100a00 */
[----:B------:R-:W-:Y:S02]  /*45400*/  IADD3 R21, R19, c[0x0][0x198], RZ ;  /* 0x0000660013157a10 */ /* 0x000fe40007ffe0ff */
[-C--:B------:R-:W-:Y:S02]  /*45410*/  LEA R40, P2, R13, R3.reuse, 0x2 ;  /* 0x000000030d287211 */ /* 0x080fe400078410ff */
[----:B------:R-:W-:Y:S02]  /*45420*/  IADD3 R15, R21, c[0x0][0x198], RZ ;  /* 0x00006600150f7a10 */ /* 0x000fe40007ffe0ff */
[-C--:B-1----:R-:W-:Y:S02]  /*45430*/  LEA R32, P3, R14, R3.reuse, 0x2 ;  /* 0x000000030e207211 */ /* 0x082fe400078610ff */
[----:B------:R-:W-:-:S02]  /*45440*/  LEA R34, P4, R23, R3, 0x2 ;  /* 0x0000000317227211 */ /* 0x000fc400078810ff */
[-C--:B------:R-:W-:Y:S02]  /*45450*/  LEA.HI.X.SX32 R33, R14, R4.reuse, 0x2, P3 ;  /* 0x000000040e217211 */ /* 0x080fe400018f16ff */
[-C--:B------:R-:W-:Y:S02]  /*45460*/  LEA.HI.X.SX32 R41, R13, R4.reuse, 0x2, P2 ;  /* 0x000000040d297211 */ /* 0x080fe400010f16ff */
[----:B------:R-:W-:Y:S01]  /*45470*/  IADD3 R13, R15, c[0x0][0x198], RZ ;  /* 0x000066000f0d7a10 */ /* 0x000fe20007ffe0ff */
[----:B------:R1:W-:Y:S01]  /*45480*/  STL.64 [R1+0xa0], R32 ;  /* 0x0000a02001007387 */ /* 0x0003e20000100a00 */
[----:B------:R-:W-:Y:S02]  /*45490*/  LEA.HI.X.SX32 R35, R23, R4, 0x2, P4 ;  /* 0x0000000417237211 */ /* 0x000fe400020f16ff */
[----:B------:R-:W-:Y:S02]  /*454a0*/  LEA R36, P2, R6, R3, 0x2 ;  /* 0x0000000306247211 */ /* 0x000fe400078410ff */
[----:B------:R-:W-:-:S02]  /*454b0*/  IADD3 R14, R13, c[0x0][0x198], RZ ;  /* 0x000066000d0e7a10 */ /* 0x000fc40007ffe0ff */
[-C--:B------:R-:W-:Y:S02]  /*454c0*/  LEA.HI.X.SX32 R37, R6, R4.reuse, 0x2, P2 ;  /* 0x0000000406257211 */ /* 0x080fe400010f16ff */
[CC--:B-1----:R-:W-:Y:S02]  /*454d0*/  LEA R32, P4, R22.reuse, R3.reuse, 0x2 ;  /* 0x0000000316207211 */ /* 0x0c2fe400078810ff */
[C---:B------:R-:W-:Y:S02]  /*454e0*/  LEA R28, P3, R5.reuse, R3, 0x2 ;  /* 0x00000003051c7211 */ /* 0x040fe400078610ff */
[-C--:B------:R-:W-:Y:S01]  /*454f0*/  LEA.HI.X.SX32 R33, R22, R4.reuse, 0x2, P4 ;  /* 0x0000000416217211 */ /* 0x080fe200020f16ff */
[----:B------:R-:W-:Y:S01]  /*45500*/  STL.64 [R1+0xa8], R36 ;  /* 0x0000a82401007387 */ /* 0x000fe20000100a00 */
[----:B------:R-:W-:Y:S02]  /*45510*/  IADD3 R6, R14, c[0x0][0x198], RZ ;  /* 0x000066000e067a10 */ /* 0x000fe40007ffe0ff */
[----:B------:R-:W-:Y:S01]  /*45520*/  LEA.HI.X.SX32 R29, R5, R4, 0x2, P3 ;  /* 0x00000004051d7211 */ /* 0x000fe200018f16ff */
[----:B------:R1:W-:Y:S01]  /*45530*/  STL.64 [R1+0xb0], R32 ;  /* 0x0000b02001007387 */ /* 0x0003e20000100a00 */
[----:B------:R-:W-:-:S02]  /*45540*/  IADD3 R5, R6, c[0x0][0x198], RZ ;  /* 0x0000660006057a10 */ /* 0x000fc40007ffe0ff */
[-C--:B------:R-:W-:Y:S01]  /*45550*/  LEA R114, P4, R11, R3.reuse, 0x2 ;  /* 0x000000030b727211 */ /* 0x080fe200078810ff */
[----:B------:R-:W2:Y:S01]  /*45560*/  LDL.LU.64 R244, [R1+0x50] ;  /* 0x0000500001f47983 */ /* 0x000ea20000300a00 */
[-C--:B------:R-:W-:Y:S02]  /*45570*/  LEA R22, P3, R8, R3.reuse, 0x2 ;  /* 0x0000000308167211 */ /* 0x080fe400078610ff */
[----:B-1----:R-:W-:-:S04]  /*45580*/  LEA R32, P2, R7, R3, 0x2 ;  /* 0x0000000307207211 */ /* 0x002fc800078410ff */
[-C--:B------:R-:W-:Y:S02]  /*45590*/  LEA.HI.X.SX32 R33, R7, R4.reuse, 0x2, P2 ;  /* 0x0000000407217211 */ /* 0x080fe400010f16ff */
[----:B------:R-:W-:Y:S02]  /*455a0*/  IADD3 R7, R5, c[0x0][0x198], RZ ;  /* 0x0000660005077a10 */ /* 0x000fe40007ffe0ff */
[-C--:B------:R-:W-:Y:S02]  /*455b0*/  LEA.HI.X.SX32 R115, R11, R4.reuse, 0x2, P4 ;  /* 0x000000040b737211 */ /* 0x080fe400020f16ff */
[----:B------:R-:W-:Y:S02]  /*455c0*/  LEA R108, P2, R10, R3, 0x2 ;  /* 0x000000030a6c7211 */ /* 0x000fe400078410ff */
[----:B------:R-:W-:Y:S02]  /*455d0*/  IADD3 R11, R7, c[0x0][0x198], RZ ;  /* 0x00006600070b7a10 */ /* 0x000fe40007ffe0ff */
[----:B------:R-:W-:-:S02]  /*455e0*/  LEA.HI.X.SX32 R23, R8, R4, 0x2, P3 ;  /* 0x0000000408177211 */ /* 0x000fc400018f16ff */
[-C--:B------:R-:W-:Y:S02]  /*455f0*/  LEA R104, P3, R0, R3.reuse, 0x2 ;  /* 0x0000000300687211 */ /* 0x080fe400078610ff */
[-C--:B------:R-:W-:Y:S02]  /*45600*/  LEA.HI.X.SX32 R109, R10, R4.reuse, 0x2, P2 ;  /* 0x000000040a6d7211 */ /* 0x080fe400010f16ff */
[----:B------:R-:W-:Y:S02]  /*45610*/  IADD3 R10, R11, c[0x0][0x198], RZ ;  /* 0x000066000b0a7a10 */ /* 0x000fe40007ffe0ff */
[----:B------:R-:W-:Y:S02]  /*45620*/  LEA.HI.X.SX32 R105, R0, R4, 0x2, P3 ;  /* 0x0000000400697211 */ /* 0x000fe400018f16ff */
[----:B------:R-:W-:Y:S02]  /*45630*/  LEA R100, P2, R17, R3, 0x2 ;  /* 0x0000000311647211 */ /* 0x000fe400078410ff */
[----:B------:R-:W-:-:S02]  /*45640*/  IADD3 R0, R10, c[0x0][0x198], RZ ;  /* 0x000066000a007a10 */ /* 0x000fc40007ffe0ff */
[-C--:B------:R-:W-:Y:S02]  /*45650*/  LEA R120, P3, R16, R3.reuse, 0x2 ;  /* 0x0000000310787211 */ /* 0x080fe400078610ff */
[-C--:B------:R-:W-:Y:S02]  /*45660*/  LEA.HI.X.SX32 R101, R17, R4.reuse, 0x2, P2 ;  /* 0x0000000411657211 */ /* 0x080fe400010f16ff */
[----:B------:R-:W-:Y:S02]  /*45670*/  IADD3 R17, R0, c[0x0][0x198], RZ ;  /* 0x0000660000117a10 */ /* 0x000fe40007ffe0ff */
[----:B------:R-:W-:Y:S02]  /*45680*/  LEA.HI.X.SX32 R121, R16, R4, 0x2, P3 ;  /* 0x0000000410797211 */ /* 0x000fe400018f16ff */
[----:B------:R-:W-:Y:S02]  /*45690*/  LEA R116, P2, R12, R3, 0x2 ;  /* 0x000000030c747211 */ /* 0x000fe400078410ff */
[----:B------:R-:W-:-:S02]  /*456a0*/  IADD3 R16, R17, c[0x0][0x198], RZ ;  /* 0x0000660011107a10 */ /* 0x000fc40007ffe0ff */
[CC--:B------:R-:W-:Y:S02]  /*456b0*/  LEA R118, P3, R25.reuse, R3.reuse, 0x2 ;  /* 0x0000000319767211 */ /* 0x0c0fe400078610ff */
[-C--:B------:R-:W-:Y:S02]  /*456c0*/  LEA.HI.X.SX32 R117, R12, R4.reuse, 0x2, P2 ;  /* 0x000000040c757211 */ /* 0x080fe400010f16ff */
[----:B------:R-:W-:Y:S02]  /*456d0*/  IADD3 R12, R16, c[0x0][0x198], RZ ;  /* 0x00006600100c7a10 */ /* 0x000fe40007ffe0ff */
[----:B------:R-:W-:Y:S02]  /*456e0*/  LEA.HI.X.SX32 R119, R25, R4, 0x2, P3 ;  /* 0x0000000419777211 */ /* 0x000fe400018f16ff */
[----:B------:R-:W-:Y:S02]  /*456f0*/  LEA R112, P2, R24, R3, 0x2 ;  /* 0x0000000318707211 */ /* 0x000fe400078410ff */
[----:B------:R-:W-:-:S02]  /*45700*/  IADD3 R25, R12, c[0x0][0x198], RZ ;  /* 0x000066000c197a10 */ /* 0x000fc40007ffe0ff */
[-C--:B------:R-:W-:Y:S02]  /*45710*/  LEA R102, P3, R18, R3.reuse, 0x2 ;  /* 0x0000000312667211 */ /* 0x080fe400078610ff */
[-C--:B------:R-:W-:Y:S02]  /*45720*/  LEA.HI.X.SX32 R113, R24, R4.reuse, 0x2, P2 ;  /* 0x0000000418717211 */ /* 0x080fe400010f16ff */
[-C--:B------:R-:W-:Y:S02]  /*45730*/  LEA R8, P4, R9, R3.reuse, 0x2 ;  /* 0x0000000309087211 */ /* 0x080fe400078810ff */
[----:B------:R-:W-:Y:S02]  /*45740*/  IADD3 R24, R25, c[0x0][0x198], RZ ;  /* 0x0000660019187a10 */ /* 0x000fe40007ffe0ff */
[----:B------:R-:W-:Y:S02]  /*45750*/  LEA.HI.X.SX32 R103, R18, R4, 0x2, P3 ;  /* 0x0000000412677211 */ /* 0x000fe400018f16ff */
[----:B------:R-:W-:-:S02]  /*45760*/  LEA R96, P2, R20, R3, 0x2 ;  /* 0x0000000314607211 */ /* 0x000fc400078410ff */
[-C--:B------:R-:W-:Y:S02]  /*45770*/  LEA.HI.X.SX32 R9, R9, R4.reuse, 0x2, P4 ;  /* 0x0000000409097211 */ /* 0x080fe400020f16ff */
[----:B------:R-:W-:Y:S02]  /*45780*/  IADD3 R18, R24, c[0x0][0x198], RZ ;  /* 0x0000660018127a10 */ /* 0x000fe40007ffe0ff */
        /* <DEDUP_REMOVED lines=10> */
[CC--:B------:R-:W-:Y:S02]  /*45830*/  LEA R106, P4, R26.reuse, R3.reuse, 0x2 ;  /* 0x000000031a6a7211 */ /* 0x0c0fe400078810ff */
[----:B------:R-:W-:Y:S02]  /*45840*/  LEA R84, P3, R13, R3, 0x2 ;  /* 0x000000030d547211 */ /* 0x000fe400078610ff */
[-C--:B------:R-:W-:Y:S02]  /*45850*/  LEA.HI.X.SX32 R93, R15, R4.reuse, 0x2, P2 ;  /* 0x000000040f5d7211 */ /* 0x080fe400010f16ff */
[----:B------:R-:W-:Y:S02]  /*45860*/  IADD3 R15, R19, c[0x0][0x198], RZ ;  /* 0x00006600130f7a10 */ /* 0x000fe40007ffe0ff */
[-C--:B------:R-:W-:Y:S02]  /*45870*/  LEA.HI.X.SX32 R107, R26, R4.reuse, 0x2, P4 ;  /* 0x000000041a6b7211 */ /* 0x080fe400020f16ff */
[----:B------:R-:W-:-:S02]  /*45880*/  LEA.HI.X.SX32 R85, R13, R4, 0x2, P3 ;  /* 0x000000040d557211 */ /* 0x000fc400018f16ff */
[CC--:B------:R-:W-:Y:S02]  /*45890*/  LEA R78, P2, R6.reuse, R3.reuse, 0x2 ;  /* 0x00000003064e7211 */ /* 0x0c0fe400078410ff */
        /* <DEDUP_REMOVED lines=14> */
[----:B------:R-:W-:Y:S02]  /*45980*/  IADD3 R62, R252, 0x170, RZ ;  /* 0x00000170fc3e7810 */ /* 0x000fe40007ffe0ff */
[----:B------:R-:W-:Y:S02]  /*45990*/  LEA.HI.X.SX32 R73, R7, R4, 0x2, P4 ;  /* 0x0000000407497211 */ /* 0x000fe400020f16ff */
[----:B------:R-:W-:-:S02]  /*459a0*/  LEA R66, P3, R10, R3, 0x2 ;  /* 0x000000030a427211 */ /* 0x000fc400078610ff */
[-C--:B------:R-:W-:Y:S02]  /*459b0*/  LEA R68, P4, R0, R3.reuse, 0x2 ;  /* 0x0000000300447211 */ /* 0x080fe400078810ff */
[----:B------:R-:W-:Y:S01]  /*459c0*/  IADD3 R7, R11, c[0x0][0x198], RZ ;  /* 0x000066000b077a10 */ /* 0x000fe20007ffe0ff */
[----:B------:R-:W-:Y:S01]  /*459d0*/  IMAD.MOV.U32 R247, RZ, RZ, R62 ;  /* 0x000000fffff77224 */ /* 0x000fe200078e003e */
[-C--:B------:R-:W-:Y:S02]  /*459e0*/  LEA.HI.X.SX32 R67, R10, R4.reuse, 0x2, P3 ;  /* 0x000000040a437211 */ /* 0x080fe400018f16ff */
[----:B------:R-:W-:Y:S02]  /*459f0*/  LEA.HI.X.SX32 R69, R0, R4, 0x2, P4 ;  /* 0x0000000400457211 */ /* 0x000fe400020f16ff */
[-C--:B------:R-:W-:Y:S02]  /*45a00*/  LEA R62, P3, R16, R3.reuse, 0x2 ;  /* 0x00000003103e7211 */ /* 0x080fe400078610ff */
[----:B------:R-:W-:-:S02]  /*45a10*/  LEA R54, P4, R12, R3, 0x2 ;  /* 0x000000030c367211 */ /* 0x000fc400078810ff */
[----:B------:R-:W-:Y:S02]  /*45a20*/  IADD3 R0, R7, c[0x0][0x198], RZ ;  /* 0x0000660007007a10 */ /* 0x000fe40007ffe0ff */
[-C--:B------:R-:W-:Y:S02]  /*45a30*/  LEA.HI.X.SX32 R63, R16, R4.reuse, 0x2, P3 ;  /* 0x00000004103f7211 */ /* 0x080fe400018f16ff */
[----:B------:R-:W-:Y:S02]  /*45a40*/  LEA.HI.X.SX32 R55, R12, R4, 0x2, P4 ;  /* 0x000000040c377211 */ /* 0x000fe400020f16ff */
[----:B------:R-:W-:Y:S02]  /*45a50*/  IADD3 R10, R0, c[0x0][0x198], RZ ;  /* 0x00006600000a7a10 */ /* 0x000fe40007ffe0ff */
[-C--:B------:R-:W-:Y:S02]  /*45a60*/  LEA R48, P3, R24, R3.reuse, 0x2 ;  /* 0x0000000318307211 */ /* 0x080fe400078610ff */
[----:B------:R-:W-:-:S02]  /*45a70*/  LEA R60, P2, R17, R3, 0x2 ;  /* 0x00000003113c7211 */ /* 0x000fc400078410ff */
[-C--:B------:R-:W-:Y:S02]  /*45a80*/  LEA R50, P4, R18, R3.reuse, 0x2 ;  /* 0x0000000312327211 */ /* 0x080fe400078810ff */
[----:B------:R-:W-:Y:S02]  /*45a90*/  IADD3 R12, R10, c[0x0][0x198], RZ ;  /* 0x000066000a0c7a10 */ /* 0x000fe40007ffe0ff */
[-C--:B------:R-:W-:Y:S02]  /*45aa0*/  LEA.HI.X.SX32 R49, R24, R4.reuse, 0x2, P3 ;  /* 0x0000000418317211 */ /* 0x080fe400018f16ff */
[-C--:B------:R-:W-:Y:S02]  /*45ab0*/  LEA.HI.X.SX32 R61, R17, R4.reuse, 0x2, P2 ;  /* 0x00000004113d7211 */ /* 0x080fe400010f16ff */
[----:B------:R-:W-:Y:S02]  /*45ac0*/  LEA.HI.X.SX32 R51, R18, R4, 0x2, P4 ;  /* 0x0000000412337211 */ /* 0x000fe400020f16ff */
[----:B------:R-:W-:-:S02]  /*45ad0*/  LEA R44, P3, R19, R3, 0x2 ;  /* 0x00000003132c7211 */ /* 0x000fc400078610ff */
[-C--:B------:R-:W-:Y:S02]  /*45ae0*/  LEA R56, P2, R25, R3.reuse, 0x2 ;  /* 0x0000000319387211 */ /* 0x080fe400078410ff */
[-C--:B------:R-:W-:Y:S02]  /*45af0*/  LEA R36, P4, R15, R3.reuse, 0x2 ;  /* 0x000000030f247211 */ /* 0x080fe400078810ff */
[----:B------:R-:W-:Y:S01]  /*45b00*/  IADD3 R248, R12, c[0x0][0x198], RZ ;  /* 0x000066000cf87a10 */ /* 0x000fe20007ffe0ff */
[----:B------:R1:W-:Y:S01]  /*45b10*/  STL.64 [R1+0xb8], R32 ;  /* 0x0000b82001007387 */ /* 0x0003e20000100a00 */
[-C--:B------:R-:W-:Y:S02]  /*45b20*/  LEA.HI.X.SX32 R45, R19, R4.reuse, 0x2, P3 ;  /* 0x00000004132d7211 */ /* 0x080fe400018f16ff */
[-C--:B------:R-:W-:Y:S01]  /*45b30*/  LEA.HI.X.SX32 R57, R25, R4.reuse, 0x2, P2 ;  /* 0x0000000419397211 */ /* 0x080fe200010f16ff */
[----:B------:R-:W-:Y:S01]  /*45b40*/  IMAD.MOV.U32 R250, RZ, RZ, R252 ;  /* 0x000000fffffa7224 */ /* 0x000fe200078e00fc */
[----:B------:R-:W-:Y:S01]  /*45b50*/  LEA.HI.X.SX32 R37, R15, R4, 0x2, P4 ;  /* 0x000000040f257211 */ /* 0x000fe200020f16ff */
[----:B------:R-:W2:Y:S01]  /*45b60*/  LDL.LU R251, [R1+0x1dc] ;  /* 0x0001dc0001fb7983 */ /* 0x000ea20000300800 */
[----:B------:R-:W-:-:S02]  /*45b70*/  LEA R30, P3, R6, R3, 0x2 ;  /* 0x00000003061e7211 */ /* 0x000fc400078610ff */
[-C--:B------:R-:W-:Y:S01]  /*45b80*/  LEA R42, P2, R20, R3.reuse, 0x2 ;  /* 0x00000003142a7211 */ /* 0x080fe200078410ff */
[----:B------:R-:W3:Y:S01]  /*45b90*/  LDL.LU.64 R228, [R1+0x48] ;  /* 0x0000480001e47983 */ /* 0x000ee20000300a00 */
[----:B------:R-:W-:Y:S02]  /*45ba0*/  IADD3 R236, R248, c[0x0][0x198], RZ ;  /* 0x00006600f8ec7a10 */ /* 0x000fe40007ffe0ff */
[C---:B-1----:R-:W-:Y:S01]  /*45bb0*/  LEA R32, P4, R5.reuse, R3, 0x2 ;  /* 0x0000000305207211 */ /* 0x042fe200078810ff */
[----:B------:R-:W4:Y:S01]  /*45bc0*/  LDL.LU.64 R234, [R1+0x40] ;  /* 0x0000400001ea7983 */ /* 0x000f220000300a00 */
[-C--:B------:R-:W-:Y:S02]  /*45bd0*/  LEA.HI.X.SX32 R31, R6, R4.reuse, 0x2, P3 ;  /* 0x00000004061f7211 */ /* 0x080fe400018f16ff */
[-C--:B------:R-:W-:Y:S01]  /*45be0*/  LEA.HI.X.SX32 R43, R20, R4.reuse, 0x2, P2 ;  /* 0x00000004142b7211 */ /* 0x080fe200010f16ff */
[----:B------:R-:W3:Y:S01]  /*45bf0*/  LDL.LU.64 R232, [R1+0x38] ;  /* 0x0000380001e87983 */ /* 0x000ee20000300a00 */
[----:B------:R-:W-:-:S02]  /*45c00*/  LEA.HI.X.SX32 R33, R5, R4, 0x2, P4 ;  /* 0x0000000405217211 */ /* 0x000fc400020f16ff */
[-C--:B------:R-:W-:Y:S01]  /*45c10*/  LEA R26, P3, R7, R3.reuse, 0x2 ;  /* 0x00000003071a7211 */ /* 0x080fe200078610ff */
[----:B------:R-:W3:Y:S01]  /*45c20*/  LDL.LU.64 R238, [R1+0x30] ;  /* 0x0000300001ee7983 */ /* 0x000ee20000300a00 */
[----:B------:R-:W-:Y:S02]  /*45c30*/  IADD3 R252, R236, c[0x0][0x198], RZ ;  /* 0x00006600ecfc7a10 */ /* 0x000fe40007ffe0ff */
[-C--:B------:R-:W-:Y:S02]  /*45c40*/  LEA R20, P4, R0, R3.reuse, 0x2 ;  /* 0x0000000300147211 */ /* 0x080fe400078810ff */
[----:B------:R-:W-:Y:S02]  /*45c50*/  LEA R38, P2, R13, R3, 0x2 ;  /* 0x000000030d267211 */ /* 0x000fe400078410ff */
[----:B------:R-:W-:Y:S02]  /*45c60*/  LEA.HI.X.SX32 R27, R7, R4, 0x2, P3 ;  /* 0x00000004071b7211 */ /* 0x000fe400018f16ff */
[----:B------:R-:W-:-:S02]  /*45c70*/  IADD3 R249, R252, c[0x0][0x198], RZ ;  /* 0x00006600fcf97a10 */ /* 0x000fc40007ffe0ff */
[-C--:B------:R-:W-:Y:S02]  /*45c80*/  LEA.HI.X.SX32 R21, R0, R4.reuse, 0x2, P4 ;  /* 0x0000000400157211 */ /* 0x080fe400020f16ff */
[-C--:B------:R-:W-:Y:S02]  /*45c90*/  LEA R18, P3, R10, R3.reuse, 0x2 ;  /* 0x000000030a127211 */ /* 0x080fe400078610ff */
[-C--:B------:R-:W-:Y:S02]  /*45ca0*/  LEA R16, P4, R12, R3.reuse, 0x2 ;  /* 0x000000030c107211 */ /* 0x080fe400078810ff */
[----:B------:R-:W-:Y:S02]  /*45cb0*/  LEA.HI.X.SX32 R39, R13, R4, 0x2, P2 ;  /* 0x000000040d277211 */ /* 0x000fe400010f16ff */
[----:B------:R-:W-:Y:S02]  /*45cc0*/  LEA R24, P2, R11, R3, 0x2 ;  /* 0x000000030b187211 */ /* 0x000fe400078410ff */
[----:B------:R-:W-:-:S02]  /*45cd0*/  IADD3 R5, R249, c[0x0][0x198], RZ ;  /* 0x00006600f9057a10 */ /* 0x000fc40007ffe0ff */
[-C--:B------:R-:W-:Y:S02]  /*45ce0*/  LEA.HI.X.SX32 R19, R10, R4.reuse, 0x2, P3 ;  /* 0x000000040a137211 */ /* 0x080fe400018f16ff */
[-C--:B------:R-:W-:Y:S02]  /*45cf0*/  LEA R14, P3, R248, R3.reuse, 0x2 ;  /* 0x00000003f80e7211 */ /* 0x080fe400078610ff */
[-C--:B------:R-:W-:Y:S02]  /*45d00*/  LEA.HI.X.SX32 R17, R12, R4.reuse, 0x2, P4 ;  /* 0x000000040c117211 */ /* 0x080fe400020f16ff */
[-C--:B------:R-:W-:Y:S02]  /*45d10*/  LEA R12, P4, R236, R3.reuse, 0x2 ;  /* 0x00000003ec0c7211 */ /* 0x080fe400078810ff */
[----:B------:R-:W-:Y:S02]  /*45d20*/  LEA.HI.X.SX32 R25, R11, R4, 0x2, P2 ;  /* 0x000000040b197211 */ /* 0x000fe400010f16ff */
[----:B------:R-:W-:-:S02]  /*45d30*/  LEA R6, P2, R5, R3, 0x2 ;  /* 0x0000000305067211 */ /* 0x000fc400078410ff */
[-C--:B------:R-:W-:Y:S02]  /*45d40*/  LEA.HI.X.SX32 R15, R248, R4.reuse, 0x2, P3 ;  /* 0x00000004f80f7211 */ /* 0x080fe400018f16ff */
[----:B------:R-:W-:Y:S02]  /*45d50*/  LEA R10, P3, R252, R3, 0x2 ;  /* 0x00000003fc0a7211 */ /* 0x000fe400078610ff */
[-C--:B------:R-:W-:Y:S02]  /*45d60*/  LEA.HI.X.SX32 R13, R236, R4.reuse, 0x2, P4 ;  /* 0x00000004ec0d7211 */ /* 0x080fe400020f16ff */
[----:B------:R-:W3:Y:S01]  /*45d70*/  LDL.LU.64 R236, [R1+0x28] ;  /* 0x0000280001ec7983 */ /* 0x000ee20000300a00 */
[-C--:B------:R-:W-:Y:S02]  /*45d80*/  LEA.HI.X.SX32 R7, R5, R4.reuse, 0x2, P2 ;  /* 0x0000000405077211 */ /* 0x080fe400010f16ff */
[----:B------:R-:W-:Y:S01]  /*45d90*/  ISETP.LT.AND P2, PT, R247, c[0x0][0x17c], !P0 ;  /* 0x00005f00f7007a0c */ /* 0x000fe20004741270 */
[----:B------:R-:W3:Y:S01]  /*45da0*/  LDL.LU.64 R242, [R1+0x20] ;  /* 0x0000200001f27983 */ /* 0x000ee20000300a00 */
[----:B------:R-:W-:-:S03]  /*45db0*/  LEA.HI.X.SX32 R11, R252, R4, 0x2, P3 ;  /* 0x00000004fc0b7211 */ /* 0x000fc600018f16ff */
[----:B------:R-:W3:Y:S04]  /*45dc0*/  LDL.LU.64 R240, [R1+0x18] ;  /* 0x0000180001f07983 */ /* 0x000ee80000300a00 */
[----:B------:R-:W3:Y:S04]  /*45dd0*/  LDL.LU.64 R246, [R1+0x10] ;  /* 0x0000100001f67983 */ /* 0x000ee80000300a00 */
[----:B------:R-:W3:Y:S01]  /*45de0*/  LDL.LU R252, [R1+0x990] ;  /* 0x0009900001fc7983 */ /* 0x000ee20000300800 */
[----:B------:R-:W-:Y:S02]  /*45df0*/  IADD3 R5, R250, 0x171, RZ ;  /* 0x00000171fa057810 */ /* 0x000fe40007ffe0ff */
[----:B------:R-:W-:-:S02]  /*45e00*/  LEA R248, P4, R249, R3, 0x2 ;  /* 0x00000003f9f87211 */ /* 0x000fc400078810ff */
[----:B------:R-:W-:Y:S02]  /*45e10*/  ISETP.LT.AND P3, PT, R5, c[0x0][0x17c], !P0 ;  /* 0x00005f0005007a0c */ /* 0x000fe40004761270 */
[----:B------:R-:W4:Y:S01]  /*45e20*/  LDL.LU R5, [R1+0x21c] ;  /* 0x00021c0001057983 */ /* 0x000f220000300800 */
[----:B------:R-:W-:Y:S02]  /*45e30*/  IADD3 R0, R250, 0x172, RZ ;  /* 0x00000172fa007810 */ /* 0x000fe40007ffe0ff */
[----:B------:R-:W-:Y:S01]  /*45e40*/  LEA.HI.X.SX32 R249, R249, R4, 0x2, P4 ;  /* 0x00000004f9f97211 */ /* 0x000fe200020f16ff */
[----:B--2---:R1:W-:Y:S04]  /*45e50*/  @P5 STG.E [R244.64], R251 ;  /* 0x000000fbf4005986 */ /* 0x0043e8000c101904 */
[----:B-1----:R-:W2:Y:S04]  /*45e60*/  LDL.LU.64 R244, [R1+0x8] ;  /* 0x0000080001f47983 */ /* 0x002ea80000300a00 */
[----:B------:R-:W2:Y:S04]  /*45e70*/  LDL.LU.64 R250, [R1] ;  /* 0x0000000001fa7983 */ /* 0x000ea80000300a00 */
[----:B------:R-:W2:Y:S01]  /*45e80*/  LDL.LU R4, [R1+0x3dc] ;  /* 0x0003dc0001047983 */ /* 0x000ea20000300800 */
[----:B---3--:R-:W-:-:S04]  /*45e90*/  IADD3 R3, R252, 0x173, RZ ;  /* 0x00000173fc037810 */ /* 0x008fc80007ffe0ff */
[----:B------:R-:W-:Y:S02]  /*45ea0*/  ISETP.LT.AND P5, PT, R3, c[0x0][0x17c], !P0 ;  /* 0x00005f0003007a0c */ /* 0x000fe400047a1270 */
[----:B------:R-:W3:Y:S01]  /*45eb0*/  LDL.LU R3, [R1+0x218] ;  /* 0x0002180001037983 */ /* 0x000ee20000300800 */
[----:B------:R-:W-:-:S03]  /*45ec0*/  ISETP.LT.AND P4, PT, R0, c[0x0][0x17c], !P0 ;  /* 0x00005f0000007a0c */ /* 0x000fc60004781270 */
[----:B---3--:R1:W-:Y:S04]  /*45ed0*/  @P6 STG.E [R228.64], R3 ;  /* 0x00000003e4006986 */ /* 0x0083e8000c101904 */
[----:B----4-:R3:W-:Y:S01]  /*45ee0*/  @P1 STG.E [R234.64], R5 ;  /* 0x00000005ea001986 */ /* 0x0107e2000c101904 */
[----:B-1----:R-:W-:-:S03]  /*45ef0*/  IADD3 R3, R252, 0x175, RZ ;  /* 0x00000175fc037810 */ /* 0x002fc60007ffe0ff */
[----:B------:R-:W4:Y:S01]  /*45f00*/  LDL.LU.64 R228, [R1+0x1038] ;  /* 0x0010380001e47983 */ /* 0x000f220000300a00 */
[----:B------:R-:W-:-:S03]  /*45f10*/  ISETP.LT.AND P1, PT, R3, c[0x0][0x17c], !P0 ;  /* 0x00005f0003007a0c */ /* 0x000fc60004721270 */
[----:B---3--:R-:W3:Y:S04]  /*45f20*/  LDL.LU.64 R234, [R1+0x1030] ;  /* 0x0010300001ea7983 */ /* 0x008ee80000300a00 */
[----:B------:R-:W2:Y:S04]  /*45f30*/  LDL.LU R5, [R1+0x3ec] ;  /* 0x0003ec0001057983 */ /* 0x000ea80000300800 */
[----:B------:R-:W2:Y:S01]  /*45f40*/  LDL.LU R3, [R1+0x318] ;  /* 0x0003180001037983 */ /* 0x000ea20000300800 */
[----:B------:R-:W-:-:S04]  /*45f50*/  IADD3 R0, R252, 0x174, RZ ;  /* 0x00000174fc007810 */ /* 0x000fc80007ffe0ff */
[----:B------:R-:W-:Y:S02]  /*45f60*/  ISETP.LT.AND P6, PT, R0, c[0x0][0x17c], !P0 ;  /* 0x00005f0000007a0c */ /* 0x000fe400047c1270 */
[----:B------:R-:W-:Y:S01]  /*45f70*/  IADD3 R0, R252, 0x176, RZ ;  /* 0x00000176fc007810 */ /* 0x000fe20007ffe0ff */
[----:B--2---:R1:W-:Y:S03]  /*45f80*/  @P2 STG.E [R232.64], R3 ;  /* 0x00000003e8002986 */ /* 0x0043e6000c101904 */
[----:B------:R-:W-:Y:S01]  /*45f90*/  ISETP.LT.AND P2, PT, R0, c[0x0][0x17c], !P0 ;  /* 0x00005f0000007a0c */ /* 0x000fe20004741270 */
[----:B-1----:R-:W2:Y:S04]  /*45fa0*/  LDL.LU.64 R232, [R1+0x1028] ;  /* 0x0010280001e87983 */ /* 0x002ea80000300a00 */
[----:B------:R-:W2:Y:S01]  /*45fb0*/  LDL.LU R0, [R1+0x31c] ;  /* 0x00031c0001007983 */ /* 0x000ea20000300800 */
[----:B------:R-:W-:-:S03]  /*45fc0*/  IADD3 R3, R252, 0x177, RZ ;  /* 0x00000177fc037810 */ /* 0x000fc60007ffe0ff */
[----:B--2---:R1:W-:Y:S01]  /*45fd0*/  @P3 STG.E [R238.64], R0 ;  /* 0x00000000ee003986 */ /* 0x0043e2000c101904 */
[----:B------:R-:W-:-:S03]  /*45fe0*/  ISETP.LT.AND P3, PT, R3, c[0x0][0x17c], !P0 ;  /* 0x00005f0003007a0c */ /* 0x000fc60004761270 */
        /* <DEDUP_REMOVED lines=21> */
[----:B------:R-:W2:Y:S04]  /*46140*/  LDL.LU R3, [R1+0x3d8] ;  /* 0x0003d80001037983 */ /* 0x000ea80000300800 */
[----:B--2---:R1:W-:Y:S04]  /*46150*/  @P2 STG.E [R244.64], R3 ;  /* 0x00000003f4002986 */ /* 0x0043e8000c101904 */
[----:B------:R2:W-:Y:S01]  /*46160*/  @P3 STG.E [R250.64], R4 ;  /* 0x00000004fa003986 */ /* 0x0005e2000c101904 */
[----:B-1----:R-:W-:-:S03]  /*46170*/  IADD3 R3, R252, 0x17d, RZ ;  /* 0x0000017dfc037810 */ /* 0x002fc60007ffe0ff */
[----:B------:R-:W3:Y:S01]  /*46180*/  LDL.LU.64 R244, [R1+0xff8] ;  /* 0x000ff80001f47983 */ /* 0x000ee20000300a00 */
[----:B------:R-:W-:-:S03]  /*46190*/  ISETP.LT.AND P3, PT, R3, c[0x0][0x17c], !P0 ;  /* 0x00005f0003007a0c */ /* 0x000fc60004761270 */
[----:B--2---:R-:W2:Y:S04]  /*461a0*/  LDL.LU.64 R250, [R1+0xff0] ;  /* 0x000ff00001fa7983 */ /* 0x004ea80000300a00 */
[----:B------:R-:W2:Y:S04]  /*461b0*/  LDL.LU R4, [R1+0x42c] ;  /* 0x00042c0001047983 */ /* 0x000ea80000300800 */
[----:B------:R-:W2:Y:S04]  /*461c0*/  LDL.LU R3, [R1+0x3e8] ;  /* 0x0003e80001037983 */ /* 0x000ea80000300800 */
[----:B--2---:R1:W-:Y:S04]  /*461d0*/  @P4 STG.E [R250.64], R3 ;  /* 0x00000003fa004986 */ /* 0x0043e8000c101904 */
[----:B---3--:R2:W-:Y:S04]  /*461e0*/  @P5 STG.E [R244.64], R5 ;  /* 0x00000005f4005986 */ /* 0x0085e8000c101904 */
[----:B-1----:R-:W3:Y:S04]  /*461f0*/  LDL.LU R250, [R1+0x40c] ;  /* 0x00040c0001fa7983 */ /* 0x002ee80000300800 */
[----:B------:R-:W3:Y:S04]  /*46200*/  LDL.LU R251, [R1+0x41c] ;  /* 0x00041c0001fb7983 */ /* 0x000ee80000300800 */
[----:B--2---:R-:W2:Y:S04]  /*46210*/  LDL.LU R245, [R1+0x408] ;  /* 0x0004080001f57983 */ /* 0x004ea80000300800 */
[----:B------:R-:W3:Y:S04]  /*46220*/  LDL.LU R244, [R1+0x428] ;  /* 0x0004280001f47983 */ /* 0x000ee80000300800 */
[----:B------:R-:W4:Y:S01]  /*46230*/  LDL.LU R5, [R1+0x2c4] ;  /* 0x0002c40001057983 */ /* 0x000f220000300800 */
[----:B------:R-:W-:-:S03]  /*46240*/  IADD3 R0, R252, 0x17c, RZ ;  /* 0x0000017cfc007810 */ /* 0x000fc60007ffe0ff */
[----:B--2---:R1:W-:Y:S04]  /*46250*/  @P6 STG.E [R246.64], R245 ;  /* 0x000000f5f6006986 */ /* 0x0043e8000c101904 */
[----:B-1----:R-:W2:Y:S04]  /*46260*/  LDL.LU R247, [R1+0x418] ;  /* 0x0004180001f77983 */ /* 0x002ea80000300800 */
[----:B------:R-:W4:Y:S04]  /*46270*/  LDL.LU R246, [R1+0x200] ;  /* 0x0002000001f67983 */ /* 0x000f280000300800 */
[----:B---3--:R1:W-:Y:S04]  /*46280*/  @P1 STG.E [R240.64], R250 ;  /* 0x000000faf0001986 */ /* 0x0083e8000c101904 */
[----:B-1----:R-:W3:Y:S04]  /*46290*/  LDL.LU R241, [R1+0x2c0] ;  /* 0x0002c00001f17983 */ /* 0x002ee80000300800 */
[----:B------:R-:W3:Y:S01]  /*462a0*/  LDL.LU R250, [R1+0x204] ;  /* 0x0002040001fa7983 */ /* 0x000ee20000300800 */
[----:B------:R-:W-:-:S02]  /*462b0*/  ISETP.LT.AND P2, PT, R0, c[0x0][0x17c], !P0 ;  /* 0x00005f0000007a0c */ /* 0x000fc40004741270 */
[C---:B------:R-:W-:Y:S01]  /*462c0*/  IADD3 R0, R252.reuse, 0x17e, RZ ;  /* 0x0000017efc007810 */ /* 0x040fe20007ffe0ff */
[----:B------:R-:W3:Y:S01]  /*462d0*/  LDL.LU R245, [R1+0x1c0] ;  /* 0x0001c00001f57983 */ /* 0x000ee20000300800 */
[----:B------:R-:W-:Y:S02]  /*462e0*/  IADD3 R3, R252, 0x17f, RZ ;  /* 0x0000017ffc037810 */ /* 0x000fe40007ffe0ff */
[----:B------:R-:W-:Y:S02]  /*462f0*/  ISETP.LT.AND P4, PT, R0, c[0x0][0x17c], !P0 ;  /* 0x00005f0000007a0c */ /* 0x000fe40004781270 */
[----:B------:R-:W-:Y:S02]  /*46300*/  ISETP.LT.AND P5, PT, R3, c[0x0][0x17c], !P0 ;  /* 0x00005f0003007a0c */ /* 0x000fe400047a1270 */
[C---:B------:R-:W-:Y:S02]  /*46310*/  IADD3 R0, R252.reuse, 0x180, RZ ;  /* 0x00000180fc007810 */ /* 0x040fe40007ffe0ff */
[----:B------:R-:W-:-:S02]  /*46320*/  IADD3 R3, R252, 0x181, RZ ;  /* 0x00000181fc037810 */ /* 0x000fc40007ffe0ff */
[----:B------:R-:W-:Y:S02]  /*46330*/  ISETP.LT.AND P6, PT, R0, c[0x0][0x17c], !P0 ;  /* 0x00005f0000007a0c */ /* 0x000fe400047c1270 */
[C---:B------:R-:W-:Y:S02]  /*46340*/  IADD3 R0, R252.reuse, 0x182, RZ ;  /* 0x00000182fc007810 */ /* 0x040fe40007ffe0ff */
[----:B------:R-:W-:Y:S02]  /*46350*/  ISETP.LT.AND P1, PT, R3, c[0x0][0x17c], !P0 ;  /* 0x00005f0003007a0c */ /* 0x000fe40004721270 */
[----:B------:R-:W-:Y:S01]  /*46360*/  IADD3 R3, R252, 0x183, RZ ;  /* 0x00000183fc037810 */ /* 0x000fe20007ffe0ff */
[----:B--2---:R-:W-:Y:S04]  /*46370*/  @P2 STG.E [R242.64], R247 ;  /* 0x000000f7f2002986 */ /* 0x004fe8000c101904 */
[----:B------:R1:W-:Y:S01]  /*46380*/  @P3 STG.E [R236.64], R251 ;  /* 0x000000fbec003986 */ /* 0x0003e2000c101904 */
[----:B------:R-:W-:-:S02]  /*46390*/  ISETP.LT.AND P2, PT, R0, c[0x0][0x17c], !P0 ;  /* 0x00005f0000007a0c */ /* 0x000fc40004741270 */
[----:B------:R-:W-:Y:S01]  /*463a0*/  ISETP.LT.AND P3, PT, R3, c[0x0][0x17c], !P0 ;  /* 0x00005f0003007a0c */ /* 0x000fe20004761270 */
[----:B------:R-:W-:Y:S04]  /*463b0*/  @P4 STG.E [R238.64], R244 ;  /* 0x000000f4ee004986 */ /* 0x000fe8000c101904 */
[----:B-1----:R-:W2:Y:S04]  /*463c0*/  LDL.LU R251, [R1+0x1c4] ;  /* 0x0001c40001fb7983 */ /* 0x002ea80000300800 */
[----:B------:R-:W2:Y:S04]  /*463d0*/  LDL.LU R247, [R1+0x150] ;  /* 0x0001500001f77983 */ /* 0x000ea80000300800 */
[----:B------:R1:W-:Y:S04]  /*463e0*/  @P5 STG.E [R232.64], R4 ;  /* 0x00000004e8005986 */ /* 0x0003e8000c101904 */
[----:B---3--:R-:W-:Y:S04]  /*463f0*/  @P6 STG.E [R234.64], R241 ;  /* 0x000000f1ea006986 */ /* 0x008fe8000c101904 */
[----:B-1----:R-:W3:Y:S04]  /*46400*/  LDL.LU R4, [R1+0x154] ;  /* 0x0001540001047983 */ /* 0x002ee80000300800 */
[----:B------:R-:W3:Y:S04]  /*46410*/  LDL.LU R244, [R1+0x230] ;  /* 0x0002300001f47983 */ /* 0x000ee80000300800 */
[----:B----4-:R1:W-:Y:S04]  /*46420*/  @P1 STG.E [R228.64], R5 ;  /* 0x00000005e4001986 */ /* 0x0103e8000c101904 */
[----:B------:R-:W-:Y:S04]  /*46430*/  @P2 STG.E [R230.64], R246 ;  /* 0x000000f6e6002986 */ /* 0x000fe8000c101904 */
[----:B------:R4:W-:Y:S04]  /*46440*/  @P3 STG.E [R224.64], R250 ;  /* 0x000000fae0003986 */ /* 0x0009e8000c101904 */
[----:B-1----:R-:W3:Y:S04]  /*46450*/  LDL.LU R5, [R1+0x234] ;  /* 0x0002340001057983 */ /* 0x002ee80000300800 */
[----:B------:R-:W3:Y:S04]  /*46460*/  LDL.LU R241, [R1+0x1f0] ;  /* 0x0001f00001f17983 */ /* 0x000ee80000300800 */
[----:B----4-:R-:W4:Y:S01]  /*46470*/  LDL.LU R250, [R1+0x1f4] ;  /* 0x0001f40001fa7983 */ /* 0x010f220000300800 */
[----:B------:R-:W-:-:S02]  /*46480*/  IADD3 R0, R252, 0x184, RZ ;  /* 0x00000184fc007810 */ /* 0x000fc40007ffe0ff */
[----:B------:R-:W-:Y:S01]  /*46490*/  IADD3 R3, R252, 0x185, RZ ;  /* 0x00000185fc037810 */ /* 0x000fe20007ffe0ff */
[----:B------:R-:W4:Y:S01]  /*464a0*/  LDL.LU R246, [R1+0x1b0] ;  /* 0x0001b00001f67983 */ /* 0x000f220000300800 */
[----:B------:R-:W-:Y:S02]  /*464b0*/  ISETP.LT.AND P4, PT, R0, c[0x0][0x17c], !P0 ;  /* 0x00005f0000007a0c */ /* 0x000fe40004781270 */
[----:B------:R-:W-:Y:S02]  /*464c0*/  ISETP.LT.AND P5, PT, R3, c[0x0][0x17c], !P0 ;  /* 0x00005f0003007a0c */ /* 0x000fe400047a1270 */
[C---:B------:R-:W-:Y:S02]  /*464d0*/  IADD3 R0, R252.reuse, 0x186, RZ ;  /* 0x00000186fc007810 */ /* 0x040fe40007ffe0ff */
[----:B------:R-:W-:Y:S02]  /*464e0*/  IADD3 R3, R252, 0x187, RZ ;  /* 0x00000187fc037810 */ /* 0x000fe40007ffe0ff */
[----:B------:R-:W-:-:S02]  /*464f0*/  ISETP.LT.AND P6, PT, R0, c[0x0][0x17c], !P0 ;  /* 0x00005f0000007a0c */ /* 0x000fc400047c1270 */
[----:B------:R-:W-:Y:S02]  /*46500*/  IADD3 R0, R252, 0x188, RZ ;  /* 0x00000188fc007810 */ /* 0x000fe40007ffe0ff */
[----:B------:R-:W-:Y:S02]  /*46510*/  ISETP.LT.AND P1, PT, R3, c[0x0][0x17c], !P0 ;  /* 0x00005f0003007a0c */ /* 0x000fe40004721270 */
[----:B------:R-:W-:Y:S01]  /*46520*/  ISETP.LT.AND P2, PT, R0, c[0x0][0x17c], !P0 ;  /* 0x00005f0000007a0c */ /* 0x000fe20004741270 */
[----:B------:R-:W-:Y:S01]  /*46530*/  @P4 STG.E [R226.64], R245 ;  /* 0x000000f5e2004986 */ /* 0x000fe2000c101904 */
[C---:B------:R-:W-:Y:S02]  /*46540*/  IADD3 R0, R252.reuse, 0x189, RZ ;  /* 0x00000189fc007810 */ /* 0x040fe40007ffe0ff */
[----:B------:R-:W-:Y:S02]  /*46550*/  IADD3 R3, R252, 0x18a, RZ ;  /* 0x0000018afc037810 */ /* 0x000fe40007ffe0ff */
[----:B------:R-:W-:-:S02]  /*46560*/  ISETP.LT.AND P3, PT, R0, c[0x0][0x17c], !P0 ;  /* 0x00005f0000007a0c */ /* 0x000fc40004761270 */
[----:B------:R-:W-:Y:S02]  /*46570*/  IADD3 R0, R252, 0x18b, RZ ;  /* 0x0000018bfc007810 */ /* 0x000fe40007ffe0ff */
[----:B------:R-:W-:Y:S01]  /*46580*/  ISETP.LT.AND P4, PT, R3, c[0x0][0x17c], !P0 ;  /* 0x00005f0003007a0c */ /* 0x000fe20004781270 */
[----:B--2---:R1:W-:Y:S01]  /*46590*/  @P5 STG.E [R220.64], R251 ;  /* 0x000000fbdc005986 */ /* 0x0043e2000c101904 */
[----:B------:R-:W-:-:S03]  /*465a0*/  ISETP.LT.AND P5, PT, R0, c[0x0][0x17c], !P0 ;  /* 0x00005f0000007a0c */ /* 0x000fc600047a1270 */
[----:B------:R-:W-:Y:S04]  /*465b0*/  @P6 STG.E [R222.64], R247 ;  /* 0x000000f7de006986 */ /* 0x000fe8000c101904 */
[----:B-1----:R-:W2:Y:S04]  /*465c0*/  LDL.LU R251, [R1+0x1b4] ;  /* 0x0001b40001fb7983 */ /* 0x002ea80000300800 */
[----:B------:R-:W2:Y:S04]  /*465d0*/  LDL.LU R245, [R1+0x140] ;  /* 0x0001400001f57983 */ /* 0x000ea80000300800 */
[----:B---3--:R1:W-:Y:S04]  /*465e0*/  @P1 STG.E [R216.64], R4 ;  /* 0x00000004d8001986 */ /* 0x0083e8000c101904 */
[----:B------:R-:W-:Y:S04]  /*465f0*/  @P2 STG.E [R218.64], R244 ;  /* 0x000000f4da002986 */ /* 0x000fe8000c101904 */
[----:B-1----:R-:W3:Y:S04]  /*46600*/  LDL.LU R4, [R1+0x144] ;  /* 0x0001440001047983 */ /* 0x002ee80000300800 */
[----:B------:R-:W3:Y:S04]  /*46610*/  LDL.LU R247, [R1+0x220] ;  /* 0x0002200001f77983 */ /* 0x000ee80000300800 */
[----:B------:R1:W-:Y:S04]  /*46620*/  @P3 STG.E [R212.64], R5 ;  /* 0x00000005d4003986 */ /* 0x0003e8000c101904 */
[----:B------:R-:W-:Y:S04]  /*46630*/  @P4 STG.E [R214.64], R241 ;  /* 0x000000f1d6004986 */ /* 0x000fe8000c101904 */
[----:B----4-:R4:W-:Y:S04]  /*46640*/  @P5 STG.E [R208.64], R250 ;  /* 0x000000fad0005986 */ /* 0x0109e8000c101904 */
[----:B-1----:R-:W3:Y:S04]  /*46650*/  LDL.LU R5, [R1+0x224] ;  /* 0x0002240001057983 */ /* 0x002ee80000300800 */
[----:B------:R-:W3:Y:S04]  /*46660*/  LDL.LU R244, [R1+0x1e0] ;  /* 0x0001e00001f47983 */ /* 0x000ee80000300800 */
[----:B----4-:R-:W3:Y:S01]  /*46670*/  LDL.LU R250, [R1+0x1e4] ;  /* 0x0001e40001fa7983 */ /* 0x010ee20000300800 */
[----:B------:R-:W-:-:S02]  /*46680*/  IADD3 R3, R252, 0x18c, RZ ;  /* 0x0000018cfc037810 */ /* 0x000fc40007ffe0ff */
[----:B------:R-:W-:Y:S01]  /*46690*/  IADD3 R0, R252, 0x18d, RZ ;  /* 0x0000018dfc007810 */ /* 0x000fe20007ffe0ff */
[----:B------:R-:W3:Y:S01]  /*466a0*/  LDL.LU R240, [R1+0x160] ;  /* 0x0001600001f07983 */ /* 0x000ee20000300800 */
[----:B------:R-:W-:Y:S02]  /*466b0*/  ISETP.LT.AND P6, PT, R3, c[0x0][0x17c], !P0 ;  /* 0x00005f0003007a0c */ /* 0x000fe400047c1270 */
[----:B------:R-:W-:Y:S02]  /*466c0*/  ISETP.LT.AND P1, PT, R0, c[0x0][0x17c], !P0 ;  /* 0x00005f0000007a0c */ /* 0x000fe40004721270 */
[C---:B------:R-:W-:Y:S02]  /*466d0*/  IADD3 R3, R252.reuse, 0x18e, RZ ;  /* 0x0000018efc037810 */ /* 0x040fe40007ffe0ff */
[----:B------:R-:W-:Y:S02]  /*466e0*/  IADD3 R0, R252, 0x18f, RZ ;  /* 0x0000018ffc007810 */ /* 0x000fe40007ffe0ff */
[----:B------:R-:W-:-:S02]  /*466f0*/  ISETP.LT.AND P2, PT, R3, c[0x0][0x17c], !P0 ;  /* 0x00005f0003007a0c */ /* 0x000fc40004741270 */
[----:B------:R-:W-:Y:S02]  /*46700*/  ISETP.LT.AND P3, PT, R0, c[0x0][0x17c], !P0 ;  /* 0x00005f0000007a0c */ /* 0x000fe40004761270 */
[C---:B------:R-:W-:Y:S01]  /*46710*/  IADD3 R3, R252.reuse, 0x190, RZ ;  /* 0x00000190fc037810 */ /* 0x040fe20007ffe0ff */
[----:B------:R-:W-:Y:S01]  /*46720*/  @P6 STG.E [R210.64], R246 ;  /* 0x000000f6d2006986 */ /* 0x000fe2000c101904 */
[C---:B------:R-:W-:Y:S02]  /*46730*/  IADD3 R0, R252.reuse, 0x191, RZ ;  /* 0x00000191fc007810 */ /* 0x040fe40007ffe0ff */
[----:B------:R-:W-:Y:S02]  /*46740*/  ISETP.LT.AND P4, PT, R3, c[0x0][0x17c], !P0 ;  /* 0x00005f0003007a0c */ /* 0x000fe40004781270 */
[----:B------:R-:W-:Y:S02]  /*46750*/  IADD3 R3, R252, 0x192, RZ ;  /* 0x00000192fc037810 */ /* 0x000fe40007ffe0ff */
[----:B------:R-:W-:-:S02]  /*46760*/  ISETP.LT.AND P5, PT, R0, c[0x0][0x17c], !P0 ;  /* 0x00005f0000007a0c */ /* 0x000fc400047a1270 */
[----:B------:R-:W-:Y:S02]  /*46770*/  IADD3 R0, R252, 0x193, RZ ;  /* 0x00000193fc007810 */ /* 0x000fe40007ffe0ff */
[----:B------:R-:W-:Y:S01]  /*46780*/  ISETP.LT.AND P6, PT, R3, c[0x0][0x17c], !P0 ;  /* 0x00005f0003007a0c */ /* 0x000fe200047c1270 */
[----:B--2---:R1:W-:Y:S01]  /*46790*/  @P1 STG.E [R204.64], R251 ;  /* 0x000000fbcc001986 */ /* 0x0043e2000c101904 */
[----:B------:R-:W-:-:S03]  /*467a0*/  ISETP.LT.AND P1, PT, R0, c[0x0][0x17c], !P0 ;  /* 0x00005f0000007a0c */ /* 0x000fc60004721270 */
[----:B------:R2:W-:Y:S04]  /*467b0*/  @P2 STG.E [R206.64], R245 ;  /* 0x000000f5ce002986 */ /* 0x0005e8000c101904 */
[----:B-1----:R-:W4:Y:S04]  /*467c0*/  LDL.LU R251, [R1+0x164] ;  /* 0x0001640001fb7983 */ /* 0x002f280000300800 */
[----:B------:R-:W4:Y:S04]  /*467d0*/  LDL.LU R241, [R1+0x120] ;  /* 0x0001200001f17983 */ /* 0x000f280000300800 */
[----:B------:R-:W4:Y:S04]  /*467e0*/  LDL.LU R246, [R1+0x124] ;  /* 0x0001240001f67983 */ /* 0x000f280000300800 */
[----:B---3--:R1:W-:Y:S04]  /*467f0*/  @P3 STG.E [R200.64], R4 ;  /* 0x00000004c8003986 */ /* 0x0083e8000c101904 */
[----:B--2---:R-:W2:Y:S04]  /*46800*/  LDL.LU R245, [R1+0x2f0] ;  /* 0x0002f00001f57983 */ /* 0x004ea80000300800 */
[----:B-1----:R-:W4:Y:S04]  /*46810*/  LDL.LU R4, [R1+0x2f4] ;  /* 0x0002f40001047983 */ /* 0x002f280000300800 */
[----:B------:R1:W-:Y:S04]  /*46820*/  @P4 STG.E [R202.64], R247 ;  /* 0x000000f7ca004986 */ /* 0x0003e8000c101904 */
[----:B------:R1:W-:Y:S04]  /*46830*/  @P5 STG.E [R196.64], R5 ;  /* 0x00000005c4005986 */ /* 0x0003e8000c101904 */
[----:B------:R1:W-:Y:S04]  /*46840*/  @P6 STG.E [R198.64], R244 ;  /* 0x000000f4c6006986 */ /* 0x0003e8000c101904 */
[----:B-1----:R-:W4:Y:S04]  /*46850*/  LDL.LU R247, [R1+0x360] ;  /* 0x0003600001f77983 */ /* 0x002f280000300800 */
[----:B------:R-:W4:Y:S04]  /*46860*/  LDL.LU R5, [R1+0x364] ;  /* 0x0003640001057983 */ /* 0x000f280000300800 */
[----:B------:R1:W-:Y:S04]  /*46870*/  @P1 STG.E [R192.64], R250 ;  /* 0x000000fac0001986 */ /* 0x0003e8000c101904 */
[----:B------:R-:W4:Y:S04]  /*46880*/  LDL.LU R244, [R1+0x380] ;  /* 0x0003800001f47983 */ /* 0x000f280000300800 */
[----:B-1----:R-:W4:Y:S01]  /*46890*/  LDL.LU R250, [R1+0x384] ;  /* 0x0003840001fa7983 */ /* 0x002f220000300800 */
[----:B------:R-:W-:-:S02]  /*468a0*/  IADD3 R3, R252, 0x194, RZ ;  /* 0x00000194fc037810 */ /* 0x000fc40007ffe0ff */
[C---:B------:R-:W-:Y:S02]  /*468b0*/  IADD3 R0, R252.reuse, 0x195, RZ ;  /* 0x00000195fc007810 */ /* 0x040fe40007ffe0ff */
[----:B------:R-:W-:Y:S02]  /*468c0*/  ISETP.LT.AND P2, PT, R3, c[0x0][0x17c], !P0 ;  /* 0x00005f0003007a0c */ /* 0x000fe40004741270 */
[----:B------:R-:W-:Y:S02]  /*468d0*/  IADD3 R3, R252, 0x196, RZ ;  /* 0x00000196fc037810 */ /* 0x000fe40007ffe0ff */
[----:B------:R-:W-:Y:S02]  /*468e0*/  ISETP.LT.AND P3, PT, R0, c[0x0][0x17c], !P0 ;  /* 0x00005f0000007a0c */ /* 0x000fe40004761270 */
[----:B------:R-:W-:Y:S02]  /*468f0*/  IADD3 R0, R252, 0x197, RZ ;  /* 0x00000197fc007810 */ /* 0x000fe40007ffe0ff */
[----:B------:R-:W-:-:S02]  /*46900*/  ISETP.LT.AND P4, PT, R3, c[0x0][0x17c], !P0 ;  /* 0x00005f0003007a0c */ /* 0x000fc40004781270 */
[----:B------:R-:W-:Y:S02]  /*46910*/  IADD3 R3, R252, 0x198, RZ ;  /* 0x00000198fc037810 */ /* 0x000fe40007ffe0ff */
[----:B------:R-:W-:Y:S02]  /*46920*/  ISETP.LT.AND P5, PT, R0, c[0x0][0x17c], !P0 ;  /* 0x00005f0000007a0c */ /* 0x000fe400047a1270 */
[----:B------:R-:W-:Y:S02]  /*46930*/  IADD3 R0, R252, 0x199, RZ ;  /* 0x00000199fc007810 */ /* 0x000fe40007ffe0ff */
[----:B------:R-:W-:Y:S02]  /*46940*/  ISETP.LT.AND P6, PT, R3, c[0x0][0x17c], !P0 ;  /* 0x00005f0003007a0c */ /* 0x000fe400047c1270 */
[----:B------:R-:W-:Y:S02]  /*46950*/  ISETP.LT.AND P1, PT, R0, c[0x0][0x17c], !P0 ;  /* 0x00005f0000007a0c */ /* 0x000fe40004721270 */
[C---:B------:R-:W-:Y:S01]  /*46960*/  IADD3 R3, R252.reuse, 0x19a, RZ ;  /* 0x0000019afc037810 */ /* 0x040fe20007ffe0ff */
[----:B------:R-:W-:Y:S01]  /*46970*/  @P2 STG.E [R194.64], R240 ;  /* 0x000000f0c2002986 */ /* 0x000fe2000c101904 */
[----:B------:R-:W-:-:S02]  /*46980*/  IADD3 R0, R252, 0x19b, RZ ;  /* 0x0000019bfc007810 */ /* 0x000fc40007ffe0ff */
[----:B------:R-:W-:Y:S02]  /*46990*/  ISETP.LT.AND P2, PT, R3, c[0x0][0x17c], !P0 ;  /* 0x00005f0003007a0c */ /* 0x000fe40004741270 */
[----:B------:R-:W-:Y:S01]  /*469a0*/  IADD3 R3, R252, 0x19c, RZ ;  /* 0x0000019cfc037810 */ /* 0x000fe20007ffe0ff */
[----:B----4-:R1:W-:Y:S01]  /*469b0*/  @P3 STG.E [R188.64], R251 ;  /* 0x000000fbbc003986 */ /* 0x0103e2000c101904 */
[----:B------:R-:W-:Y:S02]  /*469c0*/  ISETP.LT.AND P3, PT, R0, c[0x0][0x17c], !P0 ;  /* 0x00005f0000007a0c */ /* 0x000fe40004761270 */
[----:B------:R-:W-:Y:S01]  /*469d0*/  IADD3 R0, R252, 0x19d, RZ ;  /* 0x0000019dfc007810 */ /* 0x000fe20007ffe0ff */
[----:B------:R-:W-:Y:S01]  /*469e0*/  @P4 STG.E [R190.64], R241 ;  /* 0x000000f1be004986 */ /* 0x000fe2000c101904 */
[----:B------:R-:W-:-:S03]  /*469f0*/  ISETP.LT.AND P4, PT, R3, c[0x0][0x17c], !P0 ;  /* 0x00005f0003007a0c */ /* 0x000fc60004781270 */
[----:B------:R4:W-:Y:S04]  /*46a00*/  @P5 STG.E [R184.64], R246 ;  /* 0x000000f6b8005986 */ /* 0x0009e8000c101904 */
[----:B-1----:R-:W3:Y:S01]  /*46a10*/  LDL.LU R251, [R1+0x3f0] ;  /* 0x0003f00001fb7983 */ /* 0x002ee20000300800 */
[----:B------:R-:W-:-:S03]  /*46a20*/  ISETP.LT.AND P5, PT, R0, c[0x0][0x17c], !P0 ;  /* 0x00005f0000007a0c */ /* 0x000fc600047a1270 */
[----:B--2---:R-:W-:Y:S04]  /*46a30*/  @P6 STG.E [R186.64], R245 ;  /* 0x000000f5ba006986 */ /* 0x004fe8000c101904 */
[----:B----4-:R-:W2:Y:S04]  /*46a40*/  LDL.LU R246, [R1+0x2c8] ;  /* 0x0002c80001f67983 */ /* 0x010ea80000300800 */
[----:B------:R1:W-:Y:S04]  /*46a50*/  @P1 STG.E [R180.64], R4 ;  /* 0x00000004b4001986 */ /* 0x0003e8000c101904 */
[----:B-1----:R-:W4:Y:S04]  /*46a60*/  LDL.LU R4, [R1+0x2cc] ;  /* 0x0002cc0001047983 */ /* 0x002f280000300800 */
[----:B------:R-:W-:Y:S04]  /*46a70*/  @P2 STG.E [R182.64], R247 ;  /* 0x000000f7b6002986 */ /* 0x000fe8000c101904 */
[----:B------:R-:W4:Y:S04]  /*46a80*/  LDL.LU R245, [R1+0x208] ;  /* 0x0002080001f57983 */ /* 0x000f280000300800 */
[----:B------:R1:W-:Y:S04]  /*46a90*/  @P3 STG.E [R176.64], R5 ;  /* 0x00000005b0003986 */ /* 0x0003e8000c101904 */
[----:B------:R-:W-:Y:S04]  /*46aa0*/  @P4 STG.E [R178.64], R244 ;  /* 0x000000f4b2004986 */ /* 0x000fe8000c101904 */
[----:B-1----:R-:W4:Y:S04]  /*46ab0*/  LDL.LU R5, [R1+0x20c] ;  /* 0x00020c0001057983 */ /* 0x002f280000300800 */
[----:B------:R-:W4:Y:S04]  /*46ac0*/  LDL.LU R240, [R1+0x1c8] ;  /* 0x0001c80001f07983 */ /* 0x000f280000300800 */
[----:B------:R1:W-:Y:S04]  /*46ad0*/  @P5 STG.E [R172.64], R250 ;  /* 0x000000faac005986 */ /* 0x0003e8000c101904 */
[----:B-1----:R-:W4:Y:S01]  /*46ae0*/  LDL.LU R250, [R1+0x1cc] ;  /* 0x0001cc0001fa7983 */ /* 0x002f220000300800 */
[----:B------:R-:W-:-:S02]  /*46af0*/  IADD3 R3, R252, 0x19e, RZ ;  /* 0x0000019efc037810 */ /* 0x000fc40007ffe0ff */
[C---:B------:R-:W-:Y:S01]  /*46b00*/  IADD3 R0, R252.reuse, 0x1a0, RZ ;  /* 0x000001a0fc007810 */ /* 0x040fe20007ffe0ff */
[----:B------:R-:W4:Y:S01]  /*46b10*/  LDL.LU R247, [R1+0x158] ;  /* 0x0001580001f77983 */ /* 0x000f220000300800 */
[----:B------:R-:W-:Y:S02]  /*46b20*/  ISETP.LT.AND P6, PT, R3, c[0x0][0x17c], !P0 ;  /* 0x00005f0003007a0c */ /* 0x000fe400047c1270 */
[----:B------:R-:W-:-:S04]  /*46b30*/  IADD3 R3, R252, 0x19f, RZ ;  /* 0x0000019ffc037810 */ /* 0x000fc80007ffe0ff */
[----:B------:R-:W-:Y:S02]  /*46b40*/  ISETP.LT.AND P1, PT, R3, c[0x0][0x17c], !P0 ;  /* 0x00005f0003007a0c */ /* 0x000fe40004721270 */
        /* <DEDUP_REMOVED lines=9> */
[----:B---3--:R-:W-:Y:S04]  /*46be0*/  @P6 STG.E [R174.64], R251 ;  /* 0x000000fbae006986 */ /* 0x008fe8000c101904 */
[----:B------:R1:W-:Y:S01]  /*46bf0*/  @P1 STG.E [R168.64], R2 ;  /* 0x00000002a8001986 */ /* 0x0003e2000c101904 */
[----:B------:R-:W-:-:S02]  /*46c00*/  ISETP.LT.AND P6, PT, R0, c[0x0][0x17c], !P0 ;  /* 0x00005f0000007a0c */ /* 0x000fc400047c1270 */
[----:B------:R-:W-:Y:S01]  /*46c10*/  ISETP.LT.AND P1, PT, R3, c[0x0][0x17c], !P0 ;  /* 0x00005f0003007a0c */ /* 0x000fe20004721270 */
[----:B--2---:R-:W-:Y:S04]  /*46c20*/  @P2 STG.E [R170.64], R246 ;  /* 0x000000f6aa002986 */ /* 0x004fe8000c101904 */
[----:B-1----:R-:W2:Y:S04]  /*46c30*/  LDL.LU R2, [R1+0xfec] ;  /* 0x000fec0001027983 */ /* 0x002ea80000300800 */
[----:B------:R-:W3:Y:S04]  /*46c40*/  LDL.LU R251, [R1+0x15c] ;  /* 0x00015c0001fb7983 */ /* 0x000ee80000300800 */
[----:B------:R-:W2:Y:S04]  /*46c50*/  LDL.LU R244, [R1+0x238] ;  /* 0x0002380001f47983 */ /* 0x000ea80000300800 */
[----:B----4-:R1:W-:Y:S04]  /*46c60*/  @P3 STG.E [R164.64], R4 ;  /* 0x00000004a4003986 */ /* 0x0103e8000c101904 */
[----:B------:R-:W-:Y:S04]  /*46c70*/  @P4 STG.E [R166.64], R245 ;  /* 0x000000f5a6004986 */ /* 0x000fe8000c101904 */
[----:B-1----:R-:W4:Y:S04]  /*46c80*/  LDL.LU R4, [R1+0x23c] ;  /* 0x00023c0001047983 */ /* 0x002f280000300800 */
[----:B------:R-:W4:Y:S04]  /*46c90*/  LDL.LU R241, [R1+0x1f8] ;  /* 0x0001f80001f17983 */ /* 0x000f280000300800 */
[----:B------:R1:W-:Y:S04]  /*46ca0*/  @P5 STG.E [R160.64], R5 ;  /* 0x00000005a0005986 */ /* 0x0003e8000c101904 */
[----:B------:R-:W-:Y:S04]  /*46cb0*/  @P6 STG.E [R162.64], R240 ;  /* 0x000000f0a2006986 */ /* 0x000fe8000c101904 */
[----:B-1----:R-:W4:Y:S04]  /*46cc0*/  LDL.LU R5, [R1+0x1fc] ;  /* 0x0001fc0001057983 */ /* 0x002f280000300800 */
[----:B------:R-:W4:Y:S04]  /*46cd0*/  LDL.LU R246, [R1+0x1b8] ;  /* 0x0001b80001f67983 */ /* 0x000f280000300800 */
[----:B------:R-:W4:Y:S04]  /*46ce0*/  LDL.LU R245, [R1+0x1bc] ;  /* 0x0001bc0001f57983 */ /* 0x000f280000300800 */
[----:B------:R1:W-:Y:S04]  /*46cf0*/  @P1 STG.E [R156.64], R250 ;  /* 0x000000fa9c001986 */ /* 0x0003e8000c101904 */
[----:B-1----:R-:W4:Y:S01]  /*46d00*/  LDL.LU R250, [R1+0x148] ;  /* 0x0001480001fa7983 */ /* 0x002f220000300800 */
[----:B------:R-:W-:-:S02]  /*46d10*/  IADD3 R0, R252, 0x1a6, RZ ;  /* 0x000001a6fc007810 */ /* 0x000fc40007ffe0ff */
[----:B------:R-:W-:Y:S02]  /*46d20*/  IADD3 R3, R252, 0x1a7, RZ ;  /* 0x000001a7fc037810 */ /* 0x000fe40007ffe0ff */
[----:B------:R-:W-:Y:S02]  /*46d30*/  ISETP.LT.AND P2, PT, R0, c[0x0][0x17c], !P0 ;  /* 0x00005f0000007a0c */ /* 0x000fe40004741270 */
[C---:B------:R-:W-:Y:S02]  /*46d40*/  IADD3 R0, R252.reuse, 0x1a8, RZ ;  /* 0x000001a8fc007810 */ /* 0x040fe40007ffe0ff */
[----:B------:R-:W-:Y:S02]  /*46d50*/  ISETP.LT.AND P3, PT, R3, c[0x0][0x17c], !P0 ;  /* 0x00005f0003007a0c */ /* 0x000fe40004761270 */
[----:B------:R-:W-:Y:S02]  /*46d60*/  IADD3 R3, R252, 0x1a9, RZ ;  /* 0x000001a9fc037810 */ /* 0x000fe40007ffe0ff */
[----:B------:R-:W-:-:S02]  /*46d70*/  ISETP.LT.AND P4, PT, R0, c[0x0][0x17c], !P0 ;  /* 0x00005f0000007a0c */ /* 0x000fc40004781270 */
[C---:B------:R-:W-:Y:S02]  /*46d80*/  IADD3 R0, R252.reuse, 0x1aa, RZ ;  /* 0x000001aafc007810 */ /* 0x040fe40007ffe0ff */
[----:B------:R-:W-:Y:S02]  /*46d90*/  ISETP.LT.AND P5, PT, R3, c[0x0][0x17c], !P0 ;  /* 0x00005f0003007a0c */ /* 0x000fe400047a1270 */
[----:B------:R-:W-:Y:S02]  /*46da0*/  IADD3 R3, R252, 0x1ab, RZ ;  /* 0x000001abfc037810 */ /* 0x000fe40007ffe0ff */
[----:B------:R-:W-:Y:S02]  /*46db0*/  ISETP.LT.AND P6, PT, R0, c[0x0][0x17c], !P0 ;  /* 0x00005f0000007a0c */ /* 0x000fe400047c1270 */
[----:B------:R-:W-:Y:S02]  /*46dc0*/  IADD3 R0, R252, 0x1ac, RZ ;  /* 0x000001acfc007810 */ /* 0x000fe40007ffe0ff */
[----:B------:R-:W-:-:S02]  /*46dd0*/  ISETP.LT.AND P1, PT, R3, c[0x0][0x17c], !P0 ;  /* 0x00005f0003007a0c */ /* 0x000fc40004721270 */
[----:B------:R-:W-:Y:S01]  /*46de0*/  IADD3 R3, R252, 0x1ad, RZ ;  /* 0x000001adfc037810 */ /* 0x000fe20007ffe0ff */
[----:B------:R1:W-:Y:S01]  /*46df0*/  @P2 STG.E [R158.64], R247 ;  /* 0x000000f79e002986 */ /* 0x0003e2000c101904 */
[----:B------:R-:W-:Y:S02]  /*46e00*/  ISETP.LT.AND P2, PT, R0, c[0x0][0x17c], !P0 ;  /* 0x00005f0000007a0c */ /* 0x000fe40004741270 */
[----:B------:R-:W-:Y:S01]  /*46e10*/  IADD3 R0, R252, 0x1ae, RZ ;  /* 0x000001aefc007810 */ /* 0x000fe20007ffe0ff */
[----:B-1----:R-:W4:Y:S04]  /*46e20*/  LDL.LU R247, [R1+0x228] ;  /* 0x0002280001f77983 */ /* 0x002f280000300800 */
[----:B---3--:R1:W-:Y:S01]  /*46e30*/  @P3 STG.E [R152.64], R251 ;  /* 0x000000fb98003986 */ /* 0x0083e2000c101904 */
[----:B------:R-:W-:-:S02]  /*46e40*/  ISETP.LT.AND P3, PT, R3, c[0x0][0x17c], !P0 ;  /* 0x00005f0003007a0c */ /* 0x000fc40004761270 */
[----:B------:R-:W-:Y:S01]  /*46e50*/  IADD3 R3, R252, 0x1af, RZ ;  /* 0x000001affc037810 */ /* 0x000fe20007ffe0ff */
[----:B--2---:R2:W-:Y:S01]  /*46e60*/  @P4 STG.E [R154.64], R244 ;  /* 0x000000f49a004986 */ /* 0x0045e2000c101904 */
[----:B------:R-:W-:-:S03]  /*46e70*/  ISETP.LT.AND P4, PT, R0, c[0x0][0x17c], !P0 ;  /* 0x00005f0000007a0c */ /* 0x000fc60004781270 */
[----:B-1----:R-:W3:Y:S04]  /*46e80*/  LDL.LU R251, [R1+0x22c] ;  /* 0x00022c0001fb7983 */ /* 0x002ee80000300800 */
[----:B--2---:R-:W2:Y:S04]  /*46e90*/  LDL.LU R244, [R1+0x1e8] ;  /* 0x0001e80001f47983 */ /* 0x004ea80000300800 */
[----:B----4-:R1:W-:Y:S01]  /*46ea0*/  @P5 STG.E [R148.64], R4 ;  /* 0x0000000494005986 */ /* 0x0103e2000c101904 */
[----:B------:R-:W-:-:S03]  /*46eb0*/  ISETP.LT.AND P5, PT, R3, c[0x0][0x17c], !P0 ;  /* 0x00005f0003007a0c */ /* 0x000fc600047a1270 */
[----:B------:R-:W-:Y:S04]  /*46ec0*/  @P6 STG.E [R150.64], R241 ;  /* 0x000000f196006986 */ /* 0x000fe8000c101904 */
[----:B-1----:R-:W4:Y:S04]  /*46ed0*/  LDL.LU R4, [R1+0x1ec] ;  /* 0x0001ec0001047983 */ /* 0x002f280000300800 */
[----:B------:R1:W-:Y:S04]  /*46ee0*/  @P1 STG.E [R144.64], R5 ;  /* 0x0000000590001986 */ /* 0x0003e8000c101904 */
[----:B------:R-:W-:Y:S04]  /*46ef0*/  @P2 STG.E [R146.64], R246 ;  /* 0x000000f692002986 */ /* 0x000fe8000c101904 */
[----:B------:R-:W-:Y:S04]  /*46f00*/  @P3 STG.E [R140.64], R245 ;  /* 0x000000f58c003986 */ /* 0x000fe8000c101904 */
[----:B-1----:R-:W4:Y:S04]  /*46f10*/  LDL.LU R5, [R1+0x168] ;  /* 0x0001680001057983 */ /* 0x002f280000300800 */
[----:B------:R-:W-:Y:S04]  /*46f20*/  @P4 STG.E [R142.64], R250 ;  /* 0x000000fa8e004986 */ /* 0x000fe8000c101904 */
[----:B------:R1:W-:Y:S04]  /*46f30*/  @P5 STG.E [R136.64], R2 ;  /* 0x0000000288005986 */ /* 0x0003e8000c101904 */
[----:B-1----:R-:W4:Y:S04]  /*46f40*/  LDL.LU R2, [R1+0xfe8] ;  /* 0x000fe80001027983 */ /* 0x002f280000300800 */
[----:B------:R-:W4:Y:S01]  /*46f50*/  LDL.LU R245, [R1+0x128] ;  /* 0x0001280001f57983 */ /* 0x000f220000300800 */
[----:B------:R-:W-:-:S02]  /*46f60*/  IADD3 R0, R252, 0x1b0, RZ ;  /* 0x000001b0fc007810 */ /* 0x000fc40007ffe0ff */
[----:B------:R-:W-:Y:S01]  /*46f70*/  IADD3 R3, R252, 0x1b1, RZ ;  /* 0x000001b1fc037810 */ /* 0x000fe20007ffe0ff */
[----:B------:R-:W4:Y:S01]  /*46f80*/  LDL.LU R250, [R1+0x12c] ;  /* 0x00012c0001fa7983 */ /* 0x000f220000300800 */
[----:B------:R-:W-:Y:S02]  /*46f90*/  ISETP.LT.AND P6, PT, R0, c[0x0][0x17c], !P0 ;  /* 0x00005f0000007a0c */ /* 0x000fe400047c1270 */
[C---:B------:R-:W-:Y:S01]  /*46fa0*/  IADD3 R0, R252.reuse, 0x1b2, RZ ;  /* 0x000001b2fc007810 */ /* 0x040fe20007ffe0ff */
[----:B------:R-:W4:Y:S01]  /*46fb0*/  LDL.LU.64 R242, [R1+0x58] ;  /* 0x0000580001f27983 */ /* 0x000f220000300a00 */
[----:B------:R-:W-:Y:S02]  /*46fc0*/  ISETP.LT.AND P1, PT, R3, c[0x0][0x17c], !P0 ;  /* 0x00005f0003007a0c */ /* 0x000fe40004721270 */
[----:B------:R-:W-:Y:S02]  /*46fd0*/  IADD3 R3, R252, 0x1b3, RZ ;  /* 0x000001b3fc037810 */ /* 0x000fe40007ffe0ff */
[----:B------:R-:W-:-:S02]  /*46fe0*/  ISETP.LT.AND P2, PT, R0, c[0x0][0x17c], !P0 ;  /* 0x00005f0000007a0c */ /* 0x000fc40004741270 */
[C---:B------:R-:W-:Y:S02]  /*46ff0*/  IADD3 R0, R252.reuse, 0x1b4, RZ ;  /* 0x000001b4fc007810 */ /* 0x040fe40007ffe0ff */
[----:B------:R-:W-:Y:S02]  /*47000*/  ISETP.LT.AND P3, PT, R3, c[0x0][0x17c], !P0 ;  /* 0x00005f0003007a0c */ /* 0x000fe40004761270 */
[----:B------:R-:W-:Y:S02]  /*47010*/  IADD3 R3, R252, 0x1b5, RZ ;  /* 0x000001b5fc037810 */ /* 0x000fe40007ffe0ff */
[----:B------:R-:W-:Y:S02]  /*47020*/  ISETP.LT.AND P4, PT, R0, c[0x0][0x17c], !P0 ;  /* 0x00005f0000007a0c */ /* 0x000fe40004781270 */
[----:B------:R-:W-:Y:S02]  /*47030*/  ISETP.LT.AND P5, PT, R3, c[0x0][0x17c], !P0 ;  /* 0x00005f0003007a0c */ /* 0x000fe400047a1270 */
[----:B------:R-:W-:Y:S01]  /*47040*/  IADD3 R0, R252, 0x1b6, RZ ;  /* 0x000001b6fc007810 */ /* 0x000fe20007ffe0ff */
[----:B------:R-:W-:Y:S03]  /*47050*/  @P6 STG.E [R138.64], R247 ;  /* 0x000000f78a006986 */ /* 0x000fe6000c101904 */
[----:B------:R-:W-:Y:S01]  /*47060*/  ISETP.LT.AND P6, PT, R0, c[0x0][0x17c], !P0 ;  /* 0x00005f0000007a0c */ /* 0x000fe200047c1270 */
[----:B---3--:R1:W-:Y:S04]  /*47070*/  @P1 STG.E [R132.64], R251 ;  /* 0x000000fb84001986 */ /* 0x0083e8000c101904 */
[----:B--2---:R-:W-:Y:S04]  /*47080*/  @P2 STG.E [R134.64], R244 ;  /* 0x000000f486002986 */ /* 0x004fe8000c101904 */
[----:B-1----:R-:W2:Y:S04]  /*47090*/  LDL.LU R251, [R1+0x2f8] ;  /* 0x0002f80001fb7983 */ /* 0x002ea80000300800 */
[----:B------:R-:W3:Y:S04]  /*470a0*/  LDL.LU R238, [R1+0x2fc] ;  /* 0x0002fc0001ee7983 */ /* 0x000ee80000300800 */
[----:B----4-:R1:W-:Y:S04]  /*470b0*/  @P3 STG.E [R128.64], R4 ;  /* 0x0000000480003986 */ /* 0x0103e8000c101904 */
[----:B------:R-:W4:Y:S04]  /*470c0*/  LDL.LU.64 R240, [R1+0x60] ;  /* 0x0000600001f07983 */ /* 0x000f280000300a00 */
[----:B-1----:R-:W4:Y:S04]  /*470d0*/  LDL.LU R4, [R1+0x368] ;  /* 0x0003680001047983 */ /* 0x002f280000300800 */
[----:B------:R-:W4:Y:S04]  /*470e0*/  LDL.LU R239, [R1+0x36c] ;  /* 0x00036c0001ef7983 */ /* 0x000f280000300800 */
[----:B------:R-:W-:Y:S04]  /*470f0*/  @P4 STG.E [R130.64], R5 ;  /* 0x0000000582004986 */ /* 0x000fe8000c101904 */
[----:B------:R1:W-:Y:S04]  /*47100*/  @P5 STG.E [R124.64], R2 ;  /* 0x000000027c005986 */ /* 0x0003e8000c101904 */
[----:B------:R1:W-:Y:S04]  /*47110*/  @P6 STG.E [R126.64], R245 ;  /* 0x000000f57e006986 */ /* 0x0003e8000c101904 */
[----:B-1----:R-:W4:Y:S04]  /*47120*/  LDL.LU R2, [R1+0xfe4] ;  /* 0x000fe40001027983 */ /* 0x002f280000300800 */
[----:B------:R-:W4:Y:S04]  /*47130*/  LDL.LU.64 R246, [R1+0x68] ;  /* 0x0000680001f67983 */ /* 0x000f280000300a00 */
[----:B------:R-:W4:Y:S04]  /*47140*/  LDL.LU R5, [R1+0x388] ;  /* 0x0003880001057983 */ /* 0x000f280000300800 */
[----:B------:R-:W4:Y:S04]  /*47150*/  LDL.LU R244, [R1+0x38c] ;  /* 0x00038c0001f47983 */ /* 0x000f280000300800 */
[----:B------:R-:W4:Y:S04]  /*47160*/  LDL.LU.64 R236, [R1+0x70] ;  /* 0x0000700001ec7983 */ /* 0x000f280000300a00 */
[----:B------:R-:W4:Y:S01]  /*47170*/  LDL.LU R245, [R1+0x3f8] ;  /* 0x0003f80001f57983 */ /* 0x000f220000300800 */
[----:B------:R-:W-:-:S02]  /*47180*/  IADD3 R3, R252, 0x1b7, RZ ;  /* 0x000001b7fc037810 */ /* 0x000fc40007ffe0ff */
[----:B------:R-:W-:Y:S02]  /*47190*/  IADD3 R0, R252, 0x1b8, RZ ;  /* 0x000001b8fc007810 */ /* 0x000fe40007ffe0ff */
[----:B------:R-:W-:Y:S02]  /*471a0*/  ISETP.LT.AND P1, PT, R3, c[0x0][0x17c], !P0 ;  /* 0x00005f0003007a0c */ /* 0x000fe40004721270 */
[----:B------:R-:W-:Y:S02]  /*471b0*/  ISETP.LT.AND P2, PT, R0, c[0x0][0x17c], !P0 ;  /* 0x00005f0000007a0c */ /* 0x000fe40004741270 */
[C---:B------:R-:W-:Y:S02]  /*471c0*/  IADD3 R3, R252.reuse, 0x1b9, RZ ;  /* 0x000001b9fc037810 */ /* 0x040fe40007ffe0ff */
[----:B------:R-:W-:Y:S02]  /*471d0*/  IADD3 R0, R252, 0x1ba, RZ ;  /* 0x000001bafc007810 */ /* 0x000fe40007ffe0ff */
[----:B------:R-:W-:-:S02]  /*471e0*/  ISETP.LT.AND P3, PT, R3, c[0x0][0x17c], !P0 ;  /* 0x00005f0003007a0c */ /* 0x000fc40004761270 */
[----:B------:R-:W-:Y:S02]  /*471f0*/  ISETP.LT.AND P4, PT, R0, c[0x0][0x17c], !P0 ;  /* 0x00005f0000007a0c */ /* 0x000fe40004781270 */
[C---:B------:R-:W-:Y:S02]  /*47200*/  IADD3 R3, R252.reuse, 0x1bb, RZ ;  /* 0x000001bbfc037810 */ /* 0x040fe40007ffe0ff */
[----:B------:R-:W-:Y:S02]  /*47210*/  IADD3 R0, R252, 0x1bc, RZ ;  /* 0x000001bcfc007810 */ /* 0x000fe40007ffe0ff */
[----:B------:R-:W-:Y:S02]  /*47220*/  ISETP.LT.AND P5, PT, R3, c[0x0][0x17c], !P0 ;  /* 0x00005f0003007a0c */ /* 0x000fe400047a1270 */
[----:B------:R-:W-:Y:S02]  /*47230*/  ISETP.LT.AND P6, PT, R0, c[0x0][0x17c], !P0 ;  /* 0x00005f0000007a0c */ /* 0x000fe400047c1270 */
[----:B------:R-:W-:-:S02]  /*47240*/  IADD3 R3, R252, 0x1bd, RZ ;  /* 0x000001bdfc037810 */ /* 0x000fc40007ffe0ff */
[----:B------:R-:W-:Y:S01]  /*47250*/  IADD3 R0, R252, 0x1be, RZ ;  /* 0x000001befc007810 */ /* 0x000fe20007ffe0ff */
[----:B------:R1:W-:Y:S01]  /*47260*/  @P1 STG.E [R94.64], R250 ;  /* 0x000000fa5e001986 */ /* 0x0003e2000c101904 */
[----:B------:R-:W-:-:S03]  /*47270*/  ISETP.LT.AND P1, PT, R3, c[0x0][0x17c], !P0 ;  /* 0x00005f0003007a0c */ /* 0x000fc60004721270 */
[----:B-1----:R-:W4:Y:S04]  /*47280*/  LDL.LU R250, [R1+0x3fc] ;  /* 0x0003fc0001fa7983 */ /* 0x002f280000300800 */
[----:B--2---:R1:W-:Y:S01]  /*47290*/  @P2 STG.E [R242.64], R251 ;  /* 0x000000fbf2002986 */ /* 0x0043e2000c101904 */
[----:B------:R-:W-:-:S03]  /*472a0*/  ISETP.LT.AND P2, PT, R0, c[0x0][0x17c], !P0 ;  /* 0x00005f0000007a0c */ /* 0x000fc60004741270 */
[----:B---3--:R-:W-:Y:S04]  /*472b0*/  @P3 STG.E [R88.64], R238 ;  /* 0x000000ee58003986 */ /* 0x008fe8000c101904 */
[----:B-1----:R-:W2:Y:S04]  /*472c0*/  LDL.LU.64 R242, [R1+0x78] ;  /* 0x0000780001f27983 */ /* 0x002ea80000300a00 */
[----:B----4-:R1:W-:Y:S04]  /*472d0*/  @P4 STG.E [R240.64], R4 ;  /* 0x00000004f0004986 */ /* 0x0103e8000c101904 */
[----:B------:R-:W-:Y:S04]  /*472e0*/  @P5 STG.E [R82.64], R239 ;  /* 0x000000ef52005986 */ /* 0x000fe8000c101904 */
[----:B-1----:R-:W3:Y:S04]  /*472f0*/  LDL.LU.64 R240, [R1+0x80] ;  /* 0x0000800001f07983 */ /* 0x002ee80000300a00 */
[----:B------:R-:W2:Y:S04]  /*47300*/  LDS.128 R124, [R2] ;  /* 0x00000000027c7984 */ /* 0x000ea80000000c00 */
[----:B------:R-:W-:Y:S04]  /*47310*/  LDS.128 R140, [R2+0x1000] ;  /* 0x00100000028c7984 */ /* 0x000fe80000000c00 */
[----:B------:R1:W-:Y:S04]  /*47320*/  @P6 STG.E [R246.64], R5 ;  /* 0x00000005f6006986 */ /* 0x0003e8000c101904 */
[----:B------:R-:W-:Y:S04]  /*47330*/  @P1 STG.E [R76.64], R244 ;  /* 0x000000f44c001986 */ /* 0x000fe8000c101904 */
[----:B------:R-:W-:Y:S04]  /*47340*/  LDS.128 R156, [R2+0x2000] ;  /* 0x00200000029c7984 */ /* 0x000fe80000000c00 */
[----:B-1----:R-:W4:Y:S04]  /*47350*/  LDL.LU.64 R246, [R1+0x88] ;  /* 0x0000880001f67983 */ /* 0x002f280000300a00 */
[----:B------:R1:W-:Y:S04]  /*47360*/  @P2 STG.E [R236.64], R245 ;  /* 0x000000f5ec002986 */ /* 0x0003e8000c101904 */
[----:B------:R-:W-:Y:S04]  /*47370*/  LDS.128 R172, [R2+0x3000] ;  /* 0x0030000002ac7984 */ /* 0x000fe80000000c00 */
[----:B-1----:R-:W4:Y:S01]  /*47380*/  LDL.LU.64 R244, [R1+0x90] ;  /* 0x0000900001f47983 */ /* 0x002f220000300a00 */
[----:B------:R-:W-:-:S02]  /*47390*/  LOP3.LUT R251, R2, 0x20, RZ, 0x3c, !PT ;  /* 0x0000002002fb7812 */ /* 0x000fc400078e3cff */
[C---:B------:R-:W-:Y:S01]  /*473a0*/  LOP3.LUT R4, R2.reuse, 0x40, RZ, 0x3c, !PT ;  /* 0x0000004002047812 */ /* 0x040fe200078e3cff */
[----:B------:R-:W4:Y:S04]  /*473b0*/  LDL.LU.64 R236, [R1+0x98] ;  /* 0x0000980001ec7983 */ /* 0x000f280000300a00 */
[----:B------:R-:W3:Y:S01]  /*473c0*/  LDS.128 R128, [R251] ;  /* 0x00000000fb807984 */ /* 0x000ee20000000c00 */
[----:B------:R-:W-:-:S03]  /*473d0*/  LOP3.LUT R5, R2, 0x60, RZ, 0x3c, !PT ;  /* 0x0000006002057812 */ /* 0x000fc600078e3cff */
[----:B------:R-:W4:Y:S04]  /*473e0*/  LDS.128 R132, [R4] ;  /* 0x0000000004847984 */ /* 0x000f280000000c00 */
[----:B------:R-:W1:Y:S01]  /*473f0*/  LDS.128 R136, [R5] ;  /* 0x0000000005887984 */ /* 0x000e620000000c00 */
[C---:B------:R-:W-:Y:S02]  /*47400*/  IADD3 R3, R252.reuse, 0x1bf, RZ ;  /* 0x000001bffc037810 */ /* 0x040fe40007ffe0ff */
[----:B------:R-:W-:Y:S01]  /*47410*/  IADD3 R0, R252, 0x1c0, RZ ;  /* 0x000001c0fc007810 */ /* 0x000fe20007ffe0ff */
[----:B------:R-:W1:Y:S01]  /*47420*/  LDS.128 R144, [R251+0x1000] ;  /* 0x00100000fb907984 */ /* 0x000e620000000c00 */
[----:B------:R-:W-:Y:S02]  /*47430*/  ISETP.LT.AND P3, PT, R3, c[0x0][0x17c], !P0 ;  /* 0x00005f0003007a0c */ /* 0x000fe40004761270 */
[----:B------:R-:W-:Y:S01]  /*47440*/  ISETP.LT.AND P4, PT, R0, c[0x0][0x17c], !P0 ;  /* 0x00005f0000007a0c */ /* 0x000fe20004781270 */
[----:B------:R-:W1:Y:S01]  /*47450*/  LDS.128 R148, [R4+0x1000] ;  /* 0x0010000004947984 */ /* 0x000e620000000c00 */
[----:B------:R-:W-:-:S02]  /*47460*/  IADD3 R3, R252, 0x1c1, RZ ;  /* 0x000001c1fc037810 */ /* 0x000fc40007ffe0ff */
[----:B------:R-:W-:Y:S01]  /*47470*/  IADD3 R0, R252, 0x1c2, RZ ;  /* 0x000001c2fc007810 */ /* 0x000fe20007ffe0ff */
[----:B------:R-:W1:Y:S01]  /*47480*/  LDS.128 R152, [R5+0x1000] ;  /* 0x0010000005987984 */ /* 0x000e620000000c00 */
[----:B------:R-:W-:Y:S02]  /*47490*/  ISETP.LT.AND P5, PT, R3, c[0x0][0x17c], !P0 ;  /* 0x00005f0003007a0c */ /* 0x000fe400047a1270 */
[----:B------:R-:W-:Y:S01]  /*474a0*/  ISETP.LT.AND P6, PT, R0, c[0x0][0x17c], !P0 ;  /* 0x00005f0000007a0c */ /* 0x000fe200047c1270 */
[----:B------:R-:W1:Y:S01]  /*474b0*/  LDS.128 R160, [R251+0x2000] ;  /* 0x00200000fba07984 */ /* 0x000e620000000c00 */
[C---:B------:R-:W-:Y:S02]  /*474c0*/  IADD3 R3, R252.reuse, 0x1c3, RZ ;  /* 0x000001c3fc037810 */ /* 0x040fe40007ffe0ff */
[----:B------:R-:W-:Y:S01]  /*474d0*/  IADD3 R0, R252, 0x1c4, RZ ;  /* 0x000001c4fc007810 */ /* 0x000fe20007ffe0ff */
[----:B------:R-:W1:Y:S01]  /*474e0*/  LDS.128 R164, [R4+0x2000] ;  /* 0x0020000004a47984 */ /* 0x000e620000000c00 */
[----:B------:R-:W-:-:S02]  /*474f0*/  ISETP.LT.AND P1, PT, R3, c[0x0][0x17c], !P0 ;  /* 0x00005f0003007a0c */ /* 0x000fc40004721270 */
[----:B------:R-:W-:Y:S01]  /*47500*/  ISETP.LT.AND P2, PT, R0, c[0x0][0x17c], !P0 ;  /* 0x00005f0000007a0c */ /* 0x000fe20004741270 */
[----:B------:R-:W1:Y:S01]  /*47510*/  LDS.128 R168, [R5+0x2000] ;  /* 0x0020000005a87984 */ /* 0x000e620000000c00 */
[C---:B------:R-:W-:Y:S02]  /*47520*/  IADD3 R3, R252.reuse, 0x1c5, RZ ;  /* 0x000001c5fc037810 */ /* 0x040fe40007ffe0ff */
[----:B------:R-:W-:Y:S01]  /*47530*/  IADD3 R0, R252, 0x1c6, RZ ;  /* 0x000001c6fc007810 */ /* 0x000fe20007ffe0ff */
[----:B------:R-:W-:Y:S01]  /*47540*/  @P3 STG.E [R70.64], R250 ;  /* 0x000000fa46003986 */ /* 0x000fe2000c101904 */
[----:B------:R-:W-:-:S03]  /*47550*/  ISETP.LT.AND P3, PT, R3, c[0x0][0x17c], !P0 ;  /* 0x00005f0003007a0c */ /* 0x000fc60004761270 */
[----:B------:R-:W1:Y:S04]  /*47560*/  LDS.128 R176, [R251+0x3000] ;  /* 0x00300000fbb07984 */ /* 0x000e680000000c00 */
[----:B------:R-:W1:Y:S04]  /*47570*/  LDS.128 R180, [R4+0x3000] ;  /* 0x0030000004b47984 */ /* 0x000e680000000c00 */
[----:B------:R-:W1:Y:S04]  /*47580*/  LDS.128 R184, [R5+0x3000] ;  /* 0x0030000005b87984 */ /* 0x000e680000000c00 */
[----:B--2---:R2:W-:Y:S01]  /*47590*/  @P4 STG.E [R242.64], R124 ;  /* 0x0000007cf2004986 */ /* 0x0045e2000c101904 */
[----:B------:R-:W-:-:S03]  /*475a0*/  ISETP.LT.AND P4, PT, R0, c[0x0][0x17c], !P0 ;  /* 0x00005f0000007a0c */ /* 0x000fc60004781270 */
[----:B------:R-:W-:Y:S04]  /*475b0*/  @P5 STG.E [R64.64], R125 ;  /* 0x0000007d40005986 */ /* 0x000fe8000c101904 */
[----:B--2---:R-:W2:Y:S04]  /*475c0*/  LDL.LU.64 R242, [R1+0xa0] ;  /* 0x0000a00001f27983 */ /* 0x004ea80000300a00 */
[----:B---3--:R3:W-:Y:S04]  /*475d0*/  @P6 STG.E [R240.64], R128 ;  /* 0x00000080f0006986 */ /* 0x0087e8000c101904 */
[----:B------:R-:W-:Y:S04]  /*475e0*/  @P1 STG.E [R58.64], R129 ;  /* 0x000000813a001986 */ /* 0x000fe8000c101904 */
[----:B---3--:R-:W3:Y:S04]  /*475f0*/  LDL.LU.64 R240, [R1+0xa8] ;  /* 0x0000a80001f07983 */ /* 0x008ee80000300a00 */
[----:B----4-:R4:W-:Y:S04]  /*47600*/  @P2 STG.E [R246.64], R132 ;  /* 0x00000084f6002986 */ /* 0x0109e8000c101904 */
[----:B------:R-:W-:Y:S04]  /*47610*/  @P3 STG.E [R52.64], R133 ;  /* 0x0000008534003986 */ /* 0x000fe8000c101904 */
[----:B----4-:R-:W4:Y:S04]  /*47620*/  LDL.LU.64 R246, [R1+0xb0] ;  /* 0x0000b00001f67983 */ /* 0x010f280000300a00 */
[----:B-1----:R1:W-:Y:S04]  /*47630*/  @P4 STG.E [R244.64], R136 ;  /* 0x00000088f4004986 */ /* 0x0023e8000c101904 */
[----:B-1----:R-:W4:Y:S01]  /*47640*/  LDL.LU.64 R244, [R1+0xb8] ;  /* 0x0000b80001f47983 */ /* 0x002f220000300a00 */
        /* <DEDUP_REMOVED lines=16> */
[----:B------:R1:W-:Y:S01]  /*47750*/  @P6 STG.E [R236.64], R140 ;  /* 0x0000008cec006986 */ /* 0x0003e2000c101904 */
[----:B------:R-:W-:Y:S02]  /*47760*/  ISETP.LT.AND P6, PT, R0, c[0x0][0x17c], !P0 ;  /* 0x00005f0000007a0c */ /* 0x000fe400047c1270 */
[C---:B------:R-:W-:Y:S02]  /*47770*/  IADD3 R3, R252.reuse, 0x1cf, RZ ;  /* 0x000001cffc037810 */ /* 0x040fe40007ffe0ff */
[C---:B------:R-:W-:Y:S01]  /*47780*/  IADD3 R0, R252.reuse, 0x1d0, RZ ;  /* 0x000001d0fc007810 */ /* 0x040fe20007ffe0ff */
[----:B------:R1:W-:Y:S01]  /*47790*/  @P1 STG.E [R40.64], R141 ;  /* 0x0000008d28001986 */ /* 0x0003e2000c101904 */
[----:B------:R-:W-:Y:S02]  /*477a0*/  ISETP.LT.AND P1, PT, R3, c[0x0][0x17c], !P0 ;  /* 0x00005f0003007a0c */ /* 0x000fe40004721270 */
[C---:B------:R-:W-:Y:S02]  /*477b0*/  IADD3 R3, R252.reuse, 0x1d1, RZ ;  /* 0x000001d1fc037810 */ /* 0x040fe40007ffe0ff */
[----:B------:R-:W-:Y:S01]  /*477c0*/  IADD3 R2, R252, 0x1da, RZ ;  /* 0x000001dafc027810 */ /* 0x000fe20007ffe0ff */
[----:B--2---:R1:W-:Y:S01]  /*477d0*/  @P2 STG.E [R242.64], R144 ;  /* 0x00000090f2002986 */ /* 0x0043e2000c101904 */
[----:B------:R-:W-:-:S02]  /*477e0*/  ISETP.LT.AND P2, PT, R0, c[0x0][0x17c], !P0 ;  /* 0x00005f0000007a0c */ /* 0x000fc40004741270 */
[C---:B------:R-:W-:Y:S01]  /*477f0*/  IADD3 R0, R252.reuse, 0x1d2, RZ ;  /* 0x000001d2fc007810 */ /* 0x040fe20007ffe0ff */
[----:B------:R1:W-:Y:S01]  /*47800*/  @P3 STG.E [R34.64], R145 ;  /* 0x0000009122003986 */ /* 0x0003e2000c101904 */
[----:B------:R-:W-:Y:S02]  /*47810*/  ISETP.LT.AND P3, PT, R3, c[0x0][0x17c], !P0 ;  /* 0x00005f0003007a0c */ /* 0x000fe40004761270 */
[----:B------:R-:W-:Y:S01]  /*47820*/  IADD3 R3, R252, 0x1d3, RZ ;  /* 0x000001d3fc037810 */ /* 0x000fe20007ffe0ff */
[----:B---3--:R1:W-:Y:S01]  /*47830*/  @P4 STG.E [R240.64], R148 ;  /* 0x00000094f0004986 */ /* 0x0083e2000c101904 */
[----:B------:R-:W-:Y:S02]  /*47840*/  ISETP.LT.AND P4, PT, R0, c[0x0][0x17c], !P0 ;  /* 0x00005f0000007a0c */ /* 0x000fe40004781270 */
[----:B------:R-:W-:Y:S01]  /*47850*/  IADD3 R0, R252, 0x1d4, RZ ;  /* 0x000001d4fc007810 */ /* 0x000fe20007ffe0ff */
[----:B------:R1:W-:Y:S01]  /*47860*/  @P5 STG.E [R28.64], R149 ;  /* 0x000000951c005986 */ /* 0x0003e2000c101904 */
[----:B------:R-:W-:-:S02]  /*47870*/  ISETP.LT.AND P5, PT, R3, c[0x0][0x17c], !P0 ;  /* 0x00005f0003007a0c */ /* 0x000fc400047a1270 */
[----:B------:R-:W-:Y:S01]  /*47880*/  IADD3 R3, R252, 0x1d5, RZ ;  /* 0x000001d5fc037810 */ /* 0x000fe20007ffe0ff */
[----:B----4-:R1:W-:Y:S01]  /*47890*/  @P6 STG.E [R246.64], R152 ;  /* 0x00000098f6006986 */ /* 0x0103e2000c101904 */
[----:B------:R-:W-:Y:S02]  /*478a0*/  ISETP.LT.AND P6, PT, R0, c[0x0][0x17c], !P0 ;  /* 0x00005f0000007a0c */ /* 0x000fe400047c1270 */
[----:B------:R-:W-:Y:S01]  /*478b0*/  IADD3 R0, R252, 0x1d6, RZ ;  /* 0x000001d6fc007810 */ /* 0x000fe20007ffe0ff */
[----:B------:R1:W-:Y:S01]  /*478c0*/  @P1 STG.E [R244.64], R153 ;  /* 0x00000099f4001986 */ /* 0x0003e2000c101904 */
[----:B------:R-:W-:-:S03]  /*478d0*/  ISETP.LT.AND P1, PT, R3, c[0x0][0x17c], !P0 ;  /* 0x00005f0003007a0c */ /* 0x000fc60004721270 */
[----:B------:R1:W-:Y:S01]  /*478e0*/  @P2 STG.E [R22.64], R156 ;  /* 0x0000009c16002986 */ /* 0x0003e2000c101904 */
[----:B------:R-:W-:Y:S02]  /*478f0*/  ISETP.LT.AND P2, PT, R0, c[0x0][0x17c], !P0 ;  /* 0x00005f0000007a0c */ /* 0x000fe40004741270 */
[C---:B------:R-:W-:Y:S01]  /*47900*/  IADD3 R0, R252.reuse, 0x1d7, RZ ;  /* 0x000001d7fc007810 */ /* 0x040fe20007ffe0ff */
[----:B------:R1:W-:Y:S01]  /*47910*/  @P3 STG.E [R114.64], R157 ;  /* 0x0000009d72003986 */ /* 0x0003e2000c101904 */
[----:B------:R-:W-:Y:S02]  /*47920*/  IADD3 R3, R252, 0x1d8, RZ ;  /* 0x000001d8fc037810 */ /* 0x000fe40007ffe0ff */
[----:B------:R-:W-:Y:S02]  /*47930*/  ISETP.LT.AND P3, PT, R0, c[0x0][0x17c], !P0 ;  /* 0x00005f0000007a0c */ /* 0x000fe40004761270 */
[----:B------:R-:W-:Y:S01]  /*47940*/  IADD3 R0, R252, 0x1d9, RZ ;  /* 0x000001d9fc007810 */ /* 0x000fe20007ffe0ff */
[----:B------:R1:W-:Y:S01]  /*47950*/  @P4 STG.E [R108.64], R160 ;  /* 0x000000a06c004986 */ /* 0x0003e2000c101904 */
[----:B------:R-:W-:-:S03]  /*47960*/  ISETP.LT.AND P4, PT, R3, c[0x0][0x17c], !P0 ;  /* 0x00005f0003007a0c */ /* 0x000fc60004781270 */
[----:B------:R1:W-:Y:S01]  /*47970*/  @P5 STG.E [R104.64], R161 ;  /* 0x000000a168005986 */ /* 0x0003e2000c101904 */
[----:B------:R-:W-:Y:S02]  /*47980*/  ISETP.LT.AND P5, PT, R0, c[0x0][0x17c], !P0 ;  /* 0x00005f0000007a0c */ /* 0x000fe400047a1270 */
[----:B------:R-:W-:Y:S01]  /*47990*/  IADD3 R0, R252, 0x1db, RZ ;  /* 0x000001dbfc007810 */ /* 0x000fe20007ffe0ff */
[----:B------:R1:W-:Y:S01]  /*479a0*/  @P6 STG.E [R8.64], R164 ;  /* 0x000000a408006986 */ /* 0x0003e2000c101904 */
[----:B------:R-:W-:Y:S02]  /*479b0*/  ISETP.LT.AND P6, PT, R2, c[0x0][0x17c], !P0 ;  /* 0x00005f0002007a0c */ /* 0x000fe400047c1270 */
[----:B------:R-:W-:Y:S01]  /*479c0*/  IADD3 R2, R252, 0x1dc, RZ ;  /* 0x000001dcfc027810 */ /* 0x000fe20007ffe0ff */
[----:B------:R1:W-:Y:S01]  /*479d0*/  @P1 STG.E [R100.64], R165 ;  /* 0x000000a564001986 */ /* 0x0003e2000c101904 */
[----:B------:R-:W-:Y:S02]  /*479e0*/  ISETP.LT.AND P1, PT, R0, c[0x0][0x17c], !P0 ;  /* 0x00005f0000007a0c */ /* 0x000fe40004721270 */
[----:B------:R-:W-:Y:S01]  /*479f0*/  IADD3 R0, R252, 0x1dd, RZ ;  /* 0x000001ddfc007810 */ /* 0x000fe20007ffe0ff */
[----:B------:R1:W-:Y:S01]  /*47a00*/  @P2 STG.E [R120.64], R168 ;  /* 0x000000a878002986 */ /* 0x0003e2000c101904 */
[----:B------:R-:W-:-:S02]  /*47a10*/  ISETP.LT.AND P2, PT, R2, c[0x0][0x17c], !P0 ;  /* 0x00005f0002007a0c */ /* 0x000fc40004741270 */
        /* <DEDUP_REMOVED lines=102> */
[----:B------:R-:W-:Y:S01]  /*48080*/  ISETP.LT.AND P0, PT, R0, c[0x0][0x17c], !P0 ;  /* 0x00005f0000007a0c */ /* 0x000fe20004701270 */
[----:B------:R1:W-:Y:S04]  /*48090*/  @P1 STG.E [R18.64], R175 ;  /* 0x000000af12001986 */ /* 0x0003e8000c101904 */
[----:B------:R1:W-:Y:S04]  /*480a0*/  @P2 STG.E [R16.64], R178 ;  /* 0x000000b210002986 */ /* 0x0003e8000c101904 */
[----:B------:R1:W-:Y:S04]  /*480b0*/  @P3 STG.E [R14.64], R179 ;  /* 0x000000b30e003986 */ /* 0x0003e8000c101904 */
[----:B------:R1:W-:Y:S04]  /*480c0*/  @P4 STG.E [R12.64], R182 ;  /* 0x000000b60c004986 */ /* 0x0003e8000c101904 */
[----:B------:R1:W-:Y:S04]  /*480d0*/  @P5 STG.E [R10.64], R183 ;  /* 0x000000b70a005986 */ /* 0x0003e8000c101904 */
[----:B------:R1:W-:Y:S01]  /*480e0*/  @P6 STG.E [R248.64], R186 ;  /* 0x000000baf8006986 */ /* 0x0003e2000c101904 */
[----:B------:R-:W-:Y:S05]  /*480f0*/  @!P0 EXIT ;  /* 0x000000000000894d */ /* 0x000fea0003800000 */
[----:B------:R-:W-:Y:S01]  /*48100*/  STG.E [R6.64], R187 ;  /* 0x000000bb06007986 */ /* 0x000fe2000c101904 */
[----:B------:R-:W-:Y:S05]  /*48110*/  EXIT ;  /* 0x000000000000794d */ /* 0x000fea0003800000 */
.L_x_3:
[----:B------:R-:W-:-:S00]  /*48120*/  BRA `(.L_x_3) ;  /* 0xfffffff000007947 */ /* 0x000fc0000383ffff */
[----:B------:R-:W-:-:S00]  /*48130*/  NOP ;  /* 0x0000000000007918 */ /* 0x000fc00000000000 */
        /* <DEDUP_REMOVED lines=12> */
.L_x_4:


//--------------------- .nv.shared.matmul_kernel  --------------------------
	.section	.nv.shared.matmul_kernel,"aw",@nobits
	.sectionflags	@""
	.align	16
